	.target	sm_103a

	.elftype	@"ET_EXEC"


//--------------------- .note.nv.tkinfo           --------------------------
	.section	.note.nv.tkinfo,"",@"SHT_NOTE"
	.sectionflags	@"SHF_NOTE_NV_TKINFO"
	.tkinfo
        /*0018*/ 	.word	0x00000002
        /*0030*/ 	.string	""
        /*0030*/ 	.string	"ptxas"
        /*0030*/ 	.string	"Cuda compilation tools, release 13.0, V13.0.88"
        /*0030*/ 	.string	"Build cuda_13.0.r13.0/compiler.36424714_0"
        /*0030*/ 	.string	"-arch sm_103a -m 64 "



//--------------------- .note.nv.cuinfo           --------------------------
	.section	.note.nv.cuinfo,"",@"SHT_NOTE"
	.sectionflags	@"SHF_NOTE_NV_CUINFO"
        /*0018*/ 	.short	0x0002
        /*001a*/ 	.short	0x0067
        /*001c*/ 	.short	0x0082
	.zero		2


//--------------------- .nv.info                  --------------------------
	.section	.nv.info,"",@"SHT_CUDA_INFO"
	.align	4


	//----- nvinfo : EIATTR_REGCOUNT
	.align		4
        /*0000*/ 	.byte	0x04, 0x2f
        /*0002*/ 	.short	(.L_29 - .L_28)
	.align		4
.L_28:
        /*0004*/ 	.word	index@(_Z25multi_tensor_apply_kernelI18TensorListMetadataILi3EE12AxpbyFunctorIfffEJffiEEvlPViT_T0_DpT1_)
        /*0008*/ 	.word	0x00000020


	//----- nvinfo : EIATTR_FRAME_SIZE
	.align		4
.L_29:
        /*000c*/ 	.byte	0x04, 0x11
        /*000e*/ 	.short	(.L_31 - .L_30)
	.align		4
.L_30:
        /*0010*/ 	.word	index@(_Z25multi_tensor_apply_kernelI18TensorListMetadataILi3EE12AxpbyFunctorIfffEJffiEEvlPViT_T0_DpT1_)
        /*0014*/ 	.word	0x00000000


	//----- nvinfo : EIATTR_REGCOUNT
	.align		4
.L_31:
        /*0018*/ 	.byte	0x04, 0x2f
        /*001a*/ 	.short	(.L_33 - .L_32)
	.align		4
.L_32:
        /*001c*/ 	.word	index@(_Z25multi_tensor_apply_kernelI18TensorListMetadataILi3EE12AxpbyFunctorIffN3c104HalfEEJffiEEvlPViT_T0_DpT1_)
        /*0020*/ 	.word	0x00000020


	//----- nvinfo : EIATTR_FRAME_SIZE
	.align		4
.L_33:
        /*0024*/ 	.byte	0x04, 0x11
        /*0026*/ 	.short	(.L_35 - .L_34)
	.align		4
.L_34:
        /*0028*/ 	.word	index@(_Z25multi_tensor_apply_kernelI18TensorListMetadataILi3EE12AxpbyFunctorIffN3c104HalfEEJffiEEvlPViT_T0_DpT1_)
        /*002c*/ 	.word	0x00000000


	//----- nvinfo : EIATTR_REGCOUNT
	.align		4
.L_35:
        /*0030*/ 	.byte	0x04, 0x2f
        /*0032*/ 	.short	(.L_37 - .L_36)
	.align		4
.L_36:
        /*0034*/ 	.word	index@(_Z25multi_tensor_apply_kernelI18TensorListMetadataILi3EE12AxpbyFunctorIfN3c104HalfEfEJffiEEvlPViT_T0_DpT1_)
        /*0038*/ 	.word	0x00000020


	//----- nvinfo : EIATTR_FRAME_SIZE
	.align		4
.L_37:
        /*003c*/ 	.byte	0x04, 0x11
        /*003e*/ 	.short	(.L_39 - .L_38)
	.align		4
.L_38:
        /*0040*/ 	.word	index@(_Z25multi_tensor_apply_kernelI18TensorListMetadataILi3EE12AxpbyFunctorIfN3c104HalfEfEJffiEEvlPViT_T0_DpT1_)
        /*0044*/ 	.word	0x00000000


	//----- nvinfo : EIATTR_REGCOUNT
	.align		4
.L_39:
        /*0048*/ 	.byte	0x04, 0x2f
        /*004a*/ 	.short	(.L_41 - .L_40)
	.align		4
.L_40:
        /*004c*/ 	.word	index@(_Z25multi_tensor_apply_kernelI18TensorListMetadataILi3EE12AxpbyFunctorIfN3c104HalfES4_EJffiEEvlPViT_T0_DpT1_)
        /*0050*/ 	.word	0x00000020


	//----- nvinfo : EIATTR_FRAME_SIZE
	.align		4
.L_41:
        /*0054*/ 	.byte	0x04, 0x11
        /*0056*/ 	.short	(.L_43 - .L_42)
	.align		4
.L_42:
        /*0058*/ 	.word	index@(_Z25multi_tensor_apply_kernelI18TensorListMetadataILi3EE12AxpbyFunctorIfN3c104HalfES4_EJffiEEvlPViT_T0_DpT1_)
        /*005c*/ 	.word	0x00000000


	//----- nvinfo : EIATTR_REGCOUNT
	.align		4
.L_43:
        /*0060*/ 	.byte	0x04, 0x2f
        /*0062*/ 	.short	(.L_45 - .L_44)
	.align		4
.L_44:
        /*0064*/ 	.word	index@(_Z25multi_tensor_apply_kernelI18TensorListMetadataILi3EE12AxpbyFunctorIN3c104HalfEffEJffiEEvlPViT_T0_DpT1_)
        /*0068*/ 	.word	0x00000020


	//----- nvinfo : EIATTR_FRAME_SIZE
	.align		4
.L_45:
        /*006c*/ 	.byte	0x04, 0x11
        /*006e*/ 	.short	(.L_47 - .L_46)
	.align		4
.L_46:
        /*0070*/ 	.word	index@(_Z25multi_tensor_apply_kernelI18TensorListMetadataILi3EE12AxpbyFunctorIN3c104HalfEffEJffiEEvlPViT_T0_DpT1_)
        /*0074*/ 	.word	0x00000000


	//----- nvinfo : EIATTR_REGCOUNT
	.align		4
.L_47:
        /*0078*/ 	.byte	0x04, 0x2f
        /*007a*/ 	.short	(.L_49 - .L_48)
	.align		4
.L_48:
        /*007c*/ 	.word	index@(_Z25multi_tensor_apply_kernelI18TensorListMetadataILi3EE12AxpbyFunctorIN3c104HalfEfS4_EJffiEEvlPViT_T0_DpT1_)
        /*0080*/ 	.word	0x00000020


	//----- nvinfo : EIATTR_FRAME_SIZE
	.align		4
.L_49:
        /*0084*/ 	.byte	0x04, 0x11
        /*0086*/ 	.short	(.L_51 - .L_50)
	.align		4
.L_50:
        /*0088*/ 	.word	index@(_Z25multi_tensor_apply_kernelI18TensorListMetadataILi3EE12AxpbyFunctorIN3c104HalfEfS4_EJffiEEvlPViT_T0_DpT1_)
        /*008c*/ 	.word	0x00000000


	//----- nvinfo : EIATTR_REGCOUNT
	.align		4
.L_51:
        /*0090*/ 	.byte	0x04, 0x2f
        /*0092*/ 	.short	(.L_53 - .L_52)
	.align		4
.L_52:
        /*0094*/ 	.word	index@(_Z25multi_tensor_apply_kernelI18TensorListMetadataILi3EE12AxpbyFunctorIN3c104HalfES4_fEJffiEEvlPViT_T0_DpT1_)
        /*0098*/ 	.word	0x00000020


	//----- nvinfo : EIATTR_FRAME_SIZE
	.align		4
.L_53:
        /*009c*/ 	.byte	0x04, 0x11
        /*009e*/ 	.short	(.L_55 - .L_54)
	.align		4
.L_54:
        /*00a0*/ 	.word	index@(_Z25multi_tensor_apply_kernelI18TensorListMetadataILi3EE12AxpbyFunctorIN3c104HalfES4_fEJffiEEvlPViT_T0_DpT1_)
        /*00a4*/ 	.word	0x00000000


	//----- nvinfo : EIATTR_REGCOUNT
	.align		4
.L_55:
        /*00a8*/ 	.byte	0x04, 0x2f
        /*00aa*/ 	.short	(.L_57 - .L_56)
	.align		4
.L_56:
        /*00ac*/ 	.word	index@(_Z25multi_tensor_apply_kernelI18TensorListMetadataILi3EE12AxpbyFunctorIN3c104HalfES4_S4_EJffiEEvlPViT_T0_DpT1_)
        /*00b0*/ 	.word	0x00000020


	//----- nvinfo : EIATTR_FRAME_SIZE
	.align		4
.L_57:
        /*00b4*/ 	.byte	0x04, 0x11
        /*00b6*/ 	.short	(.L_59 - .L_58)
	.align		4
.L_58:
        /*00b8*/ 	.word	index@(_Z25multi_tensor_apply_kernelI18TensorListMetadataILi3EE12AxpbyFunctorIN3c104HalfES4_S4_EJffiEEvlPViT_T0_DpT1_)
        /*00bc*/ 	.word	0x00000000


	//----- nvinfo : EIATTR_MIN_STACK_SIZE
	.align		4
.L_59:
        /*00c0*/ 	.byte	0x04, 0x12
        /*00c2*/ 	.short	(.L_61 - .L_60)
	.align		4
.L_60:
        /*00c4*/ 	.word	index@(_Z25multi_tensor_apply_kernelI18TensorListMetadataILi3EE12AxpbyFunctorIN3c104HalfES4_S4_EJffiEEvlPViT_T0_DpT1_)
        /*00c8*/ 	.word	0x00000000


	//----- nvinfo : EIATTR_MIN_STACK_SIZE
	.align		4
.L_61:
        /*00cc*/ 	.byte	0x04, 0x12
        /*00ce*/ 	.short	(.L_63 - .L_62)
	.align		4
.L_62:
        /*00d0*/ 	.word	index@(_Z25multi_tensor_apply_kernelI18TensorListMetadataILi3EE12AxpbyFunctorIN3c104HalfES4_fEJffiEEvlPViT_T0_DpT1_)
        /*00d4*/ 	.word	0x00000000


	//----- nvinfo : EIATTR_MIN_STACK_SIZE
	.align		4
.L_63:
        /*00d8*/ 	.byte	0x04, 0x12
        /*00da*/ 	.short	(.L_65 - .L_64)
	.align		4
.L_64:
        /*00dc*/ 	.word	index@(_Z25multi_tensor_apply_kernelI18TensorListMetadataILi3EE12AxpbyFunctorIN3c104HalfEfS4_EJffiEEvlPViT_T0_DpT1_)
        /*00e0*/ 	.word	0x00000000


	//----- nvinfo : EIATTR_MIN_STACK_SIZE
	.align		4
.L_65:
        /*00e4*/ 	.byte	0x04, 0x12
        /*00e6*/ 	.short	(.L_67 - .L_66)
	.align		4
.L_66:
        /*00e8*/ 	.word	index@(_Z25multi_tensor_apply_kernelI18TensorListMetadataILi3EE12AxpbyFunctorIN3c104HalfEffEJffiEEvlPViT_T0_DpT1_)
        /*00ec*/ 	.word	0x00000000


	//----- nvinfo : EIATTR_MIN_STACK_SIZE
	.align		4
.L_67:
        /*00f0*/ 	.byte	0x04, 0x12
        /*00f2*/ 	.short	(.L_69 - .L_68)
	.align		4
.L_68:
        /*00f4*/ 	.word	index@(_Z25multi_tensor_apply_kernelI18TensorListMetadataILi3EE12AxpbyFunctorIfN3c104HalfES4_EJffiEEvlPViT_T0_DpT1_)
        /*00f8*/ 	.word	0x00000000


	//----- nvinfo : EIATTR_MIN_STACK_SIZE
	.align		4
.L_69:
        /*00fc*/ 	.byte	0x04, 0x12
        /*00fe*/ 	.short	(.L_71 - .L_70)
	.align		4
.L_70:
        /*0100*/ 	.word	index@(_Z25multi_tensor_apply_kernelI18TensorListMetadataILi3EE12AxpbyFunctorIfN3c104HalfEfEJffiEEvlPViT_T0_DpT1_)
        /*0104*/ 	.word	0x00000000


	//----- nvinfo : EIATTR_MIN_STACK_SIZE
	.align		4
.L_71:
        /*0108*/ 	.byte	0x04, 0x12
        /*010a*/ 	.short	(.L_73 - .L_72)
	.align		4
.L_72:
        /*010c*/ 	.word	index@(_Z25multi_tensor_apply_kernelI18TensorListMetadataILi3EE12AxpbyFunctorIffN3c104HalfEEJffiEEvlPViT_T0_DpT1_)
        /*0110*/ 	.word	0x00000000


	//----- nvinfo : EIATTR_MIN_STACK_SIZE
	.align		4
.L_73:
        /*0114*/ 	.byte	0x04, 0x12
        /*0116*/ 	.short	(.L_75 - .L_74)
	.align		4
.L_74:
        /*0118*/ 	.word	index@(_Z25multi_tensor_apply_kernelI18TensorListMetadataILi3EE12AxpbyFunctorIfffEJffiEEvlPViT_T0_DpT1_)
        /*011c*/ 	.word	0x00000000
.L_75:


//--------------------- .nv.compat                --------------------------
	.section	.nv.compat,"",@"SHT_CUDA_COMPAT_INFO"
	.align	4
        /*0000*/ 	.byte	0x02, 0x09, 0x01, 0x00, 0x02, 0x02, 0x01, 0x00, 0x02, 0x05, 0x05, 0x00, 0x03, 0x07, 0x01, 0x01
        /*0010*/ 	.byte	0x02, 0x03, 0x00, 0x00, 0x02, 0x06, 0x01, 0x00, 0x04, 0x0b, 0x08, 0x00, 0x00, 0x00, 0x00, 0x00
        /*0020*/ 	.byte	0x00, 0x00, 0x00, 0x00


//--------------------- .nv.info._Z25multi_tensor_apply_kernelI18TensorListMetadataILi3EE12AxpbyFunctorIN3c104HalfES4_S4_EJffiEEvlPViT_T0_DpT1_ --------------------------
	.section	.nv.info._Z25multi_tensor_apply_kernelI18TensorListMetadataILi3EE12AxpbyFunctorIN3c104HalfES4_S4_EJffiEEvlPViT_T0_DpT1_,"",@"SHT_CUDA_INFO"
	.sectionflags	@""
	.align	4


	//----- nvinfo : EIATTR_CUDA_API_VERSION
	.align		4
        /*0000*/ 	.byte	0x04, 0x37
        /*0002*/ 	.short	(.L_77 - .L_76)
.L_76:
        /*0004*/ 	.word	0x00000082


	//----- nvinfo : EIATTR_KPARAM_INFO
	.align		4
.L_77:
        /*0008*/ 	.byte	0x04, 0x17
        /*000a*/ 	.short	(.L_79 - .L_78)
.L_78:
        /*000c*/ 	.word	0x00000000
        /*0010*/ 	.short	0x0006
        /*0012*/ 	.short	0x0c64
        /*0014*/ 	.byte	0x00, 0xf0, 0x11, 0x00


	//----- nvinfo : EIATTR_KPARAM_INFO
	.align		4
.L_79:
        /*0018*/ 	.byte	0x04, 0x17
        /*001a*/ 	.short	(.L_81 - .L_80)
.L_80:
        /*001c*/ 	.word	0x00000000
        /*0020*/ 	.short	0x0005
        /*0022*/ 	.short	0x0c60
        /*0024*/ 	.byte	0x00, 0xf0, 0x11, 0x00


	//----- nvinfo : EIATTR_KPARAM_INFO
	.align		4
.L_81:
        /*0028*/ 	.byte	0x04, 0x17
        /*002a*/ 	.short	(.L_83 - .L_82)
.L_82:
        /*002c*/ 	.word	0x00000000
        /*0030*/ 	.short	0x0004
        /*0032*/ 	.short	0x0c5c
        /*0034*/ 	.byte	0x00, 0xf0, 0x11, 0x00


	//----- nvinfo : EIATTR_KPARAM_INFO
	.align		4
.L_83:
        /*0038*/ 	.byte	0x04, 0x17
        /*003a*/ 	.short	(.L_85 - .L_84)
.L_84:
        /*003c*/ 	.word	0x00000000
        /*0040*/ 	.short	0x0003
        /*0042*/ 	.short	0x0c58
        /*0044*/ 	.byte	0x00, 0xf0, 0x05, 0x00


	//----- nvinfo : EIATTR_KPARAM_INFO
	.align		4
.L_85:
        /*0048*/ 	.byte	0x04, 0x17
        /*004a*/ 	.short	(.L_87 - .L_86)
.L_86:
        /*004c*/ 	.word	0x00000000
        /*0050*/ 	.short	0x0002
        /*0052*/ 	.short	0x0010
        /*0054*/ 	.byte	0x00, 0xf0, 0x21, 0x31


	//----- nvinfo : EIATTR_KPARAM_INFO
	.align		4
.L_87:
        /*0058*/ 	.byte	0x04, 0x17
        /*005a*/ 	.short	(.L_89 - .L_88)
.L_88:
        /*005c*/ 	.word	0x00000000
        /*0060*/ 	.short	0x0001
        /*0062*/ 	.short	0x0008
        /*0064*/ 	.byte	0x00, 0xf5, 0x21, 0x00


	//----- nvinfo : EIATTR_KPARAM_INFO
	.align		4
.L_89:
        /*0068*/ 	.byte	0x04, 0x17
        /*006a*/ 	.short	(.L_91 - .L_90)
.L_90:
        /*006c*/ 	.word	0x00000000
        /*0070*/ 	.short	0x0000
        /*0072*/ 	.short	0x0000
        /*0074*/ 	.byte	0x00, 0xf0, 0x21, 0x00


	//----- nvinfo : EIATTR_SPARSE_MMA_MASK
	.align		4
.L_91:
        /*0078*/ 	.byte	0x03, 0x50
        /*007a*/ 	.short	0x0000


	//----- nvinfo : EIATTR_MAXREG_COUNT
	.align		4
        /*007c*/ 	.byte	0x03, 0x1b
        /*007e*/ 	.short	0x00ff


	//----- nvinfo : EIATTR_MERCURY_ISA_VERSION
	.align		4
        /*0080*/ 	.byte	0x03, 0x5f
        /*0082*/ 	.short	0x0101


	//----- nvinfo : EIATTR_VRC_CTA_INIT_COUNT
	.align		4
        /*0084*/ 	.byte	0x02, 0x4a
	.zero		1
	.zero		1


	//----- nvinfo : EIATTR_EXIT_INSTR_OFFSETS
	.align		4
        /*0088*/ 	.byte	0x04, 0x1c
        /*008a*/ 	.short	(.L_93 - .L_92)


	//   ....[0]....
.L_92:
        /*008c*/ 	.word	0x000023a0


	//   ....[1]....
        /*0090*/ 	.word	0x000023e0


	//----- nvinfo : EIATTR_CRS_STACK_SIZE
	.align		4
.L_93:
        /*0094*/ 	.byte	0x04, 0x1e
        /*0096*/ 	.short	(.L_95 - .L_94)
.L_94:
        /*0098*/ 	.word	0x00000000


	//----- nvinfo : EIATTR_CBANK_PARAM_SIZE
	.align		4
.L_95:
        /*009c*/ 	.byte	0x03, 0x19
        /*009e*/ 	.short	0x0c68


	//----- nvinfo : EIATTR_PARAM_CBANK
	.align		4
        /*00a0*/ 	.byte	0x04, 0x0a
        /*00a2*/ 	.short	(.L_97 - .L_96)
	.align		4
.L_96:
        /*00a4*/ 	.word	index@(.nv.constant0._Z25multi_tensor_apply_kernelI18TensorListMetadataILi3EE12AxpbyFunctorIN3c104HalfES4_S4_EJffiEEvlPViT_T0_DpT1_)
        /*00a8*/ 	.short	0x0380
        /*00aa*/ 	.short	0x0c68


	//----- nvinfo : EIATTR_SW_WAR
	.align		4
.L_97:
        /*00ac*/ 	.byte	0x04, 0x36
        /*00ae*/ 	.short	(.L_99 - .L_98)
.L_98:
        /*00b0*/ 	.word	0x00000008
.L_99:


//--------------------- .nv.info._Z25multi_tensor_apply_kernelI18TensorListMetadataILi3EE12AxpbyFunctorIN3c104HalfES4_fEJffiEEvlPViT_T0_DpT1_ --------------------------
	.section	.nv.info._Z25multi_tensor_apply_kernelI18TensorListMetadataILi3EE12AxpbyFunctorIN3c104HalfES4_fEJffiEEvlPViT_T0_DpT1_,"",@"SHT_CUDA_INFO"
	.sectionflags	@""
	.align	4


	//----- nvinfo : EIATTR_CUDA_API_VERSION
	.align		4
        /*0000*/ 	.byte	0x04, 0x37
        /*0002*/ 	.short	(.L_101 - .L_100)
.L_100:
        /*0004*/ 	.word	0x00000082


	//----- nvinfo : EIATTR_KPARAM_INFO
	.align		4
.L_101:
        /*0008*/ 	.byte	0x04, 0x17
        /*000a*/ 	.short	(.L_103 - .L_102)
.L_102:
        /*000c*/ 	.word	0x00000000
        /*0010*/ 	.short	0x0006
        /*0012*/ 	.short	0x0c64
        /*0014*/ 	.byte	0x00, 0xf0, 0x11, 0x00


	//----- nvinfo : EIATTR_KPARAM_INFO
	.align		4
.L_103:
        /*0018*/ 	.byte	0x04, 0x17
        /*001a*/ 	.short	(.L_105 - .L_104)
.L_104:
        /*001c*/ 	.word	0x00000000
        /*0020*/ 	.short	0x0005
        /*0022*/ 	.short	0x0c60
        /*0024*/ 	.byte	0x00, 0xf0, 0x11, 0x00


	//----- nvinfo : EIATTR_KPARAM_INFO
	.align		4
.L_105:
        /*0028*/ 	.byte	0x04, 0x17
        /*002a*/ 	.short	(.L_107 - .L_106)
.L_106:
        /*002c*/ 	.word	0x00000000
        /*0030*/ 	.short	0x0004
        /*0032*/ 	.short	0x0c5c
        /*0034*/ 	.byte	0x00, 0xf0, 0x11, 0x00


	//----- nvinfo : EIATTR_KPARAM_INFO
	.align		4
.L_107:
        /*0038*/ 	.byte	0x04, 0x17
        /*003a*/ 	.short	(.L_109 - .L_108)
.L_108:
        /*003c*/ 	.word	0x00000000
        /*0040*/ 	.short	0x0003
        /*0042*/ 	.short	0x0c58
        /*0044*/ 	.byte	0x00, 0xf0, 0x05, 0x00


	//----- nvinfo : EIATTR_KPARAM_INFO
	.align		4
.L_109:
        /*0048*/ 	.byte	0x04, 0x17
        /*004a*/ 	.short	(.L_111 - .L_110)
.L_110:
        /*004c*/ 	.word	0x00000000
        /*0050*/ 	.short	0x0002
        /*0052*/ 	.short	0x0010
        /*0054*/ 	.byte	0x00, 0xf0, 0x21, 0x31


	//----- nvinfo : EIATTR_KPARAM_INFO
	.align		4
.L_111:
        /*0058*/ 	.byte	0x04, 0x17
        /*005a*/ 	.short	(.L_113 - .L_112)
.L_112:
        /*005c*/ 	.word	0x00000000
        /*0060*/ 	.short	0x0001
        /*0062*/ 	.short	0x0008
        /*0064*/ 	.byte	0x00, 0xf5, 0x21, 0x00


	//----- nvinfo : EIATTR_KPARAM_INFO
	.align		4
.L_113:
        /*0068*/ 	.byte	0x04, 0x17
        /*006a*/ 	.short	(.L_115 - .L_114)
.L_114:
        /*006c*/ 	.word	0x00000000
        /*0070*/ 	.short	0x0000
        /*0072*/ 	.short	0x0000
        /*0074*/ 	.byte	0x00, 0xf0, 0x21, 0x00


	//----- nvinfo : EIATTR_SPARSE_MMA_MASK
	.align		4
.L_115:
        /*0078*/ 	.byte	0x03, 0x50
        /*007a*/ 	.short	0x0000


	//----- nvinfo : EIATTR_MAXREG_COUNT
	.align		4
        /*007c*/ 	.byte	0x03, 0x1b
        /*007e*/ 	.short	0x00ff


	//----- nvinfo : EIATTR_MERCURY_ISA_VERSION
	.align		4
        /*0080*/ 	.byte	0x03, 0x5f
        /*0082*/ 	.short	0x0101


	//----- nvinfo : EIATTR_VRC_CTA_INIT_COUNT
	.align		4
        /*0084*/ 	.byte	0x02, 0x4a
	.zero		1
	.zero		1


	//----- nvinfo : EIATTR_EXIT_INSTR_OFFSETS
	.align		4
        /*0088*/ 	.byte	0x04, 0x1c
        /*008a*/ 	.short	(.L_117 - .L_116)


	//   ....[0]....
.L_116:
        /*008c*/ 	.word	0x000020b0


	//   ....[1]....
        /*0090*/ 	.word	0x000020f0


	//----- nvinfo : EIATTR_CRS_STACK_SIZE
	.align		4
.L_117:
        /*0094*/ 	.byte	0x04, 0x1e
        /*0096*/ 	.short	(.L_119 - .L_118)
.L_118:
        /*0098*/ 	.word	0x00000000


	//----- nvinfo : EIATTR_CBANK_PARAM_SIZE
	.align		4
.L_119:
        /*009c*/ 	.byte	0x03, 0x19
        /*009e*/ 	.short	0x0c68


	//----- nvinfo : EIATTR_PARAM_CBANK
	.align		4
        /*00a0*/ 	.byte	0x04, 0x0a
        /*00a2*/ 	.short	(.L_121 - .L_120)
	.align		4
.L_120:
        /*00a4*/ 	.word	index@(.nv.constant0._Z25multi_tensor_apply_kernelI18TensorListMetadataILi3EE12AxpbyFunctorIN3c104HalfES4_fEJffiEEvlPViT_T0_DpT1_)
        /*00a8*/ 	.short	0x0380
        /*00aa*/ 	.short	0x0c68


	//----- nvinfo : EIATTR_SW_WAR
	.align		4
.L_121:
        /*00ac*/ 	.byte	0x04, 0x36
        /*00ae*/ 	.short	(.L_123 - .L_122)
.L_122:
        /*00b0*/ 	.word	0x00000008
.L_123:


//--------------------- .nv.info._Z25multi_tensor_apply_kernelI18TensorListMetadataILi3EE12AxpbyFunctorIN3c104HalfEfS4_EJffiEEvlPViT_T0_DpT1_ --------------------------
	.section	.nv.info._Z25multi_tensor_apply_kernelI18TensorListMetadataILi3EE12AxpbyFunctorIN3c104HalfEfS4_EJffiEEvlPViT_T0_DpT1_,"",@"SHT_CUDA_INFO"
	.sectionflags	@""
	.align	4


	//----- nvinfo : EIATTR_CUDA_API_VERSION
	.align		4
        /*0000*/ 	.byte	0x04, 0x37
        /*0002*/ 	.short	(.L_125 - .L_124)
.L_124:
        /*0004*/ 	.word	0x00000082


	//----- nvinfo : EIATTR_KPARAM_INFO
	.align		4
.L_125:
        /*0008*/ 	.byte	0x04, 0x17
        /*000a*/ 	.short	(.L_127 - .L_126)
.L_126:
        /*000c*/ 	.word	0x00000000
        /*0010*/ 	.short	0x0006
        /*0012*/ 	.short	0x0c64
        /*0014*/ 	.byte	0x00, 0xf0, 0x11, 0x00


	//----- nvinfo : EIATTR_KPARAM_INFO
	.align		4
.L_127:
        /*0018*/ 	.byte	0x04, 0x17
        /*001a*/ 	.short	(.L_129 - .L_128)
.L_128:
        /*001c*/ 	.word	0x00000000
        /*0020*/ 	.short	0x0005
        /*0022*/ 	.short	0x0c60
        /*0024*/ 	.byte	0x00, 0xf0, 0x11, 0x00


	//----- nvinfo : EIATTR_KPARAM_INFO
	.align		4
.L_129:
        /*0028*/ 	.byte	0x04, 0x17
        /*002a*/ 	.short	(.L_131 - .L_130)
.L_130:
        /*002c*/ 	.word	0x00000000
        /*0030*/ 	.short	0x0004
        /*0032*/ 	.short	0x0c5c
        /*0034*/ 	.byte	0x00, 0xf0, 0x11, 0x00


	//----- nvinfo : EIATTR_KPARAM_INFO
	.align		4
.L_131:
        /*0038*/ 	.byte	0x04, 0x17
        /*003a*/ 	.short	(.L_133 - .L_132)
.L_132:
        /*003c*/ 	.word	0x00000000
        /*0040*/ 	.short	0x0003
        /*0042*/ 	.short	0x0c58
        /*0044*/ 	.byte	0x00, 0xf0, 0x05, 0x00


	//----- nvinfo : EIATTR_KPARAM_INFO
	.align		4
.L_133:
        /*0048*/ 	.byte	0x04, 0x17
        /*004a*/ 	.short	(.L_135 - .L_134)
.L_134:
        /*004c*/ 	.word	0x00000000
        /*0050*/ 	.short	0x0002
        /*0052*/ 	.short	0x0010
        /*0054*/ 	.byte	0x00, 0xf0, 0x21, 0x31


	//----- nvinfo : EIATTR_KPARAM_INFO
	.align		4
.L_135:
        /*0058*/ 	.byte	0x04, 0x17
        /*005a*/ 	.short	(.L_137 - .L_136)
.L_136:
        /*005c*/ 	.word	0x00000000
        /*0060*/ 	.short	0x0001
        /*0062*/ 	.short	0x0008
        /*0064*/ 	.byte	0x00, 0xf5, 0x21, 0x00


	//----- nvinfo : EIATTR_KPARAM_INFO
	.align		4
.L_137:
        /*0068*/ 	.byte	0x04, 0x17
        /*006a*/ 	.short	(.L_139 - .L_138)
.L_138:
        /*006c*/ 	.word	0x00000000
        /*0070*/ 	.short	0x0000
        /*0072*/ 	.short	0x0000
        /*0074*/ 	.byte	0x00, 0xf0, 0x21, 0x00


	//----- nvinfo : EIATTR_SPARSE_MMA_MASK
	.align		4
.L_139:
        /*0078*/ 	.byte	0x03, 0x50
        /*007a*/ 	.short	0x0000


	//----- nvinfo : EIATTR_MAXREG_COUNT
	.align		4
        /*007c*/ 	.byte	0x03, 0x1b
        /*007e*/ 	.short	0x00ff


	//----- nvinfo : EIATTR_MERCURY_ISA_VERSION
	.align		4
        /*0080*/ 	.byte	0x03, 0x5f
        /*0082*/ 	.short	0x0101


	//----- nvinfo : EIATTR_VRC_CTA_INIT_COUNT
	.align		4
        /*0084*/ 	.byte	0x02, 0x4a
	.zero		1
	.zero		1


	//----- nvinfo : EIATTR_EXIT_INSTR_OFFSETS
	.align		4
        /*0088*/ 	.byte	0x04, 0x1c
        /*008a*/ 	.short	(.L_141 - .L_140)


	//   ....[0]....
.L_140:
        /*008c*/ 	.word	0x000020c0


	//   ....[1]....
        /*0090*/ 	.word	0x00002100


	//----- nvinfo : EIATTR_CRS_STACK_SIZE
	.align		4
.L_141:
        /*0094*/ 	.byte	0x04, 0x1e
        /*0096*/ 	.short	(.L_143 - .L_142)
.L_142:
        /*0098*/ 	.word	0x00000000


	//----- nvinfo : EIATTR_CBANK_PARAM_SIZE
	.align		4
.L_143:
        /*009c*/ 	.byte	0x03, 0x19
        /*009e*/ 	.short	0x0c68


	//----- nvinfo : EIATTR_PARAM_CBANK
	.align		4
        /*00a0*/ 	.byte	0x04, 0x0a
        /*00a2*/ 	.short	(.L_145 - .L_144)
	.align		4
.L_144:
        /*00a4*/ 	.word	index@(.nv.constant0._Z25multi_tensor_apply_kernelI18TensorListMetadataILi3EE12AxpbyFunctorIN3c104HalfEfS4_EJffiEEvlPViT_T0_DpT1_)
        /*00a8*/ 	.short	0x0380
        /*00aa*/ 	.short	0x0c68


	//----- nvinfo : EIATTR_SW_WAR
	.align		4
.L_145:
        /*00ac*/ 	.byte	0x04, 0x36
        /*00ae*/ 	.short	(.L_147 - .L_146)
.L_146:
        /*00b0*/ 	.word	0x00000008
.L_147:


//--------------------- .nv.info._Z25multi_tensor_apply_kernelI18TensorListMetadataILi3EE12AxpbyFunctorIN3c104HalfEffEJffiEEvlPViT_T0_DpT1_ --------------------------
	.section	.nv.info._Z25multi_tensor_apply_kernelI18TensorListMetadataILi3EE12AxpbyFunctorIN3c104HalfEffEJffiEEvlPViT_T0_DpT1_,"",@"SHT_CUDA_INFO"
	.sectionflags	@""
	.align	4


	//----- nvinfo : EIATTR_CUDA_API_VERSION
	.align		4
        /*0000*/ 	.byte	0x04, 0x37
        /*0002*/ 	.short	(.L_149 - .L_148)
.L_148:
        /*0004*/ 	.word	0x00000082


	//----- nvinfo : EIATTR_KPARAM_INFO
	.align		4
.L_149:
        /*0008*/ 	.byte	0x04, 0x17
        /*000a*/ 	.short	(.L_151 - .L_150)
.L_150:
        /*000c*/ 	.word	0x00000000
        /*0010*/ 	.short	0x0006
        /*0012*/ 	.short	0x0c64
        /*0014*/ 	.byte	0x00, 0xf0, 0x11, 0x00


	//----- nvinfo : EIATTR_KPARAM_INFO
	.align		4
.L_151:
        /*0018*/ 	.byte	0x04, 0x17
        /*001a*/ 	.short	(.L_153 - .L_152)
.L_152:
        /*001c*/ 	.word	0x00000000
        /*0020*/ 	.short	0x0005
        /*0022*/ 	.short	0x0c60
        /*0024*/ 	.byte	0x00, 0xf0, 0x11, 0x00


	//----- nvinfo : EIATTR_KPARAM_INFO
	.align		4
.L_153:
        /*0028*/ 	.byte	0x04, 0x17
        /*002a*/ 	.short	(.L_155 - .L_154)
.L_154:
        /*002c*/ 	.word	0x00000000
        /*0030*/ 	.short	0x0004
        /*0032*/ 	.short	0x0c5c
        /*0034*/ 	.byte	0x00, 0xf0, 0x11, 0x00


	//----- nvinfo : EIATTR_KPARAM_INFO
	.align		4
.L_155:
        /*0038*/ 	.byte	0x04, 0x17
        /*003a*/ 	.short	(.L_157 - .L_156)
.L_156:
        /*003c*/ 	.word	0x00000000
        /*0040*/ 	.short	0x0003
        /*0042*/ 	.short	0x0c58
        /*0044*/ 	.byte	0x00, 0xf0, 0x05, 0x00


	//----- nvinfo : EIATTR_KPARAM_INFO
	.align		4
.L_157:
        /*0048*/ 	.byte	0x04, 0x17
        /*004a*/ 	.short	(.L_159 - .L_158)
.L_158:
        /*004c*/ 	.word	0x00000000
        /*0050*/ 	.short	0x0002
        /*0052*/ 	.short	0x0010
        /*0054*/ 	.byte	0x00, 0xf0, 0x21, 0x31


	//----- nvinfo : EIATTR_KPARAM_INFO
	.align		4
.L_159:
        /*0058*/ 	.byte	0x04, 0x17
        /*005a*/ 	.short	(.L_161 - .L_160)
.L_160:
        /*005c*/ 	.word	0x00000000
        /*0060*/ 	.short	0x0001
        /*0062*/ 	.short	0x0008
        /*0064*/ 	.byte	0x00, 0xf5, 0x21, 0x00


	//----- nvinfo : EIATTR_KPARAM_INFO
	.align		4
.L_161:
        /*0068*/ 	.byte	0x04, 0x17
        /*006a*/ 	.short	(.L_163 - .L_162)
.L_162:
        /*006c*/ 	.word	0x00000000
        /*0070*/ 	.short	0x0000
        /*0072*/ 	.short	0x0000
        /*0074*/ 	.byte	0x00, 0xf0, 0x21, 0x00


	//----- nvinfo : EIATTR_SPARSE_MMA_MASK
	.align		4
.L_163:
        /*0078*/ 	.byte	0x03, 0x50
        /*007a*/ 	.short	0x0000


	//----- nvinfo : EIATTR_MAXREG_COUNT
	.align		4
        /*007c*/ 	.byte	0x03, 0x1b
        /*007e*/ 	.short	0x00ff


	//----- nvinfo : EIATTR_MERCURY_ISA_VERSION
	.align		4
        /*0080*/ 	.byte	0x03, 0x5f
        /*0082*/ 	.short	0x0101


	//----- nvinfo : EIATTR_VRC_CTA_INIT_COUNT
	.align		4
        /*0084*/ 	.byte	0x02, 0x4a
	.zero		1
	.zero		1


	//----- nvinfo : EIATTR_EXIT_INSTR_OFFSETS
	.align		4
        /*0088*/ 	.byte	0x04, 0x1c
        /*008a*/ 	.short	(.L_165 - .L_164)


	//   ....[0]....
.L_164:
        /*008c*/ 	.word	0x00001dd0


	//   ....[1]....
        /*0090*/ 	.word	0x00001e10


	//----- nvinfo : EIATTR_CRS_STACK_SIZE
	.align		4
.L_165:
        /*0094*/ 	.byte	0x04, 0x1e
        /*0096*/ 	.short	(.L_167 - .L_166)
.L_166:
        /*0098*/ 	.word	0x00000000


	//----- nvinfo : EIATTR_CBANK_PARAM_SIZE
	.align		4
.L_167:
        /*009c*/ 	.byte	0x03, 0x19
        /*009e*/ 	.short	0x0c68


	//----- nvinfo : EIATTR_PARAM_CBANK
	.align		4
        /*00a0*/ 	.byte	0x04, 0x0a
        /*00a2*/ 	.short	(.L_169 - .L_168)
	.align		4
.L_168:
        /*00a4*/ 	.word	index@(.nv.constant0._Z25multi_tensor_apply_kernelI18TensorListMetadataILi3EE12AxpbyFunctorIN3c104HalfEffEJffiEEvlPViT_T0_DpT1_)
        /*00a8*/ 	.short	0x0380
        /*00aa*/ 	.short	0x0c68


	//----- nvinfo : EIATTR_SW_WAR
	.align		4
.L_169:
        /*00ac*/ 	.byte	0x04, 0x36
        /*00ae*/ 	.short	(.L_171 - .L_170)
.L_170:
        /*00b0*/ 	.word	0x00000008
.L_171:


//--------------------- .nv.info._Z25multi_tensor_apply_kernelI18TensorListMetadataILi3EE12AxpbyFunctorIfN3c104HalfES4_EJffiEEvlPViT_T0_DpT1_ --------------------------
	.section	.nv.info._Z25multi_tensor_apply_kernelI18TensorListMetadataILi3EE12AxpbyFunctorIfN3c104HalfES4_EJffiEEvlPViT_T0_DpT1_,"",@"SHT_CUDA_INFO"
	.sectionflags	@""
	.align	4


	//----- nvinfo : EIATTR_CUDA_API_VERSION
	.align		4
        /*0000*/ 	.byte	0x04, 0x37
        /*0002*/ 	.short	(.L_173 - .L_172)
.L_172:
        /*0004*/ 	.word	0x00000082


	//----- nvinfo : EIATTR_KPARAM_INFO
	.align		4
.L_173:
        /*0008*/ 	.byte	0x04, 0x17
        /*000a*/ 	.short	(.L_175 - .L_174)
.L_174:
        /*000c*/ 	.word	0x00000000
        /*0010*/ 	.short	0x0006
        /*0012*/ 	.short	0x0c64
        /*0014*/ 	.byte	0x00, 0xf0, 0x11, 0x00


	//----- nvinfo : EIATTR_KPARAM_INFO
	.align		4
.L_175:
        /*0018*/ 	.byte	0x04, 0x17
        /*001a*/ 	.short	(.L_177 - .L_176)
.L_176:
        /*001c*/ 	.word	0x00000000
        /*0020*/ 	.short	0x0005
        /*0022*/ 	.short	0x0c60
        /*0024*/ 	.byte	0x00, 0xf0, 0x11, 0x00


	//----- nvinfo : EIATTR_KPARAM_INFO
	.align		4
.L_177:
        /*0028*/ 	.byte	0x04, 0x17
        /*002a*/ 	.short	(.L_179 - .L_178)
.L_178:
        /*002c*/ 	.word	0x00000000
        /*0030*/ 	.short	0x0004
        /*0032*/ 	.short	0x0c5c
        /*0034*/ 	.byte	0x00, 0xf0, 0x11, 0x00


	//----- nvinfo : EIATTR_KPARAM_INFO
	.align		4
.L_179:
        /*0038*/ 	.byte	0x04, 0x17
        /*003a*/ 	.short	(.L_181 - .L_180)
.L_180:
        /*003c*/ 	.word	0x00000000
        /*0040*/ 	.short	0x0003
        /*0042*/ 	.short	0x0c58
        /*0044*/ 	.byte	0x00, 0xf0, 0x05, 0x00


	//----- nvinfo : EIATTR_KPARAM_INFO
	.align		4
.L_181:
        /*0048*/ 	.byte	0x04, 0x17
        /*004a*/ 	.short	(.L_183 - .L_182)
.L_182:
        /*004c*/ 	.word	0x00000000
        /*0050*/ 	.short	0x0002
        /*0052*/ 	.short	0x0010
        /*0054*/ 	.byte	0x00, 0xf0, 0x21, 0x31


	//----- nvinfo : EIATTR_KPARAM_INFO
	.align		4
.L_183:
        /*0058*/ 	.byte	0x04, 0x17
        /*005a*/ 	.short	(.L_185 - .L_184)
.L_184:
        /*005c*/ 	.word	0x00000000
        /*0060*/ 	.short	0x0001
        /*0062*/ 	.short	0x0008
        /*0064*/ 	.byte	0x00, 0xf5, 0x21, 0x00


	//----- nvinfo : EIATTR_KPARAM_INFO
	.align		4
.L_185:
        /*0068*/ 	.byte	0x04, 0x17
        /*006a*/ 	.short	(.L_187 - .L_186)
.L_186:
        /*006c*/ 	.word	0x00000000
        /*0070*/ 	.short	0x0000
        /*0072*/ 	.short	0x0000
        /*0074*/ 	.byte	0x00, 0xf0, 0x21, 0x00


	//----- nvinfo : EIATTR_SPARSE_MMA_MASK
	.align		4
.L_187:
        /*0078*/ 	.byte	0x03, 0x50
        /*007a*/ 	.short	0x0000


	//----- nvinfo : EIATTR_MAXREG_COUNT
	.align		4
        /*007c*/ 	.byte	0x03, 0x1b
        /*007e*/ 	.short	0x00ff


	//----- nvinfo : EIATTR_MERCURY_ISA_VERSION
	.align		4
        /*0080*/ 	.byte	0x03, 0x5f
        /*0082*/ 	.short	0x0101


	//----- nvinfo : EIATTR_VRC_CTA_INIT_COUNT
	.align		4
        /*0084*/ 	.byte	0x02, 0x4a
	.zero		1
	.zero		1


	//----- nvinfo : EIATTR_EXIT_INSTR_OFFSETS
	.align		4
        /*0088*/ 	.byte	0x04, 0x1c
        /*008a*/ 	.short	(.L_189 - .L_188)


	//   ....[0]....
.L_188:
        /*008c*/ 	.word	0x00002090


	//   ....[1]....
        /*0090*/ 	.word	0x000020d0


	//----- nvinfo : EIATTR_CRS_STACK_SIZE
	.align		4
.L_189:
        /*0094*/ 	.byte	0x04, 0x1e
        /*0096*/ 	.short	(.L_191 - .L_190)
.L_190:
        /*0098*/ 	.word	0x00000000


	//----- nvinfo : EIATTR_CBANK_PARAM_SIZE
	.align		4
.L_191:
        /*009c*/ 	.byte	0x03, 0x19
        /*009e*/ 	.short	0x0c68


	//----- nvinfo : EIATTR_PARAM_CBANK
	.align		4
        /*00a0*/ 	.byte	0x04, 0x0a
        /*00a2*/ 	.short	(.L_193 - .L_192)
	.align		4
.L_192:
        /*00a4*/ 	.word	index@(.nv.constant0._Z25multi_tensor_apply_kernelI18TensorListMetadataILi3EE12AxpbyFunctorIfN3c104HalfES4_EJffiEEvlPViT_T0_DpT1_)
        /*00a8*/ 	.short	0x0380
        /*00aa*/ 	.short	0x0c68


	//----- nvinfo : EIATTR_SW_WAR
	.align		4
.L_193:
        /*00ac*/ 	.byte	0x04, 0x36
        /*00ae*/ 	.short	(.L_195 - .L_194)
.L_194:
        /*00b0*/ 	.word	0x00000008
.L_195:


//--------------------- .nv.info._Z25multi_tensor_apply_kernelI18TensorListMetadataILi3EE12AxpbyFunctorIfN3c104HalfEfEJffiEEvlPViT_T0_DpT1_ --------------------------
	.section	.nv.info._Z25multi_tensor_apply_kernelI18TensorListMetadataILi3EE12AxpbyFunctorIfN3c104HalfEfEJffiEEvlPViT_T0_DpT1_,"",@"SHT_CUDA_INFO"
	.sectionflags	@""
	.align	4


	//----- nvinfo : EIATTR_CUDA_API_VERSION
	.align		4
        /*0000*/ 	.byte	0x04, 0x37
        /*0002*/ 	.short	(.L_197 - .L_196)
.L_196:
        /*0004*/ 	.word	0x00000082


	//----- nvinfo : EIATTR_KPARAM_INFO
	.align		4
.L_197:
        /*0008*/ 	.byte	0x04, 0x17
        /*000a*/ 	.short	(.L_199 - .L_198)
.L_198:
        /*000c*/ 	.word	0x00000000
        /*0010*/ 	.short	0x0006
        /*0012*/ 	.short	0x0c64
        /*0014*/ 	.byte	0x00, 0xf0, 0x11, 0x00


	//----- nvinfo : EIATTR_KPARAM_INFO
	.align		4
.L_199:
        /*0018*/ 	.byte	0x04, 0x17
        /*001a*/ 	.short	(.L_201 - .L_200)
.L_200:
        /*001c*/ 	.word	0x00000000
        /*0020*/ 	.short	0x0005
        /*0022*/ 	.short	0x0c60
        /*0024*/ 	.byte	0x00, 0xf0, 0x11, 0x00


	//----- nvinfo : EIATTR_KPARAM_INFO
	.align		4
.L_201:
        /*0028*/ 	.byte	0x04, 0x17
        /*002a*/ 	.short	(.L_203 - .L_202)
.L_202:
        /*002c*/ 	.word	0x00000000
        /*0030*/ 	.short	0x0004
        /*0032*/ 	.short	0x0c5c
        /*0034*/ 	.byte	0x00, 0xf0, 0x11, 0x00


	//----- nvinfo : EIATTR_KPARAM_INFO
	.align		4
.L_203:
        /*0038*/ 	.byte	0x04, 0x17
        /*003a*/ 	.short	(.L_205 - .L_204)
.L_204:
        /*003c*/ 	.word	0x00000000
        /*0040*/ 	.short	0x0003
        /*0042*/ 	.short	0x0c58
        /*0044*/ 	.byte	0x00, 0xf0, 0x05, 0x00


	//----- nvinfo : EIATTR_KPARAM_INFO
	.align		4
.L_205:
        /*0048*/ 	.byte	0x04, 0x17
        /*004a*/ 	.short	(.L_207 - .L_206)
.L_206:
        /*004c*/ 	.word	0x00000000
        /*0050*/ 	.short	0x0002
        /*0052*/ 	.short	0x0010
        /*0054*/ 	.byte	0x00, 0xf0, 0x21, 0x31


	//----- nvinfo : EIATTR_KPARAM_INFO
	.align		4
.L_207:
        /*0058*/ 	.byte	0x04, 0x17
        /*005a*/ 	.short	(.L_209 - .L_208)
.L_208:
        /*005c*/ 	.word	0x00000000
        /*0060*/ 	.short	0x0001
        /*0062*/ 	.short	0x0008
        /*0064*/ 	.byte	0x00, 0xf5, 0x21, 0x00


	//----- nvinfo : EIATTR_KPARAM_INFO
	.align		4
.L_209:
        /*0068*/ 	.byte	0x04, 0x17
        /*006a*/ 	.short	(.L_211 - .L_210)
.L_210:
        /*006c*/ 	.word	0x00000000
        /*0070*/ 	.short	0x0000
        /*0072*/ 	.short	0x0000
        /*0074*/ 	.byte	0x00, 0xf0, 0x21, 0x00


	//----- nvinfo : EIATTR_SPARSE_MMA_MASK
	.align		4
.L_211:
        /*0078*/ 	.byte	0x03, 0x50
        /*007a*/ 	.short	0x0000


	//----- nvinfo : EIATTR_MAXREG_COUNT
	.align		4
        /*007c*/ 	.byte	0x03, 0x1b
        /*007e*/ 	.short	0x00ff


	//----- nvinfo : EIATTR_MERCURY_ISA_VERSION
	.align		4
        /*0080*/ 	.byte	0x03, 0x5f
        /*0082*/ 	.short	0x0101


	//----- nvinfo : EIATTR_VRC_CTA_INIT_COUNT
	.align		4
        /*0084*/ 	.byte	0x02, 0x4a
	.zero		1
	.zero		1


	//----- nvinfo : EIATTR_EXIT_INSTR_OFFSETS
	.align		4
        /*0088*/ 	.byte	0x04, 0x1c
        /*008a*/ 	.short	(.L_213 - .L_212)


	//   ....[0]....
.L_212:
        /*008c*/ 	.word	0x00001da0


	//   ....[1]....
        /*0090*/ 	.word	0x00001de0


	//----- nvinfo : EIATTR_CRS_STACK_SIZE
	.align		4
.L_213:
        /*0094*/ 	.byte	0x04, 0x1e
        /*0096*/ 	.short	(.L_215 - .L_214)
.L_214:
        /*0098*/ 	.word	0x00000000


	//----- nvinfo : EIATTR_CBANK_PARAM_SIZE
	.align		4
.L_215:
        /*009c*/ 	.byte	0x03, 0x19
        /*009e*/ 	.short	0x0c68


	//----- nvinfo : EIATTR_PARAM_CBANK
	.align		4
        /*00a0*/ 	.byte	0x04, 0x0a
        /*00a2*/ 	.short	(.L_217 - .L_216)
	.align		4
.L_216:
        /*00a4*/ 	.word	index@(.nv.constant0._Z25multi_tensor_apply_kernelI18TensorListMetadataILi3EE12AxpbyFunctorIfN3c104HalfEfEJffiEEvlPViT_T0_DpT1_)
        /*00a8*/ 	.short	0x0380
        /*00aa*/ 	.short	0x0c68


	//----- nvinfo : EIATTR_SW_WAR
	.align		4
.L_217:
        /*00ac*/ 	.byte	0x04, 0x36
        /*00ae*/ 	.short	(.L_219 - .L_218)
.L_218:
        /*00b0*/ 	.word	0x00000008
.L_219:


//--------------------- .nv.info._Z25multi_tensor_apply_kernelI18TensorListMetadataILi3EE12AxpbyFunctorIffN3c104HalfEEJffiEEvlPViT_T0_DpT1_ --------------------------
	.section	.nv.info._Z25multi_tensor_apply_kernelI18TensorListMetadataILi3EE12AxpbyFunctorIffN3c104HalfEEJffiEEvlPViT_T0_DpT1_,"",@"SHT_CUDA_INFO"
	.sectionflags	@""
	.align	4


	//----- nvinfo : EIATTR_CUDA_API_VERSION
	.align		4
        /*0000*/ 	.byte	0x04, 0x37
        /*0002*/ 	.short	(.L_221 - .L_220)
.L_220:
        /*0004*/ 	.word	0x00000082


	//----- nvinfo : EIATTR_KPARAM_INFO
	.align		4
.L_221:
        /*0008*/ 	.byte	0x04, 0x17
        /*000a*/ 	.short	(.L_223 - .L_222)
.L_222:
        /*000c*/ 	.word	0x00000000
        /*0010*/ 	.short	0x0006
        /*0012*/ 	.short	0x0c64
        /*0014*/ 	.byte	0x00, 0xf0, 0x11, 0x00


	//----- nvinfo : EIATTR_KPARAM_INFO
	.align		4
.L_223:
        /*0018*/ 	.byte	0x04, 0x17
        /*001a*/ 	.short	(.L_225 - .L_224)
.L_224:
        /*001c*/ 	.word	0x00000000
        /*0020*/ 	.short	0x0005
        /*0022*/ 	.short	0x0c60
        /*0024*/ 	.byte	0x00, 0xf0, 0x11, 0x00


	//----- nvinfo : EIATTR_KPARAM_INFO
	.align		4
.L_225:
        /*0028*/ 	.byte	0x04, 0x17
        /*002a*/ 	.short	(.L_227 - .L_226)
.L_226:
        /*002c*/ 	.word	0x00000000
        /*0030*/ 	.short	0x0004
        /*0032*/ 	.short	0x0c5c
        /*0034*/ 	.byte	0x00, 0xf0, 0x11, 0x00


	//----- nvinfo : EIATTR_KPARAM_INFO
	.align		4
.L_227:
        /*0038*/ 	.byte	0x04, 0x17
        /*003a*/ 	.short	(.L_229 - .L_228)
.L_228:
        /*003c*/ 	.word	0x00000000
        /*0040*/ 	.short	0x0003
        /*0042*/ 	.short	0x0c58
        /*0044*/ 	.byte	0x00, 0xf0, 0x05, 0x00


	//----- nvinfo : EIATTR_KPARAM_INFO
	.align		4
.L_229:
        /*0048*/ 	.byte	0x04, 0x17
        /*004a*/ 	.short	(.L_231 - .L_230)
.L_230:
        /*004c*/ 	.word	0x00000000
        /*0050*/ 	.short	0x0002
        /*0052*/ 	.short	0x0010
        /*0054*/ 	.byte	0x00, 0xf0, 0x21, 0x31


	//----- nvinfo : EIATTR_KPARAM_INFO
	.align		4
.L_231:
        /*0058*/ 	.byte	0x04, 0x17
        /*005a*/ 	.short	(.L_233 - .L_232)
.L_232:
        /*005c*/ 	.word	0x00000000
        /*0060*/ 	.short	0x0001
        /*0062*/ 	.short	0x0008
        /*0064*/ 	.byte	0x00, 0xf5, 0x21, 0x00


	//----- nvinfo : EIATTR_KPARAM_INFO
	.align		4
.L_233:
        /*0068*/ 	.byte	0x04, 0x17
        /*006a*/ 	.short	(.L_235 - .L_234)
.L_234:
        /*006c*/ 	.word	0x00000000
        /*0070*/ 	.short	0x0000
        /*0072*/ 	.short	0x0000
        /*0074*/ 	.byte	0x00, 0xf0, 0x21, 0x00


	//----- nvinfo : EIATTR_SPARSE_MMA_MASK
	.align		4
.L_235:
        /*0078*/ 	.byte	0x03, 0x50
        /*007a*/ 	.short	0x0000


	//----- nvinfo : EIATTR_MAXREG_COUNT
	.align		4
        /*007c*/ 	.byte	0x03, 0x1b
        /*007e*/ 	.short	0x00ff


	//----- nvinfo : EIATTR_MERCURY_ISA_VERSION
	.align		4
        /*0080*/ 	.byte	0x03, 0x5f
        /*0082*/ 	.short	0x0101


	//----- nvinfo : EIATTR_VRC_CTA_INIT_COUNT
	.align		4
        /*0084*/ 	.byte	0x02, 0x4a
	.zero		1
	.zero		1


	//----- nvinfo : EIATTR_EXIT_INSTR_OFFSETS
	.align		4
        /*0088*/ 	.byte	0x04, 0x1c
        /*008a*/ 	.short	(.L_237 - .L_236)


	//   ....[0]....
.L_236:
        /*008c*/ 	.word	0x00001dc0


	//   ....[1]....
        /*0090*/ 	.word	0x00001e00


	//----- nvinfo : EIATTR_CRS_STACK_SIZE
	.align		4
.L_237:
        /*0094*/ 	.byte	0x04, 0x1e
        /*0096*/ 	.short	(.L_239 - .L_238)
.L_238:
        /*0098*/ 	.word	0x00000000


	//----- nvinfo : EIATTR_CBANK_PARAM_SIZE
	.align		4
.L_239:
        /*009c*/ 	.byte	0x03, 0x19
        /*009e*/ 	.short	0x0c68


	//----- nvinfo : EIATTR_PARAM_CBANK
	.align		4
        /*00a0*/ 	.byte	0x04, 0x0a
        /*00a2*/ 	.short	(.L_241 - .L_240)
	.align		4
.L_240:
        /*00a4*/ 	.word	index@(.nv.constant0._Z25multi_tensor_apply_kernelI18TensorListMetadataILi3EE12AxpbyFunctorIffN3c104HalfEEJffiEEvlPViT_T0_DpT1_)
        /*00a8*/ 	.short	0x0380
        /*00aa*/ 	.short	0x0c68


	//----- nvinfo : EIATTR_SW_WAR
	.align		4
.L_241:
        /*00ac*/ 	.byte	0x04, 0x36
        /*00ae*/ 	.short	(.L_243 - .L_242)
.L_242:
        /*00b0*/ 	.word	0x00000008
.L_243:


//--------------------- .nv.info._Z25multi_tensor_apply_kernelI18TensorListMetadataILi3EE12AxpbyFunctorIfffEJffiEEvlPViT_T0_DpT1_ --------------------------
	.section	.nv.info._Z25multi_tensor_apply_kernelI18TensorListMetadataILi3EE12AxpbyFunctorIfffEJffiEEvlPViT_T0_DpT1_,"",@"SHT_CUDA_INFO"
	.sectionflags	@""
	.align	4


	//----- nvinfo : EIATTR_CUDA_API_VERSION
	.align		4
        /*0000*/ 	.byte	0x04, 0x37
        /*0002*/ 	.short	(.L_245 - .L_244)
.L_244:
        /*0004*/ 	.word	0x00000082


	//----- nvinfo : EIATTR_KPARAM_INFO
	.align		4
.L_245:
        /*0008*/ 	.byte	0x04, 0x17
        /*000a*/ 	.short	(.L_247 - .L_246)
.L_246:
        /*000c*/ 	.word	0x00000000
        /*0010*/ 	.short	0x0006
        /*0012*/ 	.short	0x0c64
        /*0014*/ 	.byte	0x00, 0xf0, 0x11, 0x00


	//----- nvinfo : EIATTR_KPARAM_INFO
	.align		4
.L_247:
        /*0018*/ 	.byte	0x04, 0x17
        /*001a*/ 	.short	(.L_249 - .L_248)
.L_248:
        /*001c*/ 	.word	0x00000000
        /*0020*/ 	.short	0x0005
        /*0022*/ 	.short	0x0c60
        /*0024*/ 	.byte	0x00, 0xf0, 0x11, 0x00


	//----- nvinfo : EIATTR_KPARAM_INFO
	.align		4
.L_249:
        /*0028*/ 	.byte	0x04, 0x17
        /*002a*/ 	.short	(.L_251 - .L_250)
.L_250:
        /*002c*/ 	.word	0x00000000
        /*0030*/ 	.short	0x0004
        /*0032*/ 	.short	0x0c5c
        /*0034*/ 	.byte	0x00, 0xf0, 0x11, 0x00


	//----- nvinfo : EIATTR_KPARAM_INFO
	.align		4
.L_251:
        /*0038*/ 	.byte	0x04, 0x17
        /*003a*/ 	.short	(.L_253 - .L_252)
.L_252:
        /*003c*/ 	.word	0x00000000
        /*0040*/ 	.short	0x0003
        /*0042*/ 	.short	0x0c58
        /*0044*/ 	.byte	0x00, 0xf0, 0x05, 0x00


	//----- nvinfo : EIATTR_KPARAM_INFO
	.align		4
.L_253:
        /*0048*/ 	.byte	0x04, 0x17
        /*004a*/ 	.short	(.L_255 - .L_254)
.L_254:
        /*004c*/ 	.word	0x00000000
        /*0050*/ 	.short	0x0002
        /*0052*/ 	.short	0x0010
        /*0054*/ 	.byte	0x00, 0xf0, 0x21, 0x31


	//----- nvinfo : EIATTR_KPARAM_INFO
	.align		4
.L_255:
        /*0058*/ 	.byte	0x04, 0x17
        /*005a*/ 	.short	(.L_257 - .L_256)
.L_256:
        /*005c*/ 	.word	0x00000000
        /*0060*/ 	.short	0x0001
        /*0062*/ 	.short	0x0008
        /*0064*/ 	.byte	0x00, 0xf5, 0x21, 0x00


	//----- nvinfo : EIATTR_KPARAM_INFO
	.align		4
.L_257:
        /*0068*/ 	.byte	0x04, 0x17
        /*006a*/ 	.short	(.L_259 - .L_258)
.L_258:
        /*006c*/ 	.word	0x00000000
        /*0070*/ 	.short	0x0000
        /*0072*/ 	.short	0x0000
        /*0074*/ 	.byte	0x00, 0xf0, 0x21, 0x00


	//----- nvinfo : EIATTR_SPARSE_MMA_MASK
	.align		4
.L_259:
        /*0078*/ 	.byte	0x03, 0x50
        /*007a*/ 	.short	0x0000


	//----- nvinfo : EIATTR_MAXREG_COUNT
	.align		4
        /*007c*/ 	.byte	0x03, 0x1b
        /*007e*/ 	.short	0x00ff


	//----- nvinfo : EIATTR_MERCURY_ISA_VERSION
	.align		4
        /*0080*/ 	.byte	0x03, 0x5f
        /*0082*/ 	.short	0x0101


	//----- nvinfo : EIATTR_VRC_CTA_INIT_COUNT
	.align		4
        /*0084*/ 	.byte	0x02, 0x4a
	.zero		1
	.zero		1


	//----- nvinfo : EIATTR_EXIT_INSTR_OFFSETS
	.align		4
        /*0088*/ 	.byte	0x04, 0x1c
        /*008a*/ 	.short	(.L_261 - .L_260)


	//   ....[0]....
.L_260:
        /*008c*/ 	.word	0x00001a80


	//   ....[1]....
        /*0090*/ 	.word	0x00001ac0


	//----- nvinfo : EIATTR_CRS_STACK_SIZE
	.align		4
.L_261:
        /*0094*/ 	.byte	0x04, 0x1e
        /*0096*/ 	.short	(.L_263 - .L_262)
.L_262:
        /*0098*/ 	.word	0x00000000


	//----- nvinfo : EIATTR_CBANK_PARAM_SIZE
	.align		4
.L_263:
        /*009c*/ 	.byte	0x03, 0x19
        /*009e*/ 	.short	0x0c68


	//----- nvinfo : EIATTR_PARAM_CBANK
	.align		4
        /*00a0*/ 	.byte	0x04, 0x0a
        /*00a2*/ 	.short	(.L_265 - .L_264)
	.align		4
.L_264:
        /*00a4*/ 	.word	index@(.nv.constant0._Z25multi_tensor_apply_kernelI18TensorListMetadataILi3EE12AxpbyFunctorIfffEJffiEEvlPViT_T0_DpT1_)
        /*00a8*/ 	.short	0x0380
        /*00aa*/ 	.short	0x0c68


	//----- nvinfo : EIATTR_SW_WAR
	.align		4
.L_265:
        /*00ac*/ 	.byte	0x04, 0x36
        /*00ae*/ 	.short	(.L_267 - .L_266)
.L_266:
        /*00b0*/ 	.word	0x00000008
.L_267:


//--------------------- .nv.callgraph             --------------------------
	.section	.nv.callgraph,"",@"SHT_CUDA_CALLGRAPH"
	.align	4
	.sectionentsize	8
	.align		4
        /*0000*/ 	.word	0x00000000
	.align		4
        /*0004*/ 	.word	0xffffffff
	.align		4
        /*0008*/ 	.word	0x00000000
	.align		4
        /*000c*/ 	.word	0xfffffffe
	.align		4
        /*0010*/ 	.word	0x00000000
	.align		4
        /*0014*/ 	.word	0xfffffffd
	.align		4
        /*0018*/ 	.word	0x00000000
	.align		4
        /*001c*/ 	.word	0xfffffffc


//--------------------- .nv.constant4             --------------------------
	.section	.nv.constant4,"a",@progbits
	.align	8
	.align		8
.nv.constant4:
        /*0000*/ 	.dword	_ZN59_INTERNAL_2387b98c_28_multi_tensor_axpby_kernel_cu_35eb66404cuda3std3__45__cpo5beginE
	.align		8
        /*0008*/ 	.dword	_ZN59_INTERNAL_2387b98c_28_multi_tensor_axpby_kernel_cu_35eb66404cuda3std3__45__cpo3endE
	.align		8
        /*0010*/ 	.dword	_ZN59_INTERNAL_2387b98c_28_multi_tensor_axpby_kernel_cu_35eb66404cuda3std3__45__cpo6cbeginE
	.align		8
        /*0018*/ 	.dword	_ZN59_INTERNAL_2387b98c_28_multi_tensor_axpby_kernel_cu_35eb66404cuda3std3__45__cpo4cendE
	.align		8
        /*0020*/ 	.dword	_ZN59_INTERNAL_2387b98c_28_multi_tensor_axpby_kernel_cu_35eb66404cuda3std3__45__cpo6rbeginE
	.align		8
        /*0028*/ 	.dword	_ZN59_INTERNAL_2387b98c_28_multi_tensor_axpby_kernel_cu_35eb66404cuda3std3__45__cpo4rendE
	.align		8
        /*0030*/ 	.dword	_ZN59_INTERNAL_2387b98c_28_multi_tensor_axpby_kernel_cu_35eb66404cuda3std3__45__cpo7crbeginE
	.align		8
        /*0038*/ 	.dword	_ZN59_INTERNAL_2387b98c_28_multi_tensor_axpby_kernel_cu_35eb66404cuda3std3__45__cpo5crendE
	.align		8
        /*0040*/ 	.dword	_ZN59_INTERNAL_2387b98c_28_multi_tensor_axpby_kernel_cu_35eb66404cuda3std3__461_GLOBAL__N__2387b98c_28_multi_tensor_axpby_kernel_cu_35eb66406ignoreE
	.align		8
        /*0048*/ 	.dword	_ZN59_INTERNAL_2387b98c_28_multi_tensor_axpby_kernel_cu_35eb66404cuda3std3__419piecewise_constructE
	.align		8
        /*0050*/ 	.dword	_ZN59_INTERNAL_2387b98c_28_multi_tensor_axpby_kernel_cu_35eb66404cuda3std3__48in_placeE
	.align		8
        /*0058*/ 	.dword	_ZN59_INTERNAL_2387b98c_28_multi_tensor_axpby_kernel_cu_35eb66404cuda3std3__420unreachable_sentinelE
	.align		8
        /*0060*/ 	.dword	_ZN59_INTERNAL_2387b98c_28_multi_tensor_axpby_kernel_cu_35eb66404cuda3std6ranges3__45__cpo4swapE
	.align		8
        /*0068*/ 	.dword	_ZN59_INTERNAL_2387b98c_28_multi_tensor_axpby_kernel_cu_35eb66404cuda3std6ranges3__45__cpo9iter_moveE
	.align		8
        /*0070*/ 	.dword	_ZN59_INTERNAL_2387b98c_28_multi_tensor_axpby_kernel_cu_35eb66404cuda3std6ranges3__45__cpo5beginE
	.align		8
        /*0078*/ 	.dword	_ZN59_INTERNAL_2387b98c_28_multi_tensor_axpby_kernel_cu_35eb66404cuda3std6ranges3__45__cpo3endE
	.align		8
        /*0080*/ 	.dword	_ZN59_INTERNAL_2387b98c_28_multi_tensor_axpby_kernel_cu_35eb66404cuda3std6ranges3__45__cpo6cbeginE
	.align		8
        /*0088*/ 	.dword	_ZN59_INTERNAL_2387b98c_28_multi_tensor_axpby_kernel_cu_35eb66404cuda3std6ranges3__45__cpo4cendE
	.align		8
        /*0090*/ 	.dword	_ZN59_INTERNAL_2387b98c_28_multi_tensor_axpby_kernel_cu_35eb66404cuda3std6ranges3__45__cpo7advanceE
	.align		8
        /*0098*/ 	.dword	_ZN59_INTERNAL_2387b98c_28_multi_tensor_axpby_kernel_cu_35eb66404cuda3std6ranges3__45__cpo9iter_swapE
	.align		8
        /*00a0*/ 	.dword	_ZN59_INTERNAL_2387b98c_28_multi_tensor_axpby_kernel_cu_35eb66404cuda3std6ranges3__45__cpo4nextE
	.align		8
        /*00a8*/ 	.dword	_ZN59_INTERNAL_2387b98c_28_multi_tensor_axpby_kernel_cu_35eb66404cuda3std6ranges3__45__cpo4prevE
	.align		8
        /*00b0*/ 	.dword	_ZN59_INTERNAL_2387b98c_28_multi_tensor_axpby_kernel_cu_35eb66404cuda3std6ranges3__45__cpo4dataE
	.align		8
        /*00b8*/ 	.dword	_ZN59_INTERNAL_2387b98c_28_multi_tensor_axpby_kernel_cu_35eb66404cuda3std6ranges3__45__cpo5cdataE
	.align		8
        /*00c0*/ 	.dword	_ZN59_INTERNAL_2387b98c_28_multi_tensor_axpby_kernel_cu_35eb66404cuda3std6ranges3__45__cpo4sizeE
	.align		8
        /*00c8*/ 	.dword	_ZN59_INTERNAL_2387b98c_28_multi_tensor_axpby_kernel_cu_35eb66404cuda3std6ranges3__45__cpo5ssizeE
	.align		8
        /*00d0*/ 	.dword	_ZN59_INTERNAL_2387b98c_28_multi_tensor_axpby_kernel_cu_35eb66404cuda3std6ranges3__45__cpo8distanceE
	.align		8
        /*00d8*/ 	.dword	_ZN59_INTERNAL_2387b98c_28_multi_tensor_axpby_kernel_cu_35eb66406thrust24THRUST_300001_SM_1030_NS6system6detail10sequential3seqE


//--------------------- .text._Z25multi_tensor_apply_kernelI18TensorListMetadataILi3EE12AxpbyFunctorIN3c104HalfES4_S4_EJffiEEvlPViT_T0_DpT1_ --------------------------
	.section	.text._Z25multi_tensor_apply_kernelI18TensorListMetadataILi3EE12AxpbyFunctorIN3c104HalfES4_S4_EJffiEEvlPViT_T0_DpT1_,"ax",@progbits
	.align	128
        .global         _Z25multi_tensor_apply_kernelI18TensorListMetadataILi3EE12AxpbyFunctorIN3c104HalfES4_S4_EJffiEEvlPViT_T0_DpT1_
        .type           _Z25multi_tensor_apply_kernelI18TensorListMetadataILi3EE12AxpbyFunctorIN3c104HalfES4_S4_EJffiEEvlPViT_T0_DpT1_,@function
        .size           _Z25multi_tensor_apply_kernelI18TensorListMetadataILi3EE12AxpbyFunctorIN3c104HalfES4_S4_EJffiEEvlPViT_T0_DpT1_,(.L_x_136 - _Z25multi_tensor_apply_kernelI18TensorListMetadataILi3EE12AxpbyFunctorIN3c104HalfES4_S4_EJffiEEvlPViT_T0_DpT1_)
        .other          _Z25multi_tensor_apply_kernelI18TensorListMetadataILi3EE12AxpbyFunctorIN3c104HalfES4_S4_EJffiEEvlPViT_T0_DpT1_,@"STO_CUDA_ENTRY STV_DEFAULT"
_Z25multi_tensor_apply_kernelI18TensorListMetadataILi3EE12AxpbyFunctorIN3c104HalfES4_S4_EJffiEEvlPViT_T0_DpT1_:
.text._Z25multi_tensor_apply_kernelI18TensorListMetadataILi3EE12AxpbyFunctorIN3c104HalfES4_S4_EJffiEEvlPViT_T0_DpT1_:
[----:B------:R-:W-:Y:S01]  /*0000*/  LDC R1, c[0x0][0x37c] ;  /* 0x0000df00ff017b82 */ /* 0x000fe20000000800 */
[----:B------:R-:W0:Y:S01]  /*0010*/  S2R R5, SR_CTAID.X ;  /* 0x0000000000057919 */ /* 0x000e220000002500 */
[----:B------:R-:W-:-:S06]  /*0020*/  HFMA2 R7, -RZ, RZ, 0, 9.5367431640625e-07 ;  /* 0x00000010ff077431 */ /* 0x000fcc00000001ff */
[----:B------:R-:W1:Y:S01]  /*0030*/  LDC R3, c[0x0][0x380] ;  /* 0x0000e000ff037b82 */ /* 0x000e620000000800 */
[----:B------:R-:W2:Y:S01]  /*0040*/  LDCU.64 UR6, c[0x0][0x358] ;  /* 0x00006b00ff0677ac */ /* 0x000ea20008000a00 */
[----:B------:R-:W-:Y:S06]  /*0050*/  BSSY.RECONVERGENT B0, `(.L_x_0) ;  /* 0x0000232000007945 */ /* 0x000fec0003800200 */
[----:B0-----:R-:W0:Y:S01]  /*0060*/  LDC.U8 R0, c[0x0][R5+0x990] ;  /* 0x0002640005007b82 */ /* 0x001e220000000000 */
[----:B------:R-:W-:-:S05]  /*0070*/  IADD3 R2, PT, PT, R5, 0x10, RZ ;  /* 0x0000001005027810 */ /* 0x000fca0007ffe0ff */
[----:B------:R-:W-:-:S06]  /*0080*/  IMAD R2, R5, 0x3, R2 ;  /* 0x0000000305027824 */ /* 0x000fcc00078e0202 */
[----:B------:R-:W1:Y:S01]  /*0090*/  LDC R2, c[0x0][R2+0xac0] ;  /* 0x0002b00002027b82 */ /* 0x000e620000000800 */
[----:B0-----:R-:W-:-:S07]  /*00a0*/  IMAD R0, R0, 0x8, R7 ;  /* 0x0000000800007824 */ /* 0x001fce00078e0207 */
[----:B------:R-:W0:Y:S08]  /*00b0*/  LDC.64 R12, c[0x0][R0+0x380] ;  /* 0x0000e000000c7b82 */ /* 0x000e300000000a00 */
[----:B------:R-:W3:Y:S01]  /*00c0*/  LDC.64 R14, c[0x0][R0+0x500] ;  /* 0x00014000000e7b82 */ /* 0x000ee20000000a00 */
[----:B-1----:R-:W-:-:S07]  /*00d0*/  IMAD R5, R2, R3, RZ ;  /* 0x0000000302057224 */ /* 0x002fce00078e02ff */
[----:B------:R-:W1:Y:S08]  /*00e0*/  LDC.64 R16, c[0x0][R0+0x680] ;  /* 0x0001a00000107b82 */ /* 0x000e700000000a00 */
[----:B------:R-:W4:Y:S01]  /*00f0*/  LDC R4, c[0x0][R0+0x800] ;  /* 0x0002000000047b82 */ /* 0x000f220000000800 */
[----:B0-----:R-:W-:-:S03]  /*0100*/  IMAD.WIDE R12, R5, 0x2, R12 ;  /* 0x00000002050c7825 */ /* 0x001fc600078e020c */
[----:B------:R-:W-:Y:S01]  /*0110*/  LOP3.LUT P1, RZ, R12, 0x7, RZ, 0xc0, !PT ;  /* 0x000000070cff7812 */ /* 0x000fe2000782c0ff */
[----:B---3--:R-:W-:-:S03]  /*0120*/  IMAD.WIDE R14, R5, 0x2, R14 ;  /* 0x00000002050e7825 */ /* 0x008fc600078e020e */
[----:B------:R-:W-:Y:S01]  /*0130*/  LOP3.LUT P2, RZ, R14, 0x7, RZ, 0xc0, !PT ;  /* 0x000000070eff7812 */ /* 0x000fe2000784c0ff */
[----:B-1----:R-:W-:-:S03]  /*0140*/  IMAD.WIDE R16, R5, 0x2, R16 ;  /* 0x0000000205107825 */ /* 0x002fc600078e0210 */
[----:B------:R-:W-:Y:S02]  /*0150*/  LOP3.LUT R2, R16, 0x7, RZ, 0xc0, !PT ;  /* 0x0000000710027812 */ /* 0x000fe400078ec0ff */
[----:B----4-:R-:W-:Y:S02]  /*0160*/  IADD3 R4, PT, PT, R4, -R5, RZ ;  /* 0x8000000504047210 */ /* 0x010fe40007ffe0ff */
[----:B------:R-:W-:Y:S02]  /*0170*/  ISETP.NE.AND P3, PT, R2, RZ, PT ;  /* 0x000000ff0200720c */ /* 0x000fe40003f65270 */
[----:B------:R-:W-:-:S04]  /*0180*/  LOP3.LUT P0, RZ, R4, 0x3, R3, 0xc8, !PT ;  /* 0x0000000304ff7812 */ /* 0x000fc8000780c803 */
[----:B------:R-:W-:-:S13]  /*0190*/  PLOP3.LUT P0, PT, P2, P0, P1, 0x1, 0x0 ;  /* 0x000000000000781c */ /* 0x000fda0001700011 */
[----:B--2---:R-:W-:Y:S05]  /*01a0*/  @P0 BRA !P3, `(.L_x_1) ;  /* 0x0000001000fc0947 */ /* 0x004fea0005800000 */
[----:B------:R-:W-:-:S04]  /*01b0*/  VIMNMX R0, PT, PT, R4, R3, PT ;  /* 0x0000000304007248 */ /* 0x000fc80003fe0100 */
[----:B------:R-:W-:Y:S02]  /*01c0*/  ISETP.GE.AND P0, PT, R0, 0x1, PT ;  /* 0x000000010000780c */ /* 0x000fe40003f06270 */
[----:B------:R-:W-:-:S11]  /*01d0*/  MOV R0, 0x1 ;  /* 0x0000000100007802 */ /* 0x000fd60000000f00 */
[----:B------:R-:W-:Y:S05]  /*01e0*/  @!P0 BRA `(.L_x_2) ;  /* 0x0000002000608947 */ /* 0x000fea0003800000 */
[----:B------:R-:W0:Y:S01]  /*01f0*/  LDCU UR4, c[0x0][0xfe4] ;  /* 0x0001fc80ff0477ac */ /* 0x000e220008000800 */
[----:B------:R-:W1:Y:S01]  /*0200*/  S2R R2, SR_TID.X ;  /* 0x0000000000027919 */ /* 0x000e620000002100 */
[----:B------:R-:W-:Y:S01]  /*0210*/  VIMNMX.U32 R3, PT, PT, R4, R3, PT ;  /* 0x0000000304037248 */ /* 0x000fe20003fe0000 */
[----:B------:R-:W2:Y:S01]  /*0220*/  LDCU UR5, c[0x0][0x360] ;  /* 0x00006c00ff0577ac */ /* 0x000ea20008000800 */
[----:B0-----:R-:W-:-:S09]  /*0230*/  UISETP.NE.AND UP0, UPT, UR4, -0x1, UPT ;  /* 0xffffffff0400788c */ /* 0x001fd2000bf05270 */
[----:B--2---:R-:W-:Y:S05]  /*0240*/  BRA.U !UP0, `(.L_x_3) ;  /* 0x0000000d08847547 */ /* 0x004fea000b800000 */
[----:B------:R-:W-:-:S09]  /*0250*/  UISETP.NE.AND UP0, UPT, UR4, URZ, UPT ;  /* 0x000000ff0400728c */ /* 0x000fd2000bf05270 */
[----:B------:R-:W-:Y:S05]  /*0260*/  BRA.U !UP0, `(.L_x_4) ;  /* 0x0000000908487547 */ /* 0x000fea000b800000 */
[----:B------:R-:W-:-:S09]  /*0270*/  UISETP.NE.AND UP0, UPT, UR4, 0x1, UPT ;  /* 0x000000010400788c */ /* 0x000fd2000bf05270 */
[----:B------:R-:W-:Y:S05]  /*0280*/  BRA.U UP0, `(.L_x_5) ;  /* 0x0000000500347547 */ /* 0x000fea000b800000 */
[----:B------:R-:W-:Y:S01]  /*0290*/  IMAD.MOV.U32 R0, RZ, RZ, 0x1 ;  /* 0x00000001ff007424 */ /* 0x000fe200078e00ff */
[----:B------:R-:W0:Y:S01]  /*02a0*/  LDCU UR8, c[0x0][0xfe0] ;  /* 0x0001fc00ff0877ac */ /* 0x000e220008000800 */
[----:B------:R-:W2:Y:S01]  /*02b0*/  LDCU UR9, c[0x0][0xfdc] ;  /* 0x0001fb80ff0977ac */ /* 0x000ea20008000800 */
[----:B------:R-:W-:-:S05]  /*02c0*/  UMOV UR4, URZ ;  /* 0x000000ff00047c82 */ /* 0x000fca0008000000 */
.L_x_6:
[----:B-1----:R-:W-:Y:S02]  /*02d0*/  IADD3 R7, PT, PT, R2, UR4, RZ ;  /* 0x0000000402077c10 */ /* 0x002fe4000fffe0ff */
[----:B------:R-:W-:Y:S02]  /*02e0*/  PRMT R8, RZ, 0x7610, R8 ;  /* 0x00007610ff087816 */ /* 0x000fe40000000008 */
[C---:B------:R-:W-:Y:S02]  /*02f0*/  IADD3 R25, PT, PT, R7.reuse, UR5, RZ ;  /* 0x0000000507197c10 */ /* 0x040fe4000fffe0ff */
[-C--:B------:R-:W-:Y:S02]  /*0300*/  ISETP.GE.AND P0, PT, R7, R3.reuse, PT ;  /* 0x000000030700720c */ /* 0x080fe40003f06270 */
[C---:B------:R-:W-:Y:S01]  /*0310*/  ISETP.GE.AND P4, PT, R25.reuse, R3, PT ;  /* 0x000000031900720c */ /* 0x040fe20003f86270 */
[----:B------:R-:W-:-:S05]  /*0320*/  VIADD R11, R25, UR5 ;  /* 0x00000005190b7c36 */ /* 0x000fca0008000000 */
[C---:B------:R-:W-:Y:S02]  /*0330*/  IADD3 R9, PT, PT, R11.reuse, UR5, RZ ;  /* 0x000000050b097c10 */ /* 0x040fe4000fffe0ff */
[-C--:B------:R-:W-:Y:S02]  /*0340*/  ISETP.GE.AND P3, PT, R11, R3.reuse, PT ;  /* 0x000000030b00720c */ /* 0x080fe40003f66270 */
[----:B------:R-:W-:Y:S01]  /*0350*/  ISETP.GE.AND P2, PT, R9, R3, PT ;  /* 0x000000030900720c */ /* 0x000fe20003f46270 */
[----:B------:R-:W-:Y:S01]  /*0360*/  @!P0 IMAD.WIDE R26, R7, 0x2, R12 ;  /* 0x00000002071a8825 */ /* 0x000fe200078e020c */
[----:B------:R-:W-:-:S03]  /*0370*/  PRMT R4, RZ, 0x7610, R4 ;  /* 0x00007610ff047816 */ /* 0x000fc60000000004 */
[----:B------:R-:W-:Y:S01]  /*0380*/  @!P4 IMAD.WIDE R20, R25, 0x2, R12 ;  /* 0x000000021914c825 */ /* 0x000fe200078e020c */
[----:B------:R-:W-:Y:S01]  /*0390*/  PRMT R10, RZ, 0x7610, R10 ;  /* 0x00007610ff0a7816 */ /* 0x000fe2000000000a */
[----:B------:R1:W3:Y:S01]  /*03a0*/  @!P0 LDG.E.U16 R8, desc[UR6][R26.64] ;  /* 0x000000061a088981 */ /* 0x0002e2000c1e1500 */
[----:B------:R-:W-:Y:S01]  /*03b0*/  PRMT R5, RZ, 0x7610, R5 ;  /* 0x00007610ff057816 */ /* 0x000fe20000000005 */
[----:B------:R-:W-:Y:S01]  /*03c0*/  @!P0 IMAD.WIDE R22, R7, 0x2, R14 ;  /* 0x0000000207168825 */ /* 0x000fe200078e020e */
[----:B------:R-:W-:Y:S01]  /*03d0*/  PRMT R24, RZ, 0x7610, R24 ;  /* 0x00007610ff187816 */ /* 0x000fe20000000018 */
[----:B------:R4:W5:Y:S02]  /*03e0*/  @!P4 LDG.E.U16 R4, desc[UR6][R20.64] ;  /* 0x000000061404c981 */ /* 0x000964000c1e1500 */
[----:B------:R-:W-:Y:S01]  /*03f0*/  @!P4 IMAD.WIDE R18, R25, 0x2, R14 ;  /* 0x000000021912c825 */ /* 0x000fe200078e020e */
[----:B------:R-:W-:Y:S01]  /*0400*/  PRMT R6, RZ, 0x7610, R6 ;  /* 0x00007610ff067816 */ /* 0x000fe20000000006 */
[----:B------:R0:W2:Y:S02]  /*0410*/  @!P0 LDG.E.U16 R10, desc[UR6][R22.64] ;  /* 0x00000006160a8981 */ /* 0x0000a4000c1e1500 */
[----:B-1----:R-:W-:-:S02]  /*0420*/  @!P3 IMAD.WIDE R26, R11, 0x2, R14 ;  /* 0x000000020b1ab825 */ /* 0x002fc400078e020e */
[----:B------:R1:W5:Y:S01]  /*0430*/  @!P4 LDG.E.U16 R5, desc[UR6][R18.64] ;  /* 0x000000061205c981 */ /* 0x000362000c1e1500 */
[----:B----4-:R-:W-:Y:S01]  /*0440*/  PRMT R20, RZ, 0x7610, R20 ;  /* 0x00007610ff147816 */ /* 0x010fe20000000014 */
[----:B------:R-:W-:Y:S01]  /*0450*/  @!P2 IMAD.WIDE R28, R9, 0x2, R14 ;  /* 0x00000002091ca825 */ /* 0x000fe200078e020e */
[----:B------:R-:W-:Y:S01]  /*0460*/  PRMT R21, RZ, 0x7610, R21 ;  /* 0x00007610ff157816 */ /* 0x000fe20000000015 */
[----:B------:R-:W4:Y:S02]  /*0470*/  @!P3 LDG.E.U16 R24, desc[UR6][R26.64] ;  /* 0x000000061a18b981 */ /* 0x000f24000c1e1500 */
[--C-:B0-----:R-:W-:Y:S02]  /*0480*/  @!P3 IMAD.WIDE R22, R11, 0x2, R12.reuse ;  /* 0x000000020b16b825 */ /* 0x101fe400078e020c */
[----:B------:R-:W4:Y:S02]  /*0490*/  @!P2 LDG.E.U16 R20, desc[UR6][R28.64] ;  /* 0x000000061c14a981 */ /* 0x000f24000c1e1500 */
[----:B-1----:R-:W-:-:S02]  /*04a0*/  @!P2 IMAD.WIDE R18, R9, 0x2, R12 ;  /* 0x000000020912a825 */ /* 0x002fc400078e020c */
[----:B------:R0:W4:Y:S04]  /*04b0*/  @!P3 LDG.E.U16 R6, desc[UR6][R22.64] ;  /* 0x000000061606b981 */ /* 0x000128000c1e1500 */
[----:B------:R1:W4:Y:S01]  /*04c0*/  @!P2 LDG.E.U16 R21, desc[UR6][R18.64] ;  /* 0x000000061215a981 */ /* 0x000322000c1e1500 */
[----:B------:R-:W-:Y:S02]  /*04d0*/  LOP3.LUT P0, RZ, R0, 0xff, RZ, 0xc0, !PT ;  /* 0x000000ff00ff7812 */ /* 0x000fe4000780c0ff */
[----:B------:R-:W-:Y:S01]  /*04e0*/  ISETP.GE.AND P1, PT, R7, R3, PT ;  /* 0x000000030700720c */ /* 0x000fe20003f26270 */
[----:B------:R-:W-:Y:S01]  /*04f0*/  ULEA UR4, UR5, UR4, 0x2 ;  /* 0x0000000405047291 */ /* 0x000fe2000f8e10ff */
[----:B---3--:R-:W-:Y:S02]  /*0500*/  HADD2.F32 R8, -RZ, R8.H0_H0 ;  /* 0x20000008ff087230 */ /* 0x008fe40000004100 */
[----:B--2---:R-:W-:-:S02]  /*0510*/  HADD2.F32 R10, -RZ, R10.H0_H0 ;  /* 0x2000000aff0a7230 */ /* 0x004fc40000004100 */
[----:B-----5:R-:W-:-:S03]  /*0520*/  HADD2.F32 R0, -RZ, R5.H0_H0 ;  /* 0x20000005ff007230 */ /* 0x020fc60000004100 */
[----:B------:R-:W-:Y:S01]  /*0530*/  FMUL.FTZ R5, R10, UR8 ;  /* 0x000000080a057c20 */ /* 0x000fe20008410000 */
[----:B------:R-:W-:Y:S02]  /*0540*/  HADD2.F32 R4, -RZ, R4.H0_H0 ;  /* 0x20000004ff047230 */ /* 0x000fe40000004100 */
[----:B----4-:R-:W-:Y:S02]  /*0550*/  HADD2.F32 R24, -RZ, R24.H0_H0 ;  /* 0x20000018ff187230 */ /* 0x010fe40000004100 */
[----:B0-----:R-:W-:Y:S01]  /*0560*/  FMUL.FTZ R23, R0, UR8 ;  /* 0x0000000800177c20 */ /* 0x001fe20008410000 */
[----:B------:R-:W-:Y:S02]  /*0570*/  HADD2.F32 R20, -RZ, R20.H0_H0 ;  /* 0x20000014ff147230 */ /* 0x000fe40000004100 */
[----:B------:R-:W-:Y:S01]  /*0580*/  FMUL.FTZ R27, R24, UR8 ;  /* 0x00000008181b7c20 */ /* 0x000fe20008410000 */
[----:B------:R-:W-:Y:S02]  /*0590*/  HADD2.F32 R6, -RZ, R6.H0_H0 ;  /* 0x20000006ff067230 */ /* 0x000fe40000004100 */
[----:B------:R-:W-:Y:S01]  /*05a0*/  FMUL.FTZ R29, R20, UR8 ;  /* 0x00000008141d7c20 */ /* 0x000fe20008410000 */
[----:B-1----:R-:W-:Y:S01]  /*05b0*/  FFMA.FTZ R18, R8, UR9, R5 ;  /* 0x0000000908127c23 */ /* 0x002fe20008010005 */
[----:B------:R-:W-:-:S02]  /*05c0*/  HADD2.F32 R22, -RZ, R21.H0_H0 ;  /* 0x20000015ff167230 */ /* 0x000fc40000004100 */
[----:B------:R-:W-:Y:S01]  /*05d0*/  FFMA.FTZ R19, R4, UR9, R23 ;  /* 0x0000000904137c23 */ /* 0x000fe20008010017 */
[----:B------:R-:W-:Y:S01]  /*05e0*/  FFMA.FTZ R21, R6, UR9, R27 ;  /* 0x0000000906157c23 */ /* 0x000fe2000801001b */
[----:B------:R-:W-:Y:S01]  /*05f0*/  FSETP.NE.FTZ.AND P5, PT, |R10|, +INF , PT ;  /* 0x7f8000000a00780b */ /* 0x000fe20003fb5200 */
[----:B------:R-:W-:Y:S01]  /*0600*/  FFMA.FTZ R22, R22, UR9, R29 ;  /* 0x0000000916167c23 */ /* 0x000fe2000801001d */
[----:B------:R-:W-:Y:S01]  /*0610*/  F2FP.F16.F32.PACK_AB R18, RZ, R18 ;  /* 0x00000012ff12723e */ /* 0x000fe200000000ff */
[--C-:B------:R-:W-:Y:S01]  /*0620*/  @!P1 IMAD.WIDE R4, R7, 0x2, R16.reuse ;  /* 0x0000000207049825 */ /* 0x100fe200078e0210 */
[----:B------:R-:W-:Y:S02]  /*0630*/  F2FP.F16.F32.PACK_AB R19, RZ, R19 ;  /* 0x00000013ff13723e */ /* 0x000fe400000000ff */
[----:B------:R-:W-:Y:S01]  /*0640*/  F2FP.F16.F32.PACK_AB R21, RZ, R21 ;  /* 0x00000015ff15723e */ /* 0x000fe200000000ff */
[----:B------:R-:W-:Y:S01]  /*0650*/  @!P4 IMAD.WIDE R6, R25, 0x2, R16 ;  /* 0x000000021906c825 */ /* 0x000fe200078e0210 */
[----:B------:R-:W-:-:S03]  /*0660*/  F2FP.F16.F32.PACK_AB R22, RZ, R22 ;  /* 0x00000016ff16723e */ /* 0x000fc600000000ff */
[--C-:B------:R-:W-:Y:S01]  /*0670*/  @!P3 IMAD.WIDE R10, R11, 0x2, R16.reuse ;  /* 0x000000020b0ab825 */ /* 0x100fe200078e0210 */
[----:B------:R-:W-:Y:S01]  /*0680*/  PLOP3.LUT P0, PT, P0, P5, PT, 0x2f, 0xf2 ;  /* 0x0000000000f2781c */ /* 0x000fe2000070a577 */
[----:B------:R3:W-:Y:S02]  /*0690*/  @!P1 STG.E.U16 desc[UR6][R4.64], R18 ;  /* 0x0000001204009986 */ /* 0x0007e4000c101506 */
[----:B------:R-:W-:Y:S02]  /*06a0*/  @!P2 IMAD.WIDE R8, R9, 0x2, R16 ;  /* 0x000000020908a825 */ /* 0x000fe400078e0210 */
[----:B------:R3:W-:Y:S01]  /*06b0*/  @!P4 STG.E.U16 desc[UR6][R6.64], R19 ;  /* 0x000000130600c986 */ /* 0x0007e2000c101506 */
[----:B------:R-:W-:Y:S02]  /*06c0*/  FSETP.EQU.OR P0, PT, |R0|, +INF , P0 ;  /* 0x7f8000000000780b */ /* 0x000fe4000070a600 */
[----:B------:R-:W-:Y:S01]  /*06d0*/  FSETP.NE.FTZ.AND P1, PT, |R24|, +INF , PT ;  /* 0x7f8000001800780b */ /* 0x000fe20003f35200 */
[----:B------:R3:W-:Y:S04]  /*06e0*/  @!P3 STG.E.U16 desc[UR6][R10.64], R21 ;  /* 0x000000150a00b986 */ /* 0x0007e8000c101506 */
[----:B------:R3:W-:Y:S01]  /*06f0*/  @!P2 STG.E.U16 desc[UR6][R8.64], R22 ;  /* 0x000000160800a986 */ /* 0x0007e2000c101506 */
[----:B------:R-:W-:-:S02]  /*0700*/  PLOP3.LUT P0, PT, P0, P1, PT, 0xf2, 0x2f ;  /* 0x00000000002f781c */ /* 0x000fc40000703e72 */
[----:B------:R-:W-:Y:S02]  /*0710*/  ISETP.LE.AND P1, PT, R3, UR4, PT ;  /* 0x0000000403007c0c */ /* 0x000fe4000bf23270 */
[----:B------:R-:W-:-:S04]  /*0720*/  FSETP.NE.AND P0, PT, |R20|, +INF , !P0 ;  /* 0x7f8000001400780b */ /* 0x000fc80004705200 */
[----:B------:R-:W-:-:S07]  /*0730*/  SEL R0, RZ, 0x1, !P0 ;  /* 0x00000001ff007807 */ /* 0x000fce0004000000 */
[----:B---3--:R-:W-:Y:S05]  /*0740*/  @!P1 BRA `(.L_x_6) ;  /* 0xfffffff800e09947 */ /* 0x008fea000383ffff */
[----:B------:R-:W-:Y:S05]  /*0750*/  BRA `(.L_x_2) ;  /* 0x0000001c00047947 */ /* 0x000fea0003800000 */
.L_x_5:
[----:B------:R-:W0:Y:S01]  /*0760*/  LDCU UR8, c[0x0][0xfe0] ;  /* 0x0001fc00ff0877ac */ /* 0x000e220008000800 */
[----:B------:R-:W2:Y:S01]  /*0770*/  LDCU UR9, c[0x0][0xfdc] ;  /* 0x0001fb80ff0977ac */ /* 0x000ea20008000800 */
[----:B------:R-:W-:-:S05]  /*0780*/  UMOV UR4, URZ ;  /* 0x000000ff00047c82 */ /* 0x000fca0008000000 */
.L_x_7:
[----:B-1----:R-:W-:Y:S02]  /*0790*/  IADD3 R6, PT, PT, R2, UR4, RZ ;  /* 0x0000000402067c10 */ /* 0x002fe4000fffe0ff */
[----:B------:R-:W-:Y:S02]  /*07a0*/  PRMT R7, RZ, 0x7610, R7 ;  /* 0x00007610ff077816 */ /* 0x000fe40000000007 */
[C---:B------:R-:W-:Y:S01]  /*07b0*/  ISETP.GE.AND P0, PT, R6.reuse, R3, PT ;  /* 0x000000030600720c */ /* 0x040fe20003f06270 */
[----:B------:R-:W-:-:S05]  /*07c0*/  VIADD R4, R6, UR5 ;  /* 0x0000000506047c36 */ /* 0x000fca0008000000 */
[C---:B------:R-:W-:Y:S02]  /*07d0*/  IADD3 R10, PT, PT, R4.reuse, UR5, RZ ;  /* 0x00000005040a7c10 */ /* 0x040fe4000fffe0ff */
[-C--:B------:R-:W-:Y:S02]  /*07e0*/  ISETP.GE.AND P1, PT, R4, R3.reuse, PT ;  /* 0x000000030400720c */ /* 0x080fe40003f26270 */
[C---:B------:R-:W-:Y:S02]  /*07f0*/  IADD3 R8, PT, PT, R10.reuse, UR5, RZ ;  /* 0x000000050a087c10 */ /* 0x040fe4000fffe0ff */
[-C--:B------:R-:W-:Y:S01]  /*0800*/  ISETP.GE.AND P2, PT, R10, R3.reuse, PT ;  /* 0x000000030a00720c */ /* 0x080fe20003f46270 */
[----:B------:R-:W-:Y:S01]  /*0810*/  @!P0 IMAD.WIDE R24, R6, 0x2, R12 ;  /* 0x0000000206188825 */ /* 0x000fe200078e020c */
[----:B------:R-:W-:Y:S02]  /*0820*/  ISETP.GE.AND P3, PT, R8, R3, PT ;  /* 0x000000030800720c */ /* 0x000fe40003f66270 */
[----:B------:R-:W-:Y:S01]  /*0830*/  PRMT R11, RZ, 0x7610, R11 ;  /* 0x00007610ff0b7816 */ /* 0x000fe2000000000b */
[----:B------:R-:W-:Y:S01]  /*0840*/  @!P0 IMAD.WIDE R22, R6, 0x2, R14 ;  /* 0x0000000206168825 */ /* 0x000fe200078e020e */
[----:B------:R-:W-:Y:S01]  /*0850*/  PRMT R28, RZ, 0x7610, R28 ;  /* 0x00007610ff1c7816 */ /* 0x000fe2000000001c */
[----:B------:R1:W3:Y:S01]  /*0860*/  @!P0 LDG.E.U16 R7, desc[UR6][R24.64] ;  /* 0x0000000618078981 */ /* 0x0002e2000c1e1500 */
[----:B------:R-:W-:Y:S01]  /*0870*/  PRMT R9, RZ, 0x7610, R9 ;  /* 0x00007610ff097816 */ /* 0x000fe20000000009 */
[----:B------:R-:W-:Y:S01]  /*0880*/  @!P1 IMAD.WIDE R20, R4, 0x2, R14 ;  /* 0x0000000204149825 */ /* 0x000fe200078e020e */
[----:B------:R-:W-:-:S02]  /*0890*/  PRMT R29, RZ, 0x7610, R29 ;  /* 0x00007610ff1d7816 */ /* 0x000fc4000000001d */
[----:B------:R-:W4:Y:S01]  /*08a0*/  @!P0 LDG.E.U16 R28, desc[UR6][R22.64] ;  /* 0x00000006161c8981 */ /* 0x000f22000c1e1500 */
[----:B------:R-:W-:Y:S01]  /*08b0*/  @!P1 IMAD.WIDE R18, R4, 0x2, R12 ;  /* 0x0000000204129825 */ /* 0x000fe200078e020c */
[----:B------:R-:W-:Y:S02]  /*08c0*/  PRMT R5, RZ, 0x7610, R5 ;  /* 0x00007610ff057816 */ /* 0x000fe40000000005 */
[----:B------:R5:W2:Y:S01]  /*08d0*/  @!P1 LDG.E.U16 R11, desc[UR6][R20.64] ;  /* 0x00000006140b9981 */ /* 0x000aa2000c1e1500 */
[----:B-1----:R-:W-:-:S03]  /*08e0*/  @!P2 IMAD.WIDE R24, R10, 0x2, R14 ;  /* 0x000000020a18a825 */ /* 0x002fc600078e020e */
[----:B------:R1:W2:Y:S01]  /*08f0*/  @!P1 LDG.E.U16 R9, desc[UR6][R18.64] ;  /* 0x0000000612099981 */ /* 0x0002a2000c1e1500 */
[----:B------:R-:W-:-:S03]  /*0900*/  @!P3 IMAD.WIDE R26, R8, 0x2, R14 ;  /* 0x00000002081ab825 */ /* 0x000fc600078e020e */
[----:B------:R-:W2:Y:S01]  /*0910*/  @!P2 LDG.E.U16 R29, desc[UR6][R24.64] ;  /* 0x00000006181da981 */ /* 0x000ea2000c1e1500 */
[----:B-----5:R-:W-:Y:S01]  /*0920*/  PRMT R20, RZ, 0x7610, R20 ;  /* 0x00007610ff147816 */ /* 0x020fe20000000014 */
[----:B------:R-:W-:Y:S01]  /*0930*/  @!P2 IMAD.WIDE R22, R10, 0x2, R12 ;  /* 0x000000020a16a825 */ /* 0x000fe200078e020c */
[----:B------:R-:W-:-:S03]  /*0940*/  PRMT R21, RZ, 0x7610, R21 ;  /* 0x00007610ff157816 */ /* 0x000fc60000000015 */
[----:B-1----:R-:W-:Y:S01]  /*0950*/  @!P3 IMAD.WIDE R18, R8, 0x2, R12 ;  /* 0x000000020812b825 */ /* 0x002fe200078e020c */
[----:B------:R-:W5:Y:S04]  /*0960*/  @!P3 LDG.E.U16 R20, desc[UR6][R26.64] ;  /* 0x000000061a14b981 */ /* 0x000f68000c1e1500 */
[----:B------:R1:W5:Y:S04]  /*0970*/  @!P2 LDG.E.U16 R5, desc[UR6][R22.64] ;  /* 0x000000061605a981 */ /* 0x000368000c1e1500 */
[----:B------:R5:W5:Y:S01]  /*0980*/  @!P3 LDG.E.U16 R21, desc[UR6][R18.64] ;  /* 0x000000061215b981 */ /* 0x000b62000c1e1500 */
[----:B------:R-:W-:Y:S01]  /*0990*/  ULEA UR4, UR5, UR4, 0x2 ;  /* 0x0000000405047291 */ /* 0x000fe2000f8e10ff */
[----:B---3--:R-:W-:-:S02]  /*09a0*/  HADD2.F32 R7, -RZ, R7.H0_H0 ;  /* 0x20000007ff077230 */ /* 0x008fc40000004100 */
[----:B----4-:R-:W-:Y:S02]  /*09b0*/  HADD2.F32 R28, -RZ, R28.H0_H0 ;  /* 0x2000001cff1c7230 */ /* 0x010fe40000004100 */
[----:B--2---:R-:W-:-:S03]  /*09c0*/  HADD2.F32 R11, -RZ, R11.H0_H0 ;  /* 0x2000000bff0b7230 */ /* 0x004fc60000004100 */
[----:B0-----:R-:W-:Y:S01]  /*09d0*/  FMUL.FTZ R28, R28, UR8 ;  /* 0x000000081c1c7c20 */ /* 0x001fe20008410000 */
[----:B------:R-:W-:Y:S02]  /*09e0*/  HADD2.F32 R29, -RZ, R29.H0_H0 ;  /* 0x2000001dff1d7230 */ /* 0x000fe40000004100 */
[----:B------:R-:W-:-:S03]  /*09f0*/  HADD2.F32 R9, -RZ, R9.H0_H0 ;  /* 0x20000009ff097230 */ /* 0x000fc60000004100 */
[----:B-1----:R-:W-:Y:S01]  /*0a00*/  FMUL.FTZ R22, R29, UR8 ;  /* 0x000000081d167c20 */ /* 0x002fe20008410000 */
[----:B-----5:R-:W-:Y:S02]  /*0a10*/  HADD2.F32 R23, -RZ, R20.H0_H0 ;  /* 0x20000014ff177230 */ /* 0x020fe40000004100 */
[----:B------:R-:W-:Y:S01]  /*0a20*/  FMUL.FTZ R20, R11, UR8 ;  /* 0x000000080b147c20 */ /* 0x000fe20008410000 */
[----:B------:R-:W-:Y:S02]  /*0a30*/  HADD2.F32 R5, -RZ, R5.H0_H0 ;  /* 0x20000005ff057230 */ /* 0x000fe40000004100 */
[----:B------:R-:W-:Y:S01]  /*0a40*/  FMUL.FTZ R18, R23, UR8 ;  /* 0x0000000817127c20 */ /* 0x000fe20008410000 */
[----:B------:R-:W-:Y:S01]  /*0a50*/  FFMA.FTZ R7, R7, UR9, R28 ;  /* 0x0000000907077c23 */ /* 0x000fe2000801001c */
[----:B------:R-:W-:Y:S02]  /*0a60*/  HADD2.F32 R21, -RZ, R21.H0_H0 ;  /* 0x20000015ff157230 */ /* 0x000fe40000004100 */
[----:B------:R-:W-:Y:S01]  /*0a70*/  FFMA.FTZ R5, R5, UR9, R22 ;  /* 0x0000000905057c23 */ /* 0x000fe20008010016 */
[----:B------:R-:W-:Y:S01]  /*0a80*/  FFMA.FTZ R9, R9, UR9, R20 ;  /* 0x0000000909097c23 */ /* 0x000fe20008010014 */
[----:B------:R-:W-:Y:S01]  /*0a90*/  F2FP.F16.F32.PACK_AB R19, RZ, R7 ;  /* 0x00000007ff13723e */ /* 0x000fe200000000ff */
[----:B------:R-:W-:-:S02]  /*0aa0*/  FFMA.FTZ R18, R21, UR9, R18 ;  /* 0x0000000915127c23 */ /* 0x000fc40008010012 */
[----:B------:R-:W-:Y:S01]  /*0ab0*/  F2FP.F16.F32.PACK_AB R21, RZ, R5 ;  /* 0x00000005ff15723e */ /* 0x000fe200000000ff */
[----:B------:R-:W-:Y:S01]  /*0ac0*/  @!P0 IMAD.WIDE R6, R6, 0x2, R16 ;  /* 0x0000000206068825 */ /* 0x000fe200078e0210 */
[----:B------:R-:W-:-:S03]  /*0ad0*/  F2FP.F16.F32.PACK_AB R20, RZ, R9 ;  /* 0x00000009ff14723e */ /* 0x000fc600000000ff */
[----:B------:R-:W-:Y:S01]  /*0ae0*/  @!P1 IMAD.WIDE R4, R4, 0x2, R16 ;  /* 0x0000000204049825 */ /* 0x000fe200078e0210 */
[----:B------:R-:W-:-:S03]  /*0af0*/  F2FP.F16.F32.PACK_AB R18, RZ, R18 ;  /* 0x00000012ff12723e */ /* 0x000fc600000000ff */
[--C-:B------:R-:W-:Y:S01]  /*0b00*/  @!P2 IMAD.WIDE R10, R10, 0x2, R16.reuse ;  /* 0x000000020a0aa825 */ /* 0x100fe200078e0210 */
[----:B------:R3:W-:Y:S03]  /*0b10*/  @!P0 STG.E.U16 desc[UR6][R6.64], R19 ;  /* 0x0000001306008986 */ /* 0x0007e6000c101506 */
[----:B------:R-:W-:Y:S01]  /*0b20*/  @!P3 IMAD.WIDE R8, R8, 0x2, R16 ;  /* 0x000000020808b825 */ /* 0x000fe200078e0210 */
[----:B------:R3:W-:Y:S04]  /*0b30*/  @!P1 STG.E.U16 desc[UR6][R4.64], R20 ;  /* 0x0000001404009986 */ /* 0x0007e8000c101506 */
[----:B------:R3:W-:Y:S04]  /*0b40*/  @!P2 STG.E.U16 desc[UR6][R10.64], R21 ;  /* 0x000000150a00a986 */ /* 0x0007e8000c101506 */
[----:B------:R3:W-:Y:S01]  /*0b50*/  @!P3 STG.E.U16 desc[UR6][R8.64], R18 ;  /* 0x000000120800b986 */ /* 0x0007e2000c101506 */
[----:B------:R-:W-:-:S13]  /*0b60*/  ISETP.LE.AND P0, PT, R3, UR4, PT ;  /* 0x0000000403007c0c */ /* 0x000fda000bf03270 */
[----:B---3--:R-:W-:Y:S05]  /*0b70*/  @!P0 BRA `(.L_x_7) ;  /* 0xfffffffc00048947 */ /* 0x008fea000383ffff */
[----:B------:R-:W-:Y:S05]  /*0b80*/  BRA `(.L_x_2) ;  /* 0x0000001400f87947 */ /* 0x000fea0003800000 */
.L_x_4:
[----:B------:R-:W-:Y:S01]  /*0b90*/  IMAD.MOV.U32 R0, RZ, RZ, 0x1 ;  /* 0x00000001ff007424 */ /* 0x000fe200078e00ff */
[----:B------:R-:W0:Y:S01]  /*0ba0*/  LDCU UR8, c[0x0][0xfe0] ;  /* 0x0001fc00ff0877ac */ /* 0x000e220008000800 */
[----:B------:R-:W2:Y:S01]  /*0bb0*/  LDCU UR9, c[0x0][0xfdc] ;  /* 0x0001fb80ff0977ac */ /* 0x000ea20008000800 */
[----:B------:R-:W-:-:S05]  /*0bc0*/  UMOV UR4, URZ ;  /* 0x000000ff00047c82 */ /* 0x000fca0008000000 */
.L_x_8:
        /* <DEDUP_REMOVED lines=22> */
[----:B------:R1:W2:Y:S01]  /*0d30*/  @!P4 LDG.E.U16 R4, desc[UR6][R10.64] ;  /* 0x000000060a04c981 */ /* 0x0002a2000c1e1500 */
[----:B----4-:R-:W-:Y:S01]  /*0d40*/  PRMT R18, RZ, 0x7610, R18 ;  /* 0x00007610ff127816 */ /* 0x010fe20000000012 */
[----:B------:R-:W-:Y:S01]  /*0d50*/  @!P2 IMAD.WIDE R26, R7, 0x2, R14 ;  /* 0x00000002071aa825 */ /* 0x000fe200078e020e */
[----:B------:R-:W-:Y:S01]  /*0d60*/  PRMT R19, RZ, 0x7610, R19 ;  /* 0x00007610ff137816 */ /* 0x000fe20000000013 */
[----:B------:R-:W4:Y:S02]  /*0d70*/  @!P3 LDG.E.U16 R29, desc[UR6][R24.64] ;  /* 0x00000006181db981 */ /* 0x000f24000c1e1500 */
[--C-:B0-----:R-:W-:Y:S02]  /*0d80*/  @!P3 IMAD.WIDE R20, R9, 0x2, R12.reuse ;  /* 0x000000020914b825 */ /* 0x101fe400078e020c */
[----:B------:R-:W4:Y:S02]  /*0d90*/  @!P2 LDG.E.U16 R18, desc[UR6][R26.64] ;  /* 0x000000061a12a981 */ /* 0x000f24000c1e1500 */
[----:B-1----:R-:W-:-:S02]  /*0da0*/  @!P2 IMAD.WIDE R10, R7, 0x2, R12 ;  /* 0x00000002070aa825 */ /* 0x002fc400078e020c */
[----:B------:R-:W4:Y:S04]  /*0db0*/  @!P3 LDG.E.U16 R8, desc[UR6][R20.64] ;  /* 0x000000061408b981 */ /* 0x000f28000c1e1500 */
[----:B------:R0:W4:Y:S01]  /*0dc0*/  @!P2 LDG.E.U16 R19, desc[UR6][R10.64] ;  /* 0x000000060a13a981 */ /* 0x000122000c1e1500 */
[----:B------:R-:W-:Y:S02]  /*0dd0*/  LOP3.LUT P0, RZ, R0, 0xff, RZ, 0xc0, !PT ;  /* 0x000000ff00ff7812 */ /* 0x000fe4000780c0ff */
[----:B------:R-:W-:Y:S01]  /*0de0*/  ISETP.GE.AND P1, PT, R5, R3, PT ;  /* 0x000000030500720c */ /* 0x000fe20003f26270 */
[----:B------:R-:W-:Y:S01]  /*0df0*/  ULEA UR4, UR5, UR4, 0x2 ;  /* 0x0000000405047291 */ /* 0x000fe2000f8e10ff */
[----:B0-----:R-:W-:-:S04]  /*0e00*/  @!P4 IMAD.WIDE R10, R23, 0x2, R16 ;  /* 0x00000002170ac825 */ /* 0x001fc800078e0210 */
[----:B---3--:R-:W-:Y:S02]  /*0e10*/  HADD2.F32 R22, -RZ, R22.H0_H0 ;  /* 0x20000016ff167230 */ /* 0x008fe40000004100 */
[----:B-----5:R-:W-:Y:S02]  /*0e20*/  HADD2.F32 R6, -RZ, R6.H0_H0 ;  /* 0x20000006ff067230 */ /* 0x020fe40000004100 */
[----:B--2---:R-:W-:Y:S02]  /*0e30*/  HADD2.F32 R28, -RZ, R28.H0_H0 ;  /* 0x2000001cff1c7230 */ /* 0x004fe40000004100 */
[----:B------:R-:W-:-:S03]  /*0e40*/  HADD2.F32 R0, -RZ, R4.H0_H0 ;  /* 0x20000004ff007230 */ /* 0x000fc60000004100 */
[----:B------:R-:W-:Y:S01]  /*0e50*/  FMUL.FTZ R21, R28, UR8 ;  /* 0x000000081c157c20 */ /* 0x000fe20008410000 */
[----:B----4-:R-:W-:Y:S02]  /*0e60*/  HADD2.F32 R29, -RZ, R29.H0_H0 ;  /* 0x2000001dff1d7230 */ /* 0x010fe40000004100 */
[----:B------:R-:W-:Y:S01]  /*0e70*/  FMUL.FTZ R25, R6, UR8 ;  /* 0x0000000806197c20 */ /* 0x000fe20008410000 */
[----:B------:R-:W-:Y:S02]  /*0e80*/  HADD2.F32 R4, -RZ, R18.H0_H0 ;  /* 0x20000012ff047230 */ /* 0x000fe40000004100 */
[----:B------:R-:W-:Y:S01]  /*0e90*/  FMUL.FTZ R29, R29, UR8 ;  /* 0x000000081d1d7c20 */ /* 0x000fe20008410000 */
[----:B------:R-:W-:Y:S02]  /*0ea0*/  HADD2.F32 R18, -RZ, R8.H0_H0 ;  /* 0x20000008ff127230 */ /* 0x000fe40000004100 */
[----:B------:R-:W-:Y:S01]  /*0eb0*/  FMUL.FTZ R4, R4, UR8 ;  /* 0x0000000804047c20 */ /* 0x000fe20008410000 */
[----:B------:R-:W-:Y:S01]  /*0ec0*/  FFMA.FTZ R20, R22, UR9, R21 ;  /* 0x0000000916147c23 */ /* 0x000fe20008010015 */
        /* <DEDUP_REMOVED lines=9> */
[--C-:B------:R-:W-:Y:S01]  /*0f60*/  @!P3 IMAD.WIDE R8, R9, 0x2, R16.reuse ;  /* 0x000000020908b825 */ /* 0x100fe200078e0210 */
[----:B------:R-:W-:Y:S01]  /*0f70*/  F2FP.F16.F32.PACK_AB R24, RZ, R24 ;  /* 0x00000018ff18723e */ /* 0x000fe200000000ff */
[----:B------:R3:W-:Y:S01]  /*0f80*/  @!P1 STG.E.U16 desc[UR6][R4.64], R20 ;  /* 0x0000001404009986 */ /* 0x0007e2000c101506 */
[----:B------:R-:W-:Y:S01]  /*0f90*/  PLOP3.LUT P0, PT, P0, P5, PT, 0x2f, 0xf2 ;  /* 0x0000000000f2781c */ /* 0x000fe2000070a577 */
[----:B------:R-:W-:-:S02]  /*0fa0*/  @!P2 IMAD.WIDE R6, R7, 0x2, R16 ;  /* 0x000000020706a825 */ /* 0x000fc400078e0210 */
[----:B------:R3:W-:Y:S01]  /*0fb0*/  @!P4 STG.E.U16 desc[UR6][R10.64], R21 ;  /* 0x000000150a00c986 */ /* 0x0007e2000c101506 */
[----:B------:R-:W-:Y:S02]  /*0fc0*/  FSETP.EQU.OR P0, PT, |R0|, +INF , P0 ;  /* 0x7f8000000000780b */ /* 0x000fe4000070a600 */
[----:B------:R-:W-:Y:S01]  /*0fd0*/  FSETP.NE.FTZ.AND P1, PT, |R18|, +INF , PT ;  /* 0x7f8000001200780b */ /* 0x000fe20003f35200 */
[----:B------:R3:W-:Y:S04]  /*0fe0*/  @!P3 STG.E.U16 desc[UR6][R8.64], R22 ;  /* 0x000000160800b986 */ /* 0x0007e8000c101506 */
[----:B------:R3:W-:Y:S01]  /*0ff0*/  @!P2 STG.E.U16 desc[UR6][R6.64], R24 ;  /* 0x000000180600a986 */ /* 0x0007e2000c101506 */
[----:B------:R-:W-:Y:S02]  /*1000*/  PLOP3.LUT P0, PT, P0, P1, PT, 0xf2, 0x2f ;  /* 0x00000000002f781c */ /* 0x000fe40000703e72 */
[----:B------:R-:W-:-:S02]  /*1010*/  ISETP.LE.AND P1, PT, R3, UR4, PT ;  /* 0x0000000403007c0c */ /* 0x000fc4000bf23270 */
[----:B------:R-:W-:-:S04]  /*1020*/  FSETP.NE.AND P0, PT, |R19|, +INF , !P0 ;  /* 0x7f8000001300780b */ /* 0x000fc80004705200 */
[----:B------:R-:W-:-:S07]  /*1030*/  SEL R0, RZ, 0x1, !P0 ;  /* 0x00000001ff007807 */ /* 0x000fce0004000000 */
[----:B---3--:R-:W-:Y:S05]  /*1040*/  @!P1 BRA `(.L_x_8) ;  /* 0xfffffff800e09947 */ /* 0x008fea000383ffff */
[----:B------:R-:W-:Y:S05]  /*1050*/  BRA `(.L_x_2) ;  /* 0x0000001000c47947 */ /* 0x000fea0003800000 */
.L_x_3:
[----:B------:R-:W-:Y:S01]  /*1060*/  HFMA2 R0, -RZ, RZ, 0, 5.9604644775390625e-08 ;  /* 0x00000001ff007431 */ /* 0x000fe200000001ff */
[----:B------:R-:W0:Y:S01]  /*1070*/  LDCU UR8, c[0x0][0xfe0] ;  /* 0x0001fc00ff0877ac */ /* 0x000e220008000800 */
[----:B------:R-:W2:Y:S01]  /*1080*/  LDCU UR9, c[0x0][0xfdc] ;  /* 0x0001fb80ff0977ac */ /* 0x000ea20008000800 */
[----:B------:R-:W-:-:S05]  /*1090*/  UMOV UR4, URZ ;  /* 0x000000ff00047c82 */ /* 0x000fca0008000000 */
.L_x_9:
[----:B-1----:R-:W-:Y:S01]  /*10a0*/  VIADD R9, R2, UR4 ;  /* 0x0000000402097c36 */ /* 0x002fe20008000000 */
[----:B------:R-:W-:Y:S02]  /*10b0*/  PRMT R4, RZ, 0x7610, R4 ;  /* 0x00007610ff047816 */ /* 0x000fe40000000004 */
[----:B------:R-:W-:Y:S02]  /*10c0*/  PRMT R5, RZ, 0x7610, R5 ;  /* 0x00007610ff057816 */ /* 0x000fe40000000005 */
[C---:B------:R-:W-:Y:S02]  /*10d0*/  IADD3 R7, PT, PT, R9.reuse, UR5, RZ ;  /* 0x0000000509077c10 */ /* 0x040fe4000fffe0ff */
[-C--:B------:R-:W-:Y:S02]  /*10e0*/  ISETP.GE.AND P0, PT, R9, R3.reuse, PT ;  /* 0x000000030900720c */ /* 0x080fe40003f06270 */
[C---:B------:R-:W-:Y:S02]  /*10f0*/  IADD3 R11, PT, PT, R7.reuse, UR5, RZ ;  /* 0x00000005070b7c10 */ /* 0x040fe4000fffe0ff */
[----:B------:R-:W-:-:S02]  /*1100*/  ISETP.GE.AND P1, PT, R7, R3, PT ;  /* 0x000000030700720c */ /* 0x000fc40003f26270 */
[C---:B------:R-:W-:Y:S01]  /*1110*/  ISETP.GE.AND P3, PT, R11.reuse, R3, PT ;  /* 0x000000030b00720c */ /* 0x040fe20003f66270 */
[----:B------:R-:W-:-:S05]  /*1120*/  VIADD R19, R11, UR5 ;  /* 0x000000050b137c36 */ /* 0x000fca0008000000 */
[----:B------:R-:W-:Y:S01]  /*1130*/  ISETP.GE.AND P2, PT, R19, R3, PT ;  /* 0x000000031300720c */ /* 0x000fe20003f46270 */
[----:B------:R-:W-:Y:S01]  /*1140*/  @!P0 IMAD.WIDE R22, R9, 0x2, R12 ;  /* 0x0000000209168825 */ /* 0x000fe200078e020c */
[----:B------:R-:W-:-:S03]  /*1150*/  PRMT R10, RZ, 0x7610, R10 ;  /* 0x00007610ff0a7816 */ /* 0x000fc6000000000a */
[----:B------:R-:W-:Y:S01]  /*1160*/  @!P0 IMAD.WIDE R26, R9, 0x2, R14 ;  /* 0x00000002091a8825 */ /* 0x000fe200078e020e */
[----:B------:R1:W3:Y:S01]  /*1170*/  @!P0 LDG.E.U16 R4, desc[UR6][R22.64] ;  /* 0x0000000616048981 */ /* 0x0002e2000c1e1500 */
[----:B------:R-:W-:Y:S02]  /*1180*/  PRMT R6, RZ, 0x7610, R6 ;  /* 0x00007610ff067816 */ /* 0x000fe40000000006 */
[----:B------:R-:W-:Y:S01]  /*1190*/  @!P3 IMAD.WIDE R20, R11, 0x2, R12 ;  /* 0x000000020b14b825 */ /* 0x000fe200078e020c */
[----:B------:R-:W-:Y:S01]  /*11a0*/  PRMT R8, RZ, 0x7610, R8 ;  /* 0x00007610ff087816 */ /* 0x000fe20000000008 */
[----:B------:R-:W4:Y:S01]  /*11b0*/  @!P0 LDG.E.U16 R5, desc[UR6][R26.64] ;  /* 0x000000061a058981 */ /* 0x000f22000c1e1500 */
[----:B------:R-:W-:Y:S01]  /*11c0*/  PRMT R18, RZ, 0x7610, R18 ;  /* 0x00007610ff127816 */ /* 0x000fe20000000012 */
[C---:B------:R-:W-:Y:S02]  /*11d0*/  @!P1 IMAD.WIDE R28, R7.reuse, 0x2, R14 ;  /* 0x00000002071c9825 */ /* 0x040fe400078e020e */
[----:B------:R5:W2:Y:S02]  /*11e0*/  @!P3 LDG.E.U16 R10, desc[UR6][R20.64] ;  /* 0x00000006140ab981 */ /* 0x000aa4000c1e1500 */
[----:B------:R-:W-:-:S02]  /*11f0*/  @!P1 IMAD.WIDE R24, R7, 0x2, R12 ;  /* 0x0000000207189825 */ /* 0x000fc400078e020c */
[----:B------:R0:W2:Y:S02]  /*1200*/  @!P1 LDG.E.U16 R6, desc[UR6][R28.64] ;  /* 0x000000061c069981 */ /* 0x0000a4000c1e1500 */
[----:B-1----:R-:W-:Y:S02]  /*1210*/  @!P3 IMAD.WIDE R22, R11, 0x2, R14 ;  /* 0x000000020b16b825 */ /* 0x002fe400078e020e */
[----:B------:R4:W2:Y:S01]  /*1220*/  @!P1 LDG.E.U16 R8, desc[UR6][R24.64] ;  /* 0x0000000618089981 */ /* 0x0008a2000c1e1500 */
[----:B-----5:R-:W-:Y:S01]  /*1230*/  PRMT R20, RZ, 0x7610, R20 ;  /* 0x00007610ff147816 */ /* 0x020fe20000000014 */
[C---:B------:R-:W-:Y:S01]  /*1240*/  @!P2 IMAD.WIDE R26, R19.reuse, 0x2, R14 ;  /* 0x00000002131aa825 */ /* 0x040fe200078e020e */
[----:B------:R-:W-:Y:S01]  /*1250*/  PRMT R21, RZ, 0x7610, R21 ;  /* 0x00007610ff157816 */ /* 0x000fe20000000015 */
[----:B------:R-:W5:Y:S02]  /*1260*/  @!P3 LDG.E.U16 R18, desc[UR6][R22.64] ;  /* 0x000000061612b981 */ /* 0x000f64000c1e1500 */
[----:B0-----:R-:W-:-:S02]  /*1270*/  @!P2 IMAD.WIDE R28, R19, 0x2, R12 ;  /* 0x00000002131ca825 */ /* 0x001fc400078e020c */
[----:B------:R-:W5:Y:S04]  /*1280*/  @!P2 LDG.E.U16 R20, desc[UR6][R26.64] ;  /* 0x000000061a14a981 */ /* 0x000f68000c1e1500 */
[----:B------:R-:W5:Y:S01]  /*1290*/  @!P2 LDG.E.U16 R21, desc[UR6][R28.64] ;  /* 0x000000061c15a981 */ /* 0x000f62000c1e1500 */
[----:B------:R-:W-:Y:S01]  /*12a0*/  LOP3.LUT P0, RZ, R0, 0xff, RZ, 0xc0, !PT ;  /* 0x000000ff00ff7812 */ /* 0x000fe2000780c0ff */
[----:B------:R-:W-:Y:S01]  /*12b0*/  ULEA UR4, UR5, UR4, 0x2 ;  /* 0x0000000405047291 */ /* 0x000fe2000f8e10ff */
[----:B---3--:R-:W-:Y:S02]  /*12c0*/  HADD2.F32 R4, -RZ, R4.H0_H0 ;  /* 0x20000004ff047230 */ /* 0x008fe40000004100 */
[----:B----4-:R-:W-:-:S03]  /*12d0*/  HADD2.F32 R24, -RZ, R5.H0_H0 ;  /* 0x20000005ff187230 */ /* 0x010fc60000004100 */
[----:B------:R-:W-:Y:S02]  /*12e0*/  FSETP.NE.FTZ.AND P4, PT, |R4|, +INF , PT ;  /* 0x7f8000000400780b */ /* 0x000fe40003f95200 */
[----:B------:R-:W-:Y:S02]  /*12f0*/  FMUL.FTZ R5, R24, UR8 ;  /* 0x0000000818057c20 */ /* 0x000fe40008410000 */
[----:B------:R-:W-:Y:S01]  /*1300*/  PLOP3.LUT P0, PT, P0, P4, PT, 0x2f, 0xf2 ;  /* 0x0000000000f2781c */ /* 0x000fe20000708577 */
[----:B--2---:R-:W-:Y:S01]  /*1310*/  HADD2.F32 R6, -RZ, R6.H0_H0 ;  /* 0x20000006ff067230 */ /* 0x004fe20000004100 */
[----:B------:R-:W-:Y:S01]  /*1320*/  ISETP.GE.AND P4, PT, R9, R3, PT ;  /* 0x000000030900720c */ /* 0x000fe20003f86270 */
[----:B------:R-:W-:Y:S02]  /*1330*/  HADD2.F32 R8, -RZ, R8.H0_H0 ;  /* 0x20000008ff087230 */ /* 0x000fe40000004100 */
[----:B------:R-:W-:Y:S01]  /*1340*/  FFMA.FTZ R0, R4, UR9, R5 ;  /* 0x0000000904007c23 */ /* 0x000fe20008010005 */
[----:B-----5:R-:W-:-:S02]  /*1350*/  HADD2.F32 R18, -RZ, R18.H0_H0 ;  /* 0x20000012ff127230 */ /* 0x020fc40000004100 */
[----:B------:R-:W-:Y:S01]  /*1360*/  HADD2.F32 R20, -RZ, R20.H0_H0 ;  /* 0x20000014ff147230 */ /* 0x000fe20000004100 */
[----:B------:R-:W-:Y:S01]  /*1370*/  FSETP.EQU.OR P0, PT, |R24|, +INF , P0 ;  /* 0x7f8000001800780b */ /* 0x000fe2000070a600 */
[----:B------:R-:W-:Y:S01]  /*1380*/  HADD2.F32 R10, -RZ, R10.H0_H0 ;  /* 0x2000000aff0a7230 */ /* 0x000fe20000004100 */
[----:B------:R-:W-:Y:S01]  /*1390*/  FSETP.NE.FTZ.AND P5, PT, |R8|, +INF , PT ;  /* 0x7f8000000800780b */ /* 0x000fe20003fb5200 */
[----:B------:R-:W-:Y:S02]  /*13a0*/  HADD2.F32 R21, -RZ, R21.H0_H0 ;  /* 0x20000015ff157230 */ /* 0x000fe40000004100 */
[----:B------:R-:W-:Y:S01]  /*13b0*/  FMUL.FTZ R5, R18, UR8 ;  /* 0x0000000812057c20 */ /* 0x000fe20008410000 */
[----:B------:R-:W-:Y:S01]  /*13c0*/  FMUL.FTZ R4, R20, UR8 ;  /* 0x0000000814047c20 */ /* 0x000fe20008410000 */
[----:B------:R-:W-:Y:S01]  /*13d0*/  FMUL.FTZ R23, R6, UR8 ;  /* 0x0000000806177c20 */ /* 0x000fe20008410000 */
[----:B------:R-:W-:Y:S01]  /*13e0*/  PLOP3.LUT P0, PT, P0, P5, PT, 0xf2, 0x2f ;  /* 0x00000000002f781c */ /* 0x000fe2000070be72 */
[----:B------:R-:W-:Y:S01]  /*13f0*/  FFMA.FTZ R5, R10, UR9, R5 ;  /* 0x000000090a057c23 */ /* 0x000fe20008010005 */
[----:B------:R-:W-:Y:S01]  /*1400*/  FFMA.FTZ R4, R21, UR9, R4 ;  /* 0x0000000915047c23 */ /* 0x000fe20008010004 */
[----:B------:R-:W-:Y:S01]  /*1410*/  FFMA.FTZ R23, R8, UR9, R23 ;  /* 0x0000000908177c23 */ /* 0x000fe20008010017 */
[----:B------:R-:W-:-:S02]  /*1420*/  F2FP.F16.F32.PACK_AB R0, RZ, R0 ;  /* 0x00000000ff00723e */ /* 0x000fc400000000ff */
[----:B------:R-:W-:Y:S02]  /*1430*/  FSETP.EQU.OR P5, PT, |R6|, +INF , P0 ;  /* 0x7f8000000600780b */ /* 0x000fe400007aa600 */
[----:B------:R-:W-:Y:S02]  /*1440*/  FSETP.NE.FTZ.AND P0, PT, |R21|, +INF , PT ;  /* 0x7f8000001500780b */ /* 0x000fe40003f15200 */
[----:B------:R-:W-:Y:S02]  /*1450*/  F2FP.F16.F32.PACK_AB R21, RZ, R5 ;  /* 0x00000005ff15723e */ /* 0x000fe400000000ff */
[----:B------:R-:W-:Y:S01]  /*1460*/  F2FP.F16.F32.PACK_AB R22, RZ, R4 ;  /* 0x00000004ff16723e */ /* 0x000fe200000000ff */
[----:B------:R-:W-:Y:S01]  /*1470*/  @!P4 IMAD.WIDE R4, R9, 0x2, R16 ;  /* 0x000000020904c825 */ /* 0x000fe200078e0210 */
[----:B------:R-:W-:Y:S02]  /*1480*/  PRMT R24, R0, 0x7610, R24 ;  /* 0x0000761000187816 */ /* 0x000fe40000000018 */
[----:B------:R-:W-:Y:S01]  /*1490*/  F2FP.F16.F32.PACK_AB R23, RZ, R23 ;  /* 0x00000017ff17723e */ /* 0x000fe200000000ff */
[----:B------:R-:W-:Y:S01]  /*14a0*/  @!P1 IMAD.WIDE R6, R7, 0x2, R16 ;  /* 0x0000000207069825 */ /* 0x000fe200078e0210 */
[----:B------:R-:W-:-:S03]  /*14b0*/  FSETP.NE.FTZ.AND P6, PT, |R10|, +INF , PT ;  /* 0x7f8000000a00780b */ /* 0x000fc60003fd5200 */
[--C-:B------:R-:W-:Y:S01]  /*14c0*/  @!P3 IMAD.WIDE R8, R11, 0x2, R16.reuse ;  /* 0x000000020b08b825 */ /* 0x100fe200078e0210 */
[----:B------:R3:W-:Y:S03]  /*14d0*/  @!P4 STG.E.U16 desc[UR6][R4.64], R24 ;  /* 0x000000180400c986 */ /* 0x0007e6000c101506 */
[----:B------:R-:W-:Y:S01]  /*14e0*/  @!P2 IMAD.WIDE R10, R19, 0x2, R16 ;  /* 0x00000002130aa825 */ /* 0x000fe200078e0210 */
[----:B------:R3:W-:Y:S04]  /*14f0*/  @!P1 STG.E.U16 desc[UR6][R6.64], R23 ;  /* 0x0000001706009986 */ /* 0x0007e8000c101506 */
[----:B------:R3:W-:Y:S04]  /*1500*/  @!P3 STG.E.U16 desc[UR6][R8.64], R21 ;  /* 0x000000150800b986 */ /* 0x0007e8000c101506 */
[----:B------:R3:W-:Y:S01]  /*1510*/  @!P2 STG.E.U16 desc[UR6][R10.64], R22 ;  /* 0x000000160a00a986 */ /* 0x0007e2000c101506 */
[----:B------:R-:W-:-:S02]  /*1520*/  PLOP3.LUT P5, PT, P5, P6, PT, 0xf2, 0x2f ;  /* 0x00000000002f781c */ /* 0x000fc40002fade72 */
[----:B------:R-:W-:Y:S02]  /*1530*/  ISETP.LE.AND P1, PT, R3, UR4, PT ;  /* 0x0000000403007c0c */ /* 0x000fe4000bf23270 */
[----:B------:R-:W-:-:S04]  /*1540*/  FSETP.EQU.OR P5, PT, |R18|, +INF , P5 ;  /* 0x7f8000001200780b */ /* 0x000fc80002faa600 */
[----:B------:R-:W-:-:S04]  /*1550*/  PLOP3.LUT P0, PT, P5, P0, PT, 0xf2, 0x2f ;  /* 0x00000000002f781c */ /* 0x000fc80002f01e72 */
[----:B------:R-:W-:-:S04]  /*1560*/  FSETP.NE.AND P0, PT, |R20|, +INF , !P0 ;  /* 0x7f8000001400780b */ /* 0x000fc80004705200 */
[----:B------:R-:W-:Y:S01]  /*1570*/  SEL R0, RZ, 0x1, !P0 ;  /* 0x00000001ff007807 */ /* 0x000fe20004000000 */
[----:B---3--:R-:W-:Y:S08]  /*1580*/  @!P1 BRA `(.L_x_9) ;  /* 0xfffffff800c49947 */ /* 0x008ff0000383ffff */
[----:B------:R-:W-:Y:S05]  /*1590*/  BRA `(.L_x_2) ;  /* 0x0000000c00747947 */ /* 0x000fea0003800000 */
.L_x_1:
[----:B------:R-:W0:Y:S01]  /*15a0*/  S2R R9, SR_TID.X ;  /* 0x0000000000097919 */ /* 0x000e220000002100 */
[----:B------:R-:W-:Y:S01]  /*15b0*/  VIMNMX R5, PT, PT, R4, R3, PT ;  /* 0x0000000304057248 */ /* 0x000fe20003fe0100 */
[----:B------:R-:W1:Y:S01]  /*15c0*/  LDCU UR5, c[0x0][0xfe0] ;  /* 0x0001fc00ff0577ac */ /* 0x000e620008000800 */
[----:B------:R-:W2:Y:S01]  /*15d0*/  LDCU UR9, c[0x0][0xfe0] ;  /* 0x0001fc00ff0977ac */ /* 0x000ea20008000800 */
[----:B------:R-:W3:Y:S01]  /*15e0*/  LDCU UR11, c[0x0][0xfe0] ;  /* 0x0001fc00ff0b77ac */ /* 0x000ee20008000800 */
[----:B------:R-:W4:Y:S01]  /*15f0*/  LDCU UR13, c[0x0][0xfe0] ;  /* 0x0001fc00ff0d77ac */ /* 0x000f220008000800 */
[----:B------:R-:W0:Y:S01]  /*1600*/  LDCU UR8, c[0x0][0xfdc] ;  /* 0x0001fb80ff0877ac */ /* 0x000e220008000800 */
[----:B------:R-:W0:Y:S01]  /*1610*/  LDCU UR10, c[0x0][0xfdc] ;  /* 0x0001fb80ff0a77ac */ /* 0x000e220008000800 */
[----:B------:R-:W0:Y:S01]  /*1620*/  LDCU UR12, c[0x0][0xfdc] ;  /* 0x0001fb80ff0c77ac */ /* 0x000e220008000800 */
[----:B------:R-:W0:Y:S02]  /*1630*/  LDCU UR14, c[0x0][0xfdc] ;  /* 0x0001fb80ff0e77ac */ /* 0x000e240008000800 */
[----:B0-----:R-:W-:-:S04]  /*1640*/  SHF.L.U32 R0, R9, 0x2, RZ ;  /* 0x0000000209007819 */ /* 0x001fc800000006ff */
[----:B------:R-:W-:Y:S02]  /*1650*/  ISETP.GT.AND P0, PT, R5, R0, PT ;  /* 0x000000000500720c */ /* 0x000fe40003f04270 */
[----:B------:R-:W-:-:S11]  /*1660*/  MOV R0, 0x1 ;  /* 0x0000000100007802 */ /* 0x000fd60000000f00 */
[----:B-1234-:R-:W-:Y:S05]  /*1670*/  @!P0 BRA `(.L_x_2) ;  /* 0x0000000c003c8947 */ /* 0x01efea0003800000 */
[----:B------:R-:W0:Y:S01]  /*1680*/  LDCU UR4, c[0x0][0xfe4] ;  /* 0x0001fc80ff0477ac */ /* 0x000e220008000800 */
[----:B------:R-:W1:Y:S01]  /*1690*/  LDC R6, c[0x0][0x360] ;  /* 0x0000d800ff067b82 */ /* 0x000e620000000800 */
[----:B------:R-:W-:Y:S01]  /*16a0*/  VIMNMX.U32 R7, PT, PT, R4, R3, PT ;  /* 0x0000000304077248 */ /* 0x000fe20003fe0000 */
[----:B0-----:R-:W-:-:S09]  /*16b0*/  UISETP.NE.AND UP0, UPT, UR4, -0x1, UPT ;  /* 0xffffffff0400788c */ /* 0x001fd2000bf05270 */
[----:B------:R-:W-:Y:S05]  /*16c0*/  BRA.U !UP0, `(.L_x_10) ;  /* 0x0000000908447547 */ /* 0x000fea000b800000 */
[----:B------:R-:W-:-:S09]  /*16d0*/  UISETP.NE.AND UP0, UPT, UR4, URZ, UPT ;  /* 0x000000ff0400728c */ /* 0x000fd2000bf05270 */
[----:B------:R-:W-:Y:S05]  /*16e0*/  BRA.U !UP0, `(.L_x_11) ;  /* 0x00000005086c7547 */ /* 0x000fea000b800000 */
[----:B------:R-:W-:-:S09]  /*16f0*/  UISETP.NE.AND UP0, UPT, UR4, 0x1, UPT ;  /* 0x000000010400788c */ /* 0x000fd2000bf05270 */
[----:B------:R-:W-:Y:S05]  /*1700*/  BRA.U UP0, `(.L_x_12) ;  /* 0x0000000100c87547 */ /* 0x000fea000b800000 */
[----:B------:R-:W-:-:S07]  /*1710*/  HFMA2 R0, -RZ, RZ, 0, 5.9604644775390625e-08 ;  /* 0x00000001ff007431 */ /* 0x000fce00000001ff */
.L_x_13:
[----:B------:R-:W-:-:S04]  /*1720*/  IMAD.WIDE R10, R9, 0x8, R14 ;  /* 0x00000008090a7825 */ /* 0x000fc800078e020e */
[----:B------:R-:W-:Y:S02]  /*1730*/  IMAD.WIDE R18, R9, 0x8, R12 ;  /* 0x0000000809127825 */ /* 0x000fe400078e020c */
[----:B------:R-:W2:Y:S04]  /*1740*/  LDG.E.64 R10, desc[UR6][R10.64] ;  /* 0x000000060a0a7981 */ /* 0x000ea8000c1e1b00 */
[----:B------:R-:W3:Y:S01]  /*1750*/  LDG.E.64 R18, desc[UR6][R18.64] ;  /* 0x0000000612127981 */ /* 0x000ee2000c1e1b00 */
[----:B------:R-:W-:Y:S02]  /*1760*/  LOP3.LUT P0, RZ, R0, 0xff, RZ, 0xc0, !PT ;  /* 0x000000ff00ff7812 */ /* 0x000fe4000780c0ff */
[--C-:B--2---:R-:W-:Y:S01]  /*1770*/  SHF.R.U64 R3, R10, 0x10, R11.reuse ;  /* 0x000000100a037819 */ /* 0x104fe2000000120b */
[--C-:B------:R-:W-:Y:S01]  /*1780*/  IMAD.MOV.U32 R4, RZ, RZ, R11.reuse ;  /* 0x000000ffff047224 */ /* 0x100fe200078e000b */
[----:B------:R-:W-:-:S02]  /*1790*/  SHF.R.U32.HI R20, RZ, 0x10, R11 ;  /* 0x00000010ff147819 */ /* 0x000fc4000001160b */
[--C-:B---3--:R-:W-:Y:S01]  /*17a0*/  SHF.R.U64 R2, R18, 0x10, R19.reuse ;  /* 0x0000001012027819 */ /* 0x108fe20000001213 */
[----:B------:R-:W-:Y:S01]  /*17b0*/  HADD2.F32 R3, -RZ, R3.H0_H0 ;  /* 0x20000003ff037230 */ /* 0x000fe20000004100 */
[----:B------:R-:W-:Y:S01]  /*17c0*/  MOV R8, R19 ;  /* 0x0000001300087202 */ /* 0x000fe20000000f00 */
[----:B------:R-:W-:Y:S01]  /*17d0*/  HADD2.F32 R4, -RZ, R4.H0_H0 ;  /* 0x20000004ff047230 */ /* 0x000fe20000004100 */
[----:B------:R-:W-:Y:S01]  /*17e0*/  SHF.R.U32.HI R21, RZ, 0x10, R19 ;  /* 0x00000010ff157819 */ /* 0x000fe20000011613 */
[----:B------:R-:W-:Y:S02]  /*17f0*/  HADD2.F32 R2, -RZ, R2.H0_H0 ;  /* 0x20000002ff027230 */ /* 0x000fe40000004100 */
[----:B------:R-:W-:Y:S01]  /*1800*/  FMUL.FTZ R5, R3, UR5 ;  /* 0x0000000503057c20 */ /* 0x000fe20008410000 */
[----:B------:R-:W-:Y:S02]  /*1810*/  HADD2.F32 R8, -RZ, R8.H0_H0 ;  /* 0x20000008ff087230 */ /* 0x000fe40000004100 */
[----:B------:R-:W-:Y:S01]  /*1820*/  FMUL.FTZ R11, R4, UR5 ;  /* 0x00000005040b7c20 */ /* 0x000fe20008410000 */
[----:B------:R-:W-:-:S02]  /*1830*/  HADD2.F32 R18, -RZ, R18.H0_H0 ;  /* 0x20000012ff127230 */ /* 0x000fc40000004100 */
[----:B------:R-:W-:Y:S01]  /*1840*/  FFMA.FTZ R5, R2, UR8, R5 ;  /* 0x0000000802057c23 */ /* 0x000fe20008010005 */
[----:B------:R-:W-:Y:S02]  /*1850*/  HADD2.F32 R2, -RZ, R20.H0_H0 ;  /* 0x20000014ff027230 */ /* 0x000fe40000004100 */
[----:B------:R-:W-:Y:S01]  /*1860*/  FFMA.FTZ R19, R8, UR8, R11 ;  /* 0x0000000808137c23 */ /* 0x000fe2000801000b */
[----:B------:R-:W-:Y:S02]  /*1870*/  HADD2.F32 R11, -RZ, R21.H0_H0 ;  /* 0x20000015ff0b7230 */ /* 0x000fe40000004100 */
[----:B------:R-:W-:Y:S02]  /*1880*/  HADD2.F32 R8, -RZ, R10.H0_H0 ;  /* 0x2000000aff087230 */ /* 0x000fe40000004100 */
[----:B------:R-:W-:Y:S01]  /*1890*/  FMUL.FTZ R20, R2, UR5 ;  /* 0x0000000502147c20 */ /* 0x000fe20008410000 */
[----:B------:R-:W0:Y:S03]  /*18a0*/  F2F.F16.F32 R5, R5 ;  /* 0x0000000500057304 */ /* 0x000e260000200800 */
[----:B------:R-:W-:Y:S01]  /*18b0*/  FFMA.FTZ R21, R11, UR8, R20 ;  /* 0x000000080b157c23 */ /* 0x000fe20008010014 */
[C---:B------:R-:W-:Y:S01]  /*18c0*/  FMUL.FTZ R11, R8.reuse, UR5 ;  /* 0x00000005080b7c20 */ /* 0x040fe20008410000 */
[----:B------:R-:W-:-:S03]  /*18d0*/  FSETP.NE.FTZ.AND P1, PT, |R8|, +INF , PT ;  /* 0x7f8000000800780b */ /* 0x000fc60003f35200 */
[----:B------:R-:W-:Y:S01]  /*18e0*/  FFMA.FTZ R20, R18, UR8, R11 ;  /* 0x0000000812147c23 */ /* 0x000fe2000801000b */
[----:B------:R-:W2:Y:S01]  /*18f0*/  F2F.F16.F32 R21, R21 ;  /* 0x0000001500157304 */ /* 0x000ea20000200800 */
[----:B------:R-:W-:Y:S02]  /*1900*/  PLOP3.LUT P0, PT, P0, P1, PT, 0x2f, 0xf2 ;  /* 0x0000000000f2781c */ /* 0x000fe40000702577 */
[----:B------:R-:W-:Y:S02]  /*1910*/  FSETP.NE.FTZ.AND P1, PT, |R4|, +INF , PT ;  /* 0x7f8000000400780b */ /* 0x000fe40003f35200 */
[----:B------:R-:W-:Y:S01]  /*1920*/  FSETP.EQU.OR P0, PT, |R3|, +INF , P0 ;  /* 0x7f8000000300780b */ /* 0x000fe2000070a600 */
[----:B0-----:R-:W-:Y:S02]  /*1930*/  IMAD.WIDE.U32 R10, R5, 0x10000, RZ ;  /* 0x00010000050a7825 */ /* 0x001fe400078e00ff */
[----:B------:R-:W0:Y:S01]  /*1940*/  F2F.F16.F32 R19, R19 ;  /* 0x0000001300137304 */ /* 0x000e220000200800 */
[----:B------:R-:W-:-:S04]  /*1950*/  PLOP3.LUT P0, PT, P0, P1, PT, 0xf2, 0x2f ;  /* 0x00000000002f781c */ /* 0x000fc80000703e72 */
[----:B------:R-:W-:Y:S02]  /*1960*/  FSETP.NE.AND P0, PT, |R2|, +INF , !P0 ;  /* 0x7f8000000200780b */ /* 0x000fe40004705200 */
[----:B--2---:R-:W-:Y:S01]  /*1970*/  SHF.L.U32 R5, R21, 0x10, RZ ;  /* 0x0000001015057819 */ /* 0x004fe200000006ff */
[----:B------:R-:W2:Y:S03]  /*1980*/  F2F.F16.F32 R23, R20 ;  /* 0x0000001400177304 */ /* 0x000ea60000200800 */
[----:B0-----:R-:W-:Y:S02]  /*1990*/  LOP3.LUT R19, R11, R5, R19, 0xfe, !PT ;  /* 0x000000050b137212 */ /* 0x001fe400078efe13 */
[----:B--2---:R-:W-:Y:S01]  /*19a0*/  LOP3.LUT R18, R10, R23, RZ, 0xfc, !PT ;  /* 0x000000170a127212 */ /* 0x004fe200078efcff */
[----:B------:R-:W-:Y:S01]  /*19b0*/  IMAD.WIDE R10, R9, 0x8, R16 ;  /* 0x00000008090a7825 */ /* 0x000fe200078e0210 */
[----:B-1----:R-:W-:-:S04]  /*19c0*/  IADD3 R9, PT, PT, R6, R9, RZ ;  /* 0x0000000906097210 */ /* 0x002fc80007ffe0ff */
[----:B------:R0:W-:Y:S01]  /*19d0*/  STG.E.64 desc[UR6][R10.64], R18 ;  /* 0x000000120a007986 */ /* 0x0001e2000c101b06 */
[----:B------:R-:W-:-:S05]  /*19e0*/  IMAD.SHL.U32 R0, R9, 0x4, RZ ;  /* 0x0000000409007824 */ /* 0x000fca00078e00ff */
[----:B------:R-:W-:Y:S02]  /*19f0*/  ISETP.GE.AND P1, PT, R0, R7, PT ;  /* 0x000000070000720c */ /* 0x000fe40003f26270 */
[----:B------:R-:W-:-:S11]  /*1a00*/  SEL R0, RZ, 0x1, !P0 ;  /* 0x00000001ff007807 */ /* 0x000fd60004000000 */
[----:B0-----:R-:W-:Y:S05]  /*1a10*/  @!P1 BRA `(.L_x_13) ;  /* 0xfffffffc00409947 */ /* 0x001fea000383ffff */
[----:B------:R-:W-:Y:S05]  /*1a20*/  BRA `(.L_x_2) ;  /* 0x0000000800507947 */ /* 0x000fea0003800000 */
.L_x_12:
[----:B------:R-:W-:-:S04]  /*1a30*/  IMAD.WIDE R2, R9, 0x8, R14 ;  /* 0x0000000809027825 */ /* 0x000fc800078e020e */
[----:B------:R-:W-:Y:S02]  /*1a40*/  IMAD.WIDE R4, R9, 0x8, R12 ;  /* 0x0000000809047825 */ /* 0x000fe400078e020c */
[----:B------:R-:W2:Y:S04]  /*1a50*/  LDG.E.64 R2, desc[UR6][R2.64] ;  /* 0x0000000602027981 */ /* 0x000ea8000c1e1b00 */
[----:B------:R-:W3:Y:S01]  /*1a60*/  LDG.E.64 R4, desc[UR6][R4.64] ;  /* 0x0000000604047981 */ /* 0x000ee2000c1e1b00 */
[----:B--2---:R-:W-:Y:S01]  /*1a70*/  HADD2.F32 R10, -RZ, R3.H0_H0 ;  /* 0x20000003ff0a7230 */ /* 0x004fe20000004100 */
[----:B------:R-:W-:Y:S01]  /*1a80*/  SHF.R.U64 R18, R2, 0x10, R3 ;  /* 0x0000001002127819 */ /* 0x000fe20000001203 */
[----:B------:R-:W-:Y:S02]  /*1a90*/  HADD2.F32 R2, -RZ, R2.H0_H0 ;  /* 0x20000002ff027230 */ /* 0x000fe40000004100 */
[----:B---3--:R-:W-:-:S02]  /*1aa0*/  HADD2.F32 R8, -RZ, R5.H0_H0 ;  /* 0x20000005ff087230 */ /* 0x008fc40000004100 */
[----:B------:R-:W-:Y:S01]  /*1ab0*/  FMUL.FTZ R11, R10, UR9 ;  /* 0x000000090a0b7c20 */ /* 0x000fe20008410000 */
[----:B------:R-:W-:Y:S01]  /*1ac0*/  SHF.R.U64 R20, R4, 0x10, R5 ;  /* 0x0000001004147819 */ /* 0x000fe20000001205 */
[----:B------:R-:W-:Y:S01]  /*1ad0*/  HADD2.F32 R10, -RZ, R18.H0_H0 ;  /* 0x20000012ff0a7230 */ /* 0x000fe20000004100 */
[----:B------:R-:W-:Y:S01]  /*1ae0*/  SHF.R.U32.HI R18, RZ, 0x10, R3 ;  /* 0x00000010ff127819 */ /* 0x000fe20000011603 */
[----:B------:R-:W-:Y:S01]  /*1af0*/  FFMA.FTZ R11, R8, UR10, R11 ;  /* 0x0000000a080b7c23 */ /* 0x000fe2000801000b */
[----:B------:R-:W-:Y:S01]  /*1b00*/  SHF.R.U32.HI R19, RZ, 0x10, R5 ;  /* 0x00000010ff137819 */ /* 0x000fe20000011605 */
[----:B------:R-:W-:Y:S02]  /*1b10*/  HADD2.F32 R8, -RZ, R20.H0_H0 ;  /* 0x20000014ff087230 */ /* 0x000fe40000004100 */
[----:B------:R-:W-:Y:S01]  /*1b20*/  FMUL.FTZ R5, R10, UR9 ;  /* 0x000000090a057c20 */ /* 0x000fe20008410000 */
[----:B------:R-:W-:Y:S01]  /*1b30*/  HADD2.F32 R18, -RZ, R18.H0_H0 ;  /* 0x20000012ff127230 */ /* 0x000fe20000004100 */
[----:B------:R-:W-:Y:S01]  /*1b40*/  F2F.F16.F32 R3, R11 ;  /* 0x0000000b00037304 */ /* 0x000fe20000200800 */
[----:B------:R-:W-:-:S02]  /*1b50*/  HADD2.F32 R4, -RZ, R4.H0_H0 ;  /* 0x20000004ff047230 */ /* 0x000fc40000004100 */
[----:B------:R-:W-:Y:S01]  /*1b60*/  FFMA.FTZ R10, R8, UR10, R5 ;  /* 0x0000000a080a7c23 */ /* 0x000fe20008010005 */
[----:B------:R-:W-:Y:S02]  /*1b70*/  HADD2.F32 R5, -RZ, R19.H0_H0 ;  /* 0x20000013ff057230 */ /* 0x000fe40000004100 */
[----:B------:R-:W-:-:S04]  /*1b80*/  FMUL.FTZ R18, R18, UR9 ;  /* 0x0000000912127c20 */ /* 0x000fc80008410000 */
[----:B------:R-:W-:Y:S01]  /*1b90*/  FFMA.FTZ R18, R5, UR10, R18 ;  /* 0x0000000a05127c23 */ /* 0x000fe20008010012 */
[----:B------:R-:W-:Y:S01]  /*1ba0*/  FMUL.FTZ R5, R2, UR9 ;  /* 0x0000000902057c20 */ /* 0x000fe20008410000 */
[----:B------:R-:W0:Y:S03]  /*1bb0*/  F2F.F16.F32 R10, R10 ;  /* 0x0000000a000a7304 */ /* 0x000e260000200800 */
[----:B------:R-:W-:-:S05]  /*1bc0*/  FFMA.FTZ R8, R4, UR10, R5 ;  /* 0x0000000a04087c23 */ /* 0x000fca0008010005 */
[----:B------:R-:W2:Y:S01]  /*1bd0*/  F2F.F16.F32 R18, R18 ;  /* 0x0000001200127304 */ /* 0x000ea20000200800 */
[----:B0-----:R-:W-:-:S07]  /*1be0*/  IMAD.WIDE.U32 R4, R10, 0x10000, RZ ;  /* 0x000100000a047825 */ /* 0x001fce00078e00ff */
[----:B------:R-:W0:Y:S01]  /*1bf0*/  F2F.F16.F32 R11, R8 ;  /* 0x00000008000b7304 */ /* 0x000e220000200800 */
[----:B--2---:R-:W-:-:S04]  /*1c00*/  PRMT R3, R3, 0x5410, R18 ;  /* 0x0000541003037816 */ /* 0x004fc80000000012 */
[----:B------:R-:W-:Y:S01]  /*1c10*/  LOP3.LUT R5, R3, R5, RZ, 0xfc, !PT ;  /* 0x0000000503057212 */ /* 0x000fe200078efcff */
[----:B------:R-:W-:Y:S01]  /*1c20*/  IMAD.WIDE R2, R9, 0x8, R16 ;  /* 0x0000000809027825 */ /* 0x000fe200078e0210 */
[----:B-1----:R-:W-:Y:S02]  /*1c30*/  IADD3 R9, PT, PT, R6, R9, RZ ;  /* 0x0000000906097210 */ /* 0x002fe40007ffe0ff */
[----:B0-----:R-:W-:Y:S02]  /*1c40*/  LOP3.LUT R4, R4, R11, RZ, 0xfc, !PT ;  /* 0x0000000b04047212 */ /* 0x001fe400078efcff */
[----:B------:R-:W-:-:S03]  /*1c50*/  SHF.L.U32 R10, R9, 0x2, RZ ;  /* 0x00000002090a7819 */ /* 0x000fc600000006ff */
[----:B------:R0:W-:Y:S01]  /*1c60*/  STG.E.64 desc[UR6][R2.64], R4 ;  /* 0x0000000402007986 */ /* 0x0001e2000c101b06 */
[----:B------:R-:W-:-:S13]  /*1c70*/  ISETP.GE.AND P0, PT, R10, R7, PT ;  /* 0x000000070a00720c */ /* 0x000fda0003f06270 */
[----:B0-----:R-:W-:Y:S05]  /*1c80*/  @!P0 BRA `(.L_x_12) ;  /* 0xfffffffc00688947 */ /* 0x001fea000383ffff */
[----:B------:R-:W-:Y:S05]  /*1c90*/  BRA `(.L_x_2) ;  /* 0x0000000400b47947 */ /* 0x000fea0003800000 */
.L_x_11:
[----:B------:R-:W-:-:S07]  /*1ca0*/  MOV R0, 0x1 ;  /* 0x0000000100007802 */ /* 0x000fce0000000f00 */
.L_x_14:
[----:B------:R-:W-:-:S04]  /*1cb0*/  IMAD.WIDE R10, R9, 0x8, R14 ;  /* 0x00000008090a7825 */ /* 0x000fc800078e020e */
[----:B------:R-:W-:Y:S01]  /*1cc0*/  IMAD.WIDE R4, R9, 0x8, R12 ;  /* 0x0000000809047825 */ /* 0x000fe200078e020c */
[----:B------:R-:W2:Y:S05]  /*1cd0*/  LDG.E.64 R2, desc[UR6][R10.64] ;  /* 0x000000060a027981 */ /* 0x000eaa000c1e1b00 */
[----:B------:R-:W3:Y:S01]  /*1ce0*/  LDG.E.64 R4, desc[UR6][R4.64] ;  /* 0x0000000604047981 */ /* 0x000ee2000c1e1b00 */
[----:B------:R-:W-:Y:S02]  /*1cf0*/  LOP3.LUT P1, RZ, R0, 0xff, RZ, 0xc0, !PT ;  /* 0x000000ff00ff7812 */ /* 0x000fe4000782c0ff */
[--C-:B--2---:R-:W-:Y:S01]  /*1d00*/  SHF.R.U64 R18, R2, 0x10, R3.reuse ;  /* 0x0000001002127819 */ /* 0x104fe20000001203 */
[--C-:B------:R-:W-:Y:S01]  /*1d10*/  IMAD.MOV.U32 R20, RZ, RZ, R3.reuse ;  /* 0x000000ffff147224 */ /* 0x100fe200078e0003 */
[----:B------:R-:W-:-:S02]  /*1d20*/  SHF.R.U32.HI R21, RZ, 0x10, R3 ;  /* 0x00000010ff157819 */ /* 0x000fc40000011603 */
[----:B------:R-:W-:Y:S01]  /*1d30*/  MOV R8, R2 ;  /* 0x0000000200087202 */ /* 0x000fe20000000f00 */
[----:B------:R-:W-:Y:S01]  /*1d40*/  HADD2.F32 R18, -RZ, R18.H0_H0 ;  /* 0x20000012ff127230 */ /* 0x000fe20000004100 */
[--C-:B---3--:R-:W-:Y:S01]  /*1d50*/  SHF.R.U64 R19, R4, 0x10, R5.reuse ;  /* 0x0000001004137819 */ /* 0x108fe20000001205 */
[----:B------:R-:W-:Y:S01]  /*1d60*/  HADD2.F32 R21, -RZ, R21.H0_H0 ;  /* 0x20000015ff157230 */ /* 0x000fe20000004100 */
[----:B------:R-:W-:Y:S01]  /*1d70*/  SHF.R.U32.HI R22, RZ, 0x10, R5 ;  /* 0x00000010ff167819 */ /* 0x000fe20000011605 */
[----:B------:R-:W-:Y:S01]  /*1d80*/  HADD2.F32 R20, -RZ, R20.H0_H0 ;  /* 0x20000014ff147230 */ /* 0x000fe20000004100 */
[----:B------:R-:W-:Y:S01]  /*1d90*/  MOV R10, R4 ;  /* 0x00000004000a7202 */ /* 0x000fe20000000f00 */
[----:B------:R-:W-:Y:S02]  /*1da0*/  HADD2.F32 R2, -RZ, R19.H0_H0 ;  /* 0x20000013ff027230 */ /* 0x000fe40000004100 */
[----:B------:R-:W-:Y:S01]  /*1db0*/  FMUL.FTZ R19, R18, UR11 ;  /* 0x0000000b12137c20 */ /* 0x000fe20008410000 */
[----:B------:R-:W-:Y:S01]  /*1dc0*/  MOV R18, R5 ;  /* 0x0000000500127202 */ /* 0x000fe20000000f00 */
[----:B------:R-:W-:-:S02]  /*1dd0*/  HADD2.F32 R4, -RZ, R22.H0_H0 ;  /* 0x20000016ff047230 */ /* 0x000fc40000004100 */
[----:B------:R-:W-:Y:S01]  /*1de0*/  FMUL.FTZ R21, R21, UR11 ;  /* 0x0000000b15157c20 */ /* 0x000fe20008410000 */
[----:B------:R-:W-:Y:S02]  /*1df0*/  HADD2.F32 R11, -RZ, R8.H0_H0 ;  /* 0x20000008ff0b7230 */ /* 0x000fe40000004100 */
[----:B------:R-:W-:Y:S01]  /*1e00*/  FFMA.FTZ R19, R2, UR12, R19 ;  /* 0x0000000c02137c23 */ /* 0x000fe20008010013 */
[----:B------:R-:W-:Y:S02]  /*1e10*/  HADD2.F32 R3, -RZ, R18.H0_H0 ;  /* 0x20000012ff037230 */ /* 0x000fe40000004100 */
[----:B------:R-:W-:Y:S01]  /*1e20*/  FMUL.FTZ R20, R20, UR11 ;  /* 0x0000000b14147c20 */ /* 0x000fe20008410000 */
[----:B------:R-:W-:Y:S01]  /*1e30*/  FFMA.FTZ R21, R4, UR12, R21 ;  /* 0x0000000c04157c23 */ /* 0x000fe20008010015 */
[----:B------:R-:W-:Y:S02]  /*1e40*/  HADD2.F32 R8, -RZ, R10.H0_H0 ;  /* 0x2000000aff087230 */ /* 0x000fe40000004100 */
[----:B------:R-:W-:Y:S01]  /*1e50*/  FMUL.FTZ R11, R11, UR11 ;  /* 0x0000000b0b0b7c20 */ /* 0x000fe20008410000 */
[----:B------:R-:W0:Y:S01]  /*1e60*/  F2F.F16.F32 R5, R19 ;  /* 0x0000001300057304 */ /* 0x000e220000200800 */
[----:B------:R-:W-:-:S02]  /*1e70*/  FFMA.FTZ R18, R3, UR12, R20 ;  /* 0x0000000c03127c23 */ /* 0x000fc40008010014 */
[C---:B------:R-:W-:Y:S01]  /*1e80*/  FFMA.FTZ R20, R8.reuse, UR12, R11 ;  /* 0x0000000c08147c23 */ /* 0x040fe2000801000b */
[----:B------:R-:W-:-:S04]  /*1e90*/  FSETP.NE.FTZ.AND P0, PT, |R8|, +INF , PT ;  /* 0x7f8000000800780b */ /* 0x000fc80003f15200 */
[----:B------:R-:W2:Y:S01]  /*1ea0*/  F2F.F16.F32 R19, R21 ;  /* 0x0000001500137304 */ /* 0x000ea20000200800 */
[----:B------:R-:W-:Y:S02]  /*1eb0*/  PLOP3.LUT P0, PT, P1, P0, PT, 0x2f, 0xf2 ;  /* 0x0000000000f2781c */ /* 0x000fe40000f00577 */
[----:B------:R-:W-:Y:S02]  /*1ec0*/  FSETP.NE.FTZ.AND P1, PT, |R3|, +INF , PT ;  /* 0x7f8000000300780b */ /* 0x000fe40003f35200 */
[----:B------:R-:W-:Y:S01]  /*1ed0*/  FSETP.EQU.OR P0, PT, |R2|, +INF , P0 ;  /* 0x7f8000000200780b */ /* 0x000fe2000070a600 */
[----:B0-----:R-:W-:Y:S02]  /*1ee0*/  IMAD.WIDE.U32 R10, R5, 0x10000, RZ ;  /* 0x00010000050a7825 */ /* 0x001fe400078e00ff */
[----:B------:R-:W0:Y:S01]  /*1ef0*/  F2F.F16.F32 R18, R18 ;  /* 0x0000001200127304 */ /* 0x000e220000200800 */
[----:B------:R-:W-:-:S04]  /*1f00*/  PLOP3.LUT P0, PT, P0, P1, PT, 0xf2, 0x2f ;  /* 0x00000000002f781c */ /* 0x000fc80000703e72 */
[----:B------:R-:W-:Y:S01]  /*1f10*/  FSETP.NE.AND P0, PT, |R4|, +INF , !P0 ;  /* 0x7f8000000400780b */ /* 0x000fe20004705200 */
[----:B--2---:R-:W-:Y:S02]  /*1f20*/  IMAD.U32 R19, R19, 0x10000, RZ ;  /* 0x0001000013137824 */ /* 0x004fe400078e00ff */
[----:B------:R-:W2:Y:S03]  /*1f30*/  F2F.F16.F32 R23, R20 ;  /* 0x0000001400177304 */ /* 0x000ea60000200800 */
[----:B0-----:R-:W-:Y:S02]  /*1f40*/  LOP3.LUT R19, R11, R19, R18, 0xfe, !PT ;  /* 0x000000130b137212 */ /* 0x001fe400078efe12 */
[----:B--2---:R-:W-:Y:S01]  /*1f50*/  LOP3.LUT R18, R10, R23, RZ, 0xfc, !PT ;  /* 0x000000170a127212 */ /* 0x004fe200078efcff */
[----:B------:R-:W-:Y:S01]  /*1f60*/  IMAD.WIDE R10, R9, 0x8, R16 ;  /* 0x00000008090a7825 */ /* 0x000fe200078e0210 */
[----:B-1----:R-:W-:-:S04]  /*1f70*/  IADD3 R9, PT, PT, R6, R9, RZ ;  /* 0x0000000906097210 */ /* 0x002fc80007ffe0ff */
[----:B------:R0:W-:Y:S01]  /*1f80*/  STG.E.64 desc[UR6][R10.64], R18 ;  /* 0x000000120a007986 */ /* 0x0001e2000c101b06 */
[----:B------:R-:W-:-:S04]  /*1f90*/  SHF.L.U32 R0, R9, 0x2, RZ ;  /* 0x0000000209007819 */ /* 0x000fc800000006ff */
[----:B------:R-:W-:Y:S02]  /*1fa0*/  ISETP.GE.AND P1, PT, R0, R7, PT ;  /* 0x000000070000720c */ /* 0x000fe40003f26270 */
[----:B------:R-:W-:-:S11]  /*1fb0*/  SEL R0, RZ, 0x1, !P0 ;  /* 0x00000001ff007807 */ /* 0x000fd60004000000 */
[----:B0-----:R-:W-:Y:S05]  /*1fc0*/  @!P1 BRA `(.L_x_14) ;  /* 0xfffffffc00389947 */ /* 0x001fea000383ffff */
[----:B------:R-:W-:Y:S05]  /*1fd0*/  BRA `(.L_x_2) ;  /* 0x0000000000e47947 */ /* 0x000fea0003800000 */
.L_x_10:
[----:B------:R-:W-:-:S07]  /*1fe0*/  HFMA2 R0, -RZ, RZ, 0, 5.9604644775390625e-08 ;  /* 0x00000001ff007431 */ /* 0x000fce00000001ff */
.L_x_15:
        /* <DEDUP_REMOVED lines=15> */
[----:B------:R-:W-:Y:S01]  /*20e0*/  HADD2.F32 R3, -RZ, R3.H0_H0 ;  /* 0x20000003ff037230 */ /* 0x000fe20000004100 */
[----:B------:R-:W-:Y:S01]  /*20f0*/  MOV R5, R2 ;  /* 0x0000000200057202 */ /* 0x000fe20000000f00 */
[----:B------:R-:W-:-:S02]  /*2100*/  HADD2.F32 R2, -RZ, R22.H0_H0 ;  /* 0x20000016ff027230 */ /* 0x000fc40000004100 */
[----:B------:R-:W-:Y:S01]  /*2110*/  FFMA.FTZ R19, R18, UR14, R11 ;  /* 0x0000000e12137c23 */ /* 0x000fe2000801000b */
[----:B------:R-:W-:Y:S02]  /*2120*/  HADD2.F32 R11, -RZ, R20.H0_H0 ;  /* 0x20000014ff0b7230 */ /* 0x000fe40000004100 */
[----:B------:R-:W-:Y:S01]  /*2130*/  FMUL.FTZ R20, R8, UR13 ;  /* 0x0000000d08147c20 */ /* 0x000fe20008410000 */
[----:B------:R-:W-:Y:S01]  /*2140*/  FMUL.FTZ R23, R3, UR13 ;  /* 0x0000000d03177c20 */ /* 0x000fe20008410000 */
[----:B------:R-:W-:Y:S02]  /*2150*/  HADD2.F32 R22, -RZ, R5.H0_H0 ;  /* 0x20000005ff167230 */ /* 0x000fe40000004100 */
[----:B------:R-:W-:Y:S01]  /*2160*/  FFMA.FTZ R21, R11, UR14, R20 ;  /* 0x0000000e0b157c23 */ /* 0x000fe20008010014 */
[----:B------:R-:W-:Y:S01]  /*2170*/  MOV R20, R4 ;  /* 0x0000000400147202 */ /* 0x000fe20000000f00 */
[----:B------:R-:W-:Y:S01]  /*2180*/  FFMA.FTZ R23, R2, UR14, R23 ;  /* 0x0000000e02177c23 */ /* 0x000fe20008010017 */
[----:B------:R-:W-:Y:S01]  /*2190*/  FMUL.FTZ R5, R22, UR13 ;  /* 0x0000000d16057c20 */ /* 0x000fe20008410000 */
[----:B------:R-:W0:Y:S02]  /*21a0*/  F2F.F16.F32 R19, R19 ;  /* 0x0000001300137304 */ /* 0x000e240000200800 */
[----:B------:R-:W-:-:S05]  /*21b0*/  HADD2.F32 R20, -RZ, R20.H0_H0 ;  /* 0x20000014ff147230 */ /* 0x000fca0000004100 */
[C---:B------:R-:W-:Y:S01]  /*21c0*/  FSETP.NE.FTZ.AND P0, PT, |R20|.reuse, +INF , PT ;  /* 0x7f8000001400780b */ /* 0x040fe20003f15200 */
[----:B------:R-:W2:Y:S01]  /*21d0*/  F2F.F16.F32 R23, R23 ;  /* 0x0000001700177304 */ /* 0x000ea20000200800 */
[----:B------:R-:W-:Y:S02]  /*21e0*/  FFMA.FTZ R20, R20, UR14, R5 ;  /* 0x0000000e14147c23 */ /* 0x000fe40008010005 */
[----:B------:R-:W-:Y:S02]  /*21f0*/  PLOP3.LUT P0, PT, P1, P0, PT, 0x2f, 0xf2 ;  /* 0x0000000000f2781c */ /* 0x000fe40000f00577 */
[----:B------:R-:W-:Y:S02]  /*2200*/  FSETP.NE.FTZ.AND P1, PT, |R18|, +INF , PT ;  /* 0x7f8000001200780b */ /* 0x000fe40003f35200 */
[----:B------:R-:W-:Y:S01]  /*2210*/  FSETP.EQU.OR P0, PT, |R22|, +INF , P0 ;  /* 0x7f8000001600780b */ /* 0x000fe2000070a600 */
[----:B------:R-:W3:Y:S01]  /*2220*/  F2F.F16.F32 R4, R21 ;  /* 0x0000001500047304 */ /* 0x000ee20000200800 */
[----:B0-----:R-:W-:-:S02]  /*2230*/  IMAD.WIDE.U32 R18, R19, 0x10000, RZ ;  /* 0x0001000013127825 */ /* 0x001fc400078e00ff */
[----:B------:R-:W-:Y:S02]  /*2240*/  PLOP3.LUT P0, PT, P0, P1, PT, 0xf2, 0x2f ;  /* 0x00000000002f781c */ /* 0x000fe40000703e72 */
[----:B------:R-:W-:Y:S01]  /*2250*/  FSETP.NE.FTZ.AND P1, PT, |R11|, +INF , PT ;  /* 0x7f8000000b00780b */ /* 0x000fe20003f35200 */
[----:B--2---:R-:W-:Y:S02]  /*2260*/  IMAD.U32 R5, R23, 0x10000, RZ ;  /* 0x0001000017057824 */ /* 0x004fe400078e00ff */
[----:B------:R-:W0:Y:S01]  /*2270*/  F2F.F16.F32 R25, R20 ;  /* 0x0000001400197304 */ /* 0x000e220000200800 */
[----:B------:R-:W-:-:S04]  /*2280*/  FSETP.EQU.OR P0, PT, |R10|, +INF , P0 ;  /* 0x7f8000000a00780b */ /* 0x000fc8000070a600 */
[----:B------:R-:W-:Y:S02]  /*2290*/  PLOP3.LUT P0, PT, P0, P1, PT, 0xf2, 0x2f ;  /* 0x00000000002f781c */ /* 0x000fe40000703e72 */
[----:B---3--:R-:W-:Y:S01]  /*22a0*/  LOP3.LUT R11, R19, R5, R4, 0xfe, !PT ;  /* 0x00000005130b7212 */ /* 0x008fe200078efe04 */
[----:B------:R-:W-:Y:S01]  /*22b0*/  IMAD.WIDE R4, R9, 0x8, R16 ;  /* 0x0000000809047825 */ /* 0x000fe200078e0210 */
[----:B-1----:R-:W-:Y:S02]  /*22c0*/  IADD3 R9, PT, PT, R6, R9, RZ ;  /* 0x0000000906097210 */ /* 0x002fe40007ffe0ff */
[----:B------:R-:W-:Y:S02]  /*22d0*/  FSETP.NE.FTZ.AND P1, PT, |R2|, +INF , PT ;  /* 0x7f8000000200780b */ /* 0x000fe40003f35200 */
[----:B------:R-:W-:Y:S02]  /*22e0*/  FSETP.EQU.OR P0, PT, |R8|, +INF , P0 ;  /* 0x7f8000000800780b */ /* 0x000fe4000070a600 */
[----:B0-----:R-:W-:-:S02]  /*22f0*/  LOP3.LUT R10, R18, R25, RZ, 0xfc, !PT ;  /* 0x00000019120a7212 */ /* 0x001fc400078efcff */
[----:B------:R-:W-:Y:S02]  /*2300*/  SHF.L.U32 R0, R9, 0x2, RZ ;  /* 0x0000000209007819 */ /* 0x000fe400000006ff */
[----:B------:R-:W-:Y:S01]  /*2310*/  PLOP3.LUT P0, PT, P0, P1, PT, 0xf2, 0x2f ;  /* 0x00000000002f781c */ /* 0x000fe20000703e72 */
[----:B------:R0:W-:Y:S01]  /*2320*/  STG.E.64 desc[UR6][R4.64], R10 ;  /* 0x0000000a04007986 */ /* 0x0001e2000c101b06 */
[----:B------:R-:W-:Y:S02]  /*2330*/  ISETP.GE.AND P1, PT, R0, R7, PT ;  /* 0x000000070000720c */ /* 0x000fe40003f26270 */
[----:B------:R-:W-:-:S04]  /*2340*/  FSETP.NE.AND P0, PT, |R3|, +INF , !P0 ;  /* 0x7f8000000300780b */ /* 0x000fc80004705200 */
[----:B------:R-:W-:-:S07]  /*2350*/  SEL R0, RZ, 0x1, !P0 ;  /* 0x00000001ff007807 */ /* 0x000fce0004000000 */
[----:B0-----:R-:W-:Y:S05]  /*2360*/  @!P1 BRA `(.L_x_15) ;  /* 0xfffffffc00209947 */ /* 0x001fea000383ffff */
.L_x_2:
[----:B------:R-:W-:Y:S05]  /*2370*/  BSYNC.RECONVERGENT B0 ;  /* 0x0000000000007941 */ /* 0x000fea0003800200 */
.L_x_0:
[----:B------:R-:W-:-:S04]  /*2380*/  PRMT R0, R0, 0x9910, RZ ;  /* 0x0000991000007816 */ /* 0x000fc800000000ff */
[----:B------:R-:W-:-:S13]  /*2390*/  ISETP.NE.AND P0, PT, R0, RZ, PT ;  /* 0x000000ff0000720c */ /* 0x000fda0003f05270 */
[----:B------:R-:W-:Y:S05]  /*23a0*/  @P0 EXIT ;  /* 0x000000000000094d */ /* 0x000fea0003800000 */
[----:B------:R-:W0:Y:S01]  /*23b0*/  LDC.64 R2, c[0x0][0x388] ;  /* 0x0000e200ff027b82 */ /* 0x000e220000000a00 */
[----:B------:R-:W-:-:S05]  /*23c0*/  HFMA2 R5, -RZ, RZ, 0, 5.9604644775390625e-08 ;  /* 0x00000001ff057431 */ /* 0x000fca00000001ff */
[----:B0-----:R-:W-:Y:S01]  /*23d0*/  STG.E.STRONG.SYS desc[UR6][R2.64], R5 ;  /* 0x0000000502007986 */ /* 0x001fe2000c115906 */
[----:B------:R-:W-:Y:S05]  /*23e0*/  EXIT ;  /* 0x000000000000794d */ /* 0x000fea0003800000 */
.L_x_16:
[----:B------:R-:W-:-:S00]  /*23f0*/  BRA `(.L_x_16) ;  /* 0xfffffffc00fc7947 */ /* 0x000fc0000383ffff */
[----:B------:R-:W-:-:S00]  /*2400*/  NOP ;  /* 0x0000000000007918 */ /* 0x000fc00000000000 */
[----:B------:R-:W-:-:S00]  /*2410*/  NOP ;  /* 0x0000000000007918 */ /* 0x000fc00000000000 */
[----:B------:R-:W-:-:S00]  /*2420*/  NOP ;  /* 0x0000000000007918 */ /* 0x000fc00000000000 */
[----:B------:R-:W-:-:S00]  /*2430*/  NOP ;  /* 0x0000000000007918 */ /* 0x000fc00000000000 */
[----:B------:R-:W-:-:S00]  /*2440*/  NOP ;  /* 0x0000000000007918 */ /* 0x000fc00000000000 */
[----:B------:R-:W-:-:S00]  /*2450*/  NOP ;  /* 0x0000000000007918 */ /* 0x000fc00000000000 */
[----:B------:R-:W-:-:S00]  /*2460*/  NOP ;  /* 0x0000000000007918 */ /* 0x000fc00000000000 */
[----:B------:R-:W-:-:S00]  /*2470*/  NOP ;  /* 0x0000000000007918 */ /* 0x000fc00000000000 */
.L_x_136:


//--------------------- .text._Z25multi_tensor_apply_kernelI18TensorListMetadataILi3EE12AxpbyFunctorIN3c104HalfES4_fEJffiEEvlPViT_T0_DpT1_ --------------------------
	.section	.text._Z25multi_tensor_apply_kernelI18TensorListMetadataILi3EE12AxpbyFunctorIN3c104HalfES4_fEJffiEEvlPViT_T0_DpT1_,"ax",@progbits
	.align	128
        .global         _Z25multi_tensor_apply_kernelI18TensorListMetadataILi3EE12AxpbyFunctorIN3c104HalfES4_fEJffiEEvlPViT_T0_DpT1_
        .type           _Z25multi_tensor_apply_kernelI18TensorListMetadataILi3EE12AxpbyFunctorIN3c104HalfES4_fEJffiEEvlPViT_T0_DpT1_,@function
        .size           _Z25multi_tensor_apply_kernelI18TensorListMetadataILi3EE12AxpbyFunctorIN3c104HalfES4_fEJffiEEvlPViT_T0_DpT1_,(.L_x_137 - _Z25multi_tensor_apply_kernelI18TensorListMetadataILi3EE12AxpbyFunctorIN3c104HalfES4_fEJffiEEvlPViT_T0_DpT1_)
        .other          _Z25multi_tensor_apply_kernelI18TensorListMetadataILi3EE12AxpbyFunctorIN3c104HalfES4_fEJffiEEvlPViT_T0_DpT1_,@"STO_CUDA_ENTRY STV_DEFAULT"
_Z25multi_tensor_apply_kernelI18TensorListMetadataILi3EE12AxpbyFunctorIN3c104HalfES4_fEJffiEEvlPViT_T0_DpT1_:
.text._Z25multi_tensor_apply_kernelI18TensorListMetadataILi3EE12AxpbyFunctorIN3c104HalfES4_fEJffiEEvlPViT_T0_DpT1_:
        /* <DEDUP_REMOVED lines=10> */
[----:B0-----:R-:W-:-:S07]  /*00a0*/  LEA R0, R0, R7, 0x3 ;  /* 0x0000000700007211 */ /* 0x001fce00078e18ff */
        /* <DEDUP_REMOVED lines=30> */
[----:B------:R-:W-:Y:S01]  /*0290*/  HFMA2 R0, -RZ, RZ, 0, 5.9604644775390625e-08 ;  /* 0x00000001ff007431 */ /* 0x000fe200000001ff */
[----:B------:R-:W0:Y:S01]  /*02a0*/  LDCU UR8, c[0x0][0xfe0] ;  /* 0x0001fc00ff0877ac */ /* 0x000e220008000800 */
[----:B------:R-:W2:Y:S01]  /*02b0*/  LDCU UR9, c[0x0][0xfdc] ;  /* 0x0001fb80ff0977ac */ /* 0x000ea20008000800 */
[----:B------:R-:W-:-:S05]  /*02c0*/  UMOV UR4, URZ ;  /* 0x000000ff00047c82 */ /* 0x000fca0008000000 */
.L_x_23:
[----:B-1----:R-:W-:Y:S02]  /*02d0*/  IADD3 R5, PT, PT, R2, UR4, RZ ;  /* 0x0000000402057c10 */ /* 0x002fe4000fffe0ff */
[----:B------:R-:W-:Y:S02]  /*02e0*/  PRMT R22, RZ, 0x7610, R22 ;  /* 0x00007610ff167816 */ /* 0x000fe40000000016 */
[C---:B------:R-:W-:Y:S02]  /*02f0*/  IADD3 R23, PT, PT, R5.reuse, UR5, RZ ;  /* 0x0000000505177c10 */ /* 0x040fe4000fffe0ff */
[-C--:B------:R-:W-:Y:S02]  /*0300*/  ISETP.GE.AND P0, PT, R5, R3.reuse, PT ;  /* 0x000000030500720c */ /* 0x080fe40003f06270 */
[C---:B------:R-:W-:Y:S02]  /*0310*/  IADD3 R9, PT, PT, R23.reuse, UR5, RZ ;  /* 0x0000000517097c10 */ /* 0x040fe4000fffe0ff */
[----:B------:R-:W-:-:S02]  /*0320*/  ISETP.GE.AND P4, PT, R23, R3, PT ;  /* 0x000000031700720c */ /* 0x000fc40003f86270 */
[C---:B------:R-:W-:Y:S02]  /*0330*/  IADD3 R7, PT, PT, R9.reuse, UR5, RZ ;  /* 0x0000000509077c10 */ /* 0x040fe4000fffe0ff */
[-C--:B------:R-:W-:Y:S02]  /*0340*/  ISETP.GE.AND P3, PT, R9, R3.reuse, PT ;  /* 0x000000030900720c */ /* 0x080fe40003f66270 */
[----:B------:R-:W-:Y:S02]  /*0350*/  ISETP.GE.AND P2, PT, R7, R3, PT ;  /* 0x000000030700720c */ /* 0x000fe40003f46270 */
[----:B------:R-:W-:Y:S01]  /*0360*/  PRMT R4, RZ, 0x7610, R4 ;  /* 0x00007610ff047816 */ /* 0x000fe20000000004 */
[----:B------:R-:W-:Y:S01]  /*0370*/  @!P0 IMAD.WIDE R24, R5, 0x2, R12 ;  /* 0x0000000205188825 */ /* 0x000fe200078e020c */
[----:B------:R-:W-:-:S03]  /*0380*/  PRMT R28, RZ, 0x7610, R28 ;  /* 0x00007610ff1c7816 */ /* 0x000fc6000000001c */
[----:B------:R-:W-:Y:S01]  /*0390*/  @!P4 IMAD.WIDE R18, R23, 0x2, R12 ;  /* 0x000000021712c825 */ /* 0x000fe200078e020c */
[----:B------:R-:W-:Y:S01]  /*03a0*/  PRMT R8, RZ, 0x7610, R8 ;  /* 0x00007610ff087816 */ /* 0x000fe20000000008 */
[----:B------:R-:W3:Y:S02]  /*03b0*/  @!P0 LDG.E.U16 R22, desc[UR6][R24.64] ;  /* 0x0000000618168981 */ /* 0x000ee4000c1e1500 */
[--C-:B------:R-:W-:Y:S02]  /*03c0*/  @!P0 IMAD.WIDE R20, R5, 0x2, R14.reuse ;  /* 0x0000000205148825 */ /* 0x100fe400078e020e */
[----:B------:R1:W4:Y:S02]  /*03d0*/  @!P4 LDG.E.U16 R4, desc[UR6][R18.64] ;  /* 0x000000061204c981 */ /* 0x000324000c1e1500 */
[----:B------:R-:W-:Y:S01]  /*03e0*/  @!P4 IMAD.WIDE R10, R23, 0x2, R14 ;  /* 0x00000002170ac825 */ /* 0x000fe200078e020e */
[----:B------:R-:W-:Y:S01]  /*03f0*/  PRMT R29, RZ, 0x7610, R29 ;  /* 0x00007610ff1d7816 */ /* 0x000fe2000000001d */
[----:B------:R5:W2:Y:S01]  /*0400*/  @!P0 LDG.E.U16 R28, desc[UR6][R20.64] ;  /* 0x00000006141c8981 */ /* 0x000aa2000c1e1500 */
[----:B------:R-:W-:Y:S01]  /*0410*/  PRMT R6, RZ, 0x7610, R6 ;  /* 0x00007610ff067816 */ /* 0x000fe20000000006 */
[----:B------:R-:W-:-:S02]  /*0420*/  @!P2 IMAD.WIDE R26, R7, 0x2, R14 ;  /* 0x00000002071aa825 */ /* 0x000fc400078e020e */
[----:B------:R0:W4:Y:S01]  /*0430*/  @!P4 LDG.E.U16 R8, desc[UR6][R10.64] ;  /* 0x000000060a08c981 */ /* 0x000122000c1e1500 */
[----:B-1----:R-:W-:Y:S01]  /*0440*/  PRMT R18, RZ, 0x7610, R18 ;  /* 0x00007610ff127816 */ /* 0x002fe20000000012 */
[----:B------:R-:W-:Y:S01]  /*0450*/  @!P3 IMAD.WIDE R24, R9, 0x2, R14 ;  /* 0x000000020918b825 */ /* 0x000fe200078e020e */
[----:B------:R-:W-:-:S03]  /*0460*/  PRMT R19, RZ, 0x7610, R19 ;  /* 0x00007610ff137816 */ /* 0x000fc60000000013 */
[--C-:B-----5:R-:W-:Y:S01]  /*0470*/  @!P3 IMAD.WIDE R20, R9, 0x2, R12.reuse ;  /* 0x000000020914b825 */ /* 0x120fe200078e020c */
[----:B------:R-:W5:Y:S03]  /*0480*/  @!P2 LDG.E.U16 R18, desc[UR6][R26.64] ;  /* 0x000000061a12a981 */ /* 0x000f66000c1e1500 */
[----:B0-----:R-:W-:Y:S01]  /*0490*/  @!P2 IMAD.WIDE R10, R7, 0x2, R12 ;  /* 0x00000002070aa825 */ /* 0x001fe200078e020c */
[----:B------:R-:W5:Y:S04]  /*04a0*/  @!P3 LDG.E.U16 R29, desc[UR6][R24.64] ;  /* 0x00000006181db981 */ /* 0x000f68000c1e1500 */
[----:B------:R-:W5:Y:S04]  /*04b0*/  @!P2 LDG.E.U16 R19, desc[UR6][R10.64] ;  /* 0x000000060a13a981 */ /* 0x000f68000c1e1500 */
[----:B------:R0:W5:Y:S01]  /*04c0*/  @!P3 LDG.E.U16 R6, desc[UR6][R20.64] ;  /* 0x000000061406b981 */ /* 0x000162000c1e1500 */
[----:B------:R-:W-:-:S02]  /*04d0*/  ISETP.GE.AND P1, PT, R5, R3, PT ;  /* 0x000000030500720c */ /* 0x000fc40003f26270 */
[----:B------:R-:W-:Y:S01]  /*04e0*/  LOP3.LUT P0, RZ, R0, 0xff, RZ, 0xc0, !PT ;  /* 0x000000ff00ff7812 */ /* 0x000fe2000780c0ff */
[----:B------:R-:W-:Y:S01]  /*04f0*/  ULEA UR4, UR5, UR4, 0x2 ;  /* 0x0000000405047291 */ /* 0x000fe2000f8e10ff */
[----:B---3--:R-:W-:Y:S02]  /*0500*/  HADD2.F32 R22, -RZ, R22.H0_H0 ;  /* 0x20000016ff167230 */ /* 0x008fe40000004100 */
[----:B--2---:R-:W-:Y:S02]  /*0510*/  HADD2.F32 R28, -RZ, R28.H0_H0 ;  /* 0x2000001cff1c7230 */ /* 0x004fe40000004100 */
[----:B----4-:R-:W-:-:S03]  /*0520*/  HADD2.F32 R0, -RZ, R8.H0_H0 ;  /* 0x20000008ff007230 */ /* 0x010fc60000004100 */
[----:B0-----:R-:W-:Y:S01]  /*0530*/  FMUL.FTZ R21, R28, UR8 ;  /* 0x000000081c157c20 */ /* 0x001fe20008410000 */
[----:B------:R-:W-:Y:S02]  /*0540*/  HADD2.F32 R4, -RZ, R4.H0_H0 ;  /* 0x20000004ff047230 */ /* 0x000fe40000004100 */
[----:B------:R-:W-:Y:S01]  /*0550*/  FMUL.FTZ R11, R0, UR8 ;  /* 0x00000008000b7c20 */ /* 0x000fe20008410000 */
[----:B-----5:R-:W-:Y:S02]  /*0560*/  HADD2.F32 R18, -RZ, R18.H0_H0 ;  /* 0x20000012ff127230 */ /* 0x020fe40000004100 */
[----:B------:R-:W-:-:S03]  /*0570*/  HADD2.F32 R29, -RZ, R29.H0_H0 ;  /* 0x2000001dff1d7230 */ /* 0x000fc60000004100 */
[----:B------:R-:W-:Y:S01]  /*0580*/  FMUL.FTZ R27, R18, UR8 ;  /* 0x00000008121b7c20 */ /* 0x000fe20008410000 */
[----:B------:R-:W-:Y:S02]  /*0590*/  HADD2.F32 R8, -RZ, R19.H0_H0 ;  /* 0x20000013ff087230 */ /* 0x000fe40000004100 */
[----:B------:R-:W-:Y:S01]  /*05a0*/  FMUL.FTZ R25, R29, UR8 ;  /* 0x000000081d197c20 */ /* 0x000fe20008410000 */
[----:B------:R-:W-:Y:S01]  /*05b0*/  FFMA.FTZ R19, R22, UR9, R21 ;  /* 0x0000000916137c23 */ /* 0x000fe20008010015 */
[----:B------:R-:W-:Y:S02]  /*05c0*/  HADD2.F32 R6, -RZ, R6.H0_H0 ;  /* 0x20000006ff067230 */ /* 0x000fe40000004100 */
[----:B------:R-:W-:Y:S01]  /*05d0*/  FFMA.FTZ R21, R4, UR9, R11 ;  /* 0x0000000904157c23 */ /* 0x000fe2000801000b */
[----:B------:R-:W-:Y:S01]  /*05e0*/  FSETP.NE.FTZ.AND P5, PT, |R28|, +INF , PT ;  /* 0x7f8000001c00780b */ /* 0x000fe20003fb5200 */
[----:B------:R-:W-:-:S04]  /*05f0*/  @!P1 IMAD.WIDE R4, R5, 0x4, R16 ;  /* 0x0000000405049825 */ /* 0x000fc800078e0210 */
[----:B------:R-:W-:Y:S01]  /*0600*/  FFMA.FTZ R27, R8, UR9, R27 ;  /* 0x00000009081b7c23 */ /* 0x000fe2000801001b */
[----:B------:R-:W-:Y:S01]  /*0610*/  FFMA.FTZ R25, R6, UR9, R25 ;  /* 0x0000000906197c23 */ /* 0x000fe20008010019 */
[----:B------:R-:W-:Y:S01]  /*0620*/  @!P4 IMAD.WIDE R10, R23, 0x4, R16 ;  /* 0x00000004170ac825 */ /* 0x000fe200078e0210 */
[----:B------:R-:W-:-:S03]  /*0630*/  PLOP3.LUT P0, PT, P0, P5, PT, 0x2f, 0xf2 ;  /* 0x0000000000f2781c */ /* 0x000fc6000070a577 */
[--C-:B------:R-:W-:Y:S01]  /*0640*/  @!P3 IMAD.WIDE R8, R9, 0x4, R16.reuse ;  /* 0x000000040908b825 */ /* 0x100fe200078e0210 */
[----:B------:R3:W-:Y:S03]  /*0650*/  @!P1 STG.E desc[UR6][R4.64], R19 ;  /* 0x0000001304009986 */ /* 0x0007e6000c101906 */
[----:B------:R-:W-:Y:S01]  /*0660*/  @!P2 IMAD.WIDE R6, R7, 0x4, R16 ;  /* 0x000000040706a825 */ /* 0x000fe200078e0210 */
[----:B------:R3:W-:Y:S01]  /*0670*/  @!P4 STG.E desc[UR6][R10.64], R21 ;  /* 0x000000150a00c986 */ /* 0x0007e2000c101906 */
[----:B------:R-:W-:Y:S02]  /*0680*/  FSETP.EQU.OR P0, PT, |R0|, +INF , P0 ;  /* 0x7f8000000000780b */ /* 0x000fe4000070a600 */
[----:B------:R-:W-:Y:S01]  /*0690*/  FSETP.NE.FTZ.AND P1, PT, |R29|, +INF , PT ;  /* 0x7f8000001d00780b */ /* 0x000fe20003f35200 */
[----:B------:R3:W-:Y:S04]  /*06a0*/  @!P3 STG.E desc[UR6][R8.64], R25 ;  /* 0x000000190800b986 */ /* 0x0007e8000c101906 */
[----:B------:R3:W-:Y:S01]  /*06b0*/  @!P2 STG.E desc[UR6][R6.64], R27 ;  /* 0x0000001b0600a986 */ /* 0x0007e2000c101906 */
[----:B------:R-:W-:-:S02]  /*06c0*/  PLOP3.LUT P0, PT, P0, P1, PT, 0xf2, 0x2f ;  /* 0x00000000002f781c */ /* 0x000fc40000703e72 */
[----:B------:R-:W-:Y:S02]  /*06d0*/  ISETP.LE.AND P1, PT, R3, UR4, PT ;  /* 0x0000000403007c0c */ /* 0x000fe4000bf23270 */
[----:B------:R-:W-:-:S04]  /*06e0*/  FSETP.NE.AND P0, PT, |R18|, +INF , !P0 ;  /* 0x7f8000001200780b */ /* 0x000fc80004705200 */
[----:B------:R-:W-:-:S07]  /*06f0*/  SEL R0, RZ, 0x1, !P0 ;  /* 0x00000001ff007807 */ /* 0x000fce0004000000 */
[----:B---3--:R-:W-:Y:S05]  /*0700*/  @!P1 BRA `(.L_x_23) ;  /* 0xfffffff800f09947 */ /* 0x008fea000383ffff */
[----:B------:R-:W-:Y:S05]  /*0710*/  BRA `(.L_x_19) ;  /* 0x0000001800587947 */ /* 0x000fea0003800000 */
.L_x_22:
[----:B------:R-:W0:Y:S01]  /*0720*/  LDCU UR8, c[0x0][0xfe0] ;  /* 0x0001fc00ff0877ac */ /* 0x000e220008000800 */
[----:B------:R-:W2:Y:S01]  /*0730*/  LDCU UR9, c[0x0][0xfdc] ;  /* 0x0001fb80ff0977ac */ /* 0x000ea20008000800 */
[----:B------:R-:W-:-:S05]  /*0740*/  UMOV UR4, URZ ;  /* 0x000000ff00047c82 */ /* 0x000fca0008000000 */
.L_x_24:
        /* <DEDUP_REMOVED lines=14> */
[----:B------:R1:W3:Y:S01]  /*0830*/  @!P0 LDG.E.U16 R7, desc[UR6][R24.64] ;  /* 0x0000000618078981 */ /* 0x0002e2000c1e1500 */
[----:B------:R-:W-:Y:S01]  /*0840*/  PRMT R29, RZ, 0x7610, R29 ;  /* 0x00007610ff1d7816 */ /* 0x000fe2000000001d */
[----:B------:R-:W-:Y:S02]  /*0850*/  @!P0 IMAD.WIDE R22, R4, 0x2, R14 ;  /* 0x0000000204168825 */ /* 0x000fe400078e020e */
        /* <DEDUP_REMOVED lines=15> */
[----:B------:R-:W-:Y:S01]  /*0950*/  ULEA UR4, UR5, UR4, 0x2 ;  /* 0x0000000405047291 */ /* 0x000fe2000f8e10ff */
[----:B---3--:R-:W-:Y:S02]  /*0960*/  HADD2.F32 R7, -RZ, R7.H0_H0 ;  /* 0x20000007ff077230 */ /* 0x008fe40000004100 */
[----:B-----5:R-:W-:Y:S02]  /*0970*/  HADD2.F32 R11, -RZ, R11.H0_H0 ;  /* 0x2000000bff0b7230 */ /* 0x020fe40000004100 */
[----:B--2---:R-:W-:-:S02]  /*0980*/  HADD2.F32 R28, -RZ, R28.H0_H0 ;  /* 0x2000001cff1c7230 */ /* 0x004fc40000004100 */
[----:B----4-:R-:W-:Y:S02]  /*0990*/  HADD2.F32 R29, -RZ, R29.H0_H0 ;  /* 0x2000001dff1d7230 */ /* 0x010fe40000004100 */
[----:B0-----:R-:W-:-:S03]  /*09a0*/  HADD2.F32 R23, -RZ, R20.H0_H0 ;  /* 0x20000014ff177230 */ /* 0x001fc60000004100 */
[----:B------:R-:W-:Y:S01]  /*09b0*/  FMUL.FTZ R22, R29, UR8 ;  /* 0x000000081d167c20 */ /* 0x000fe20008410000 */
[----:B------:R-:W-:Y:S01]  /*09c0*/  FMUL.FTZ R28, R28, UR8 ;  /* 0x000000081c1c7c20 */ /* 0x000fe20008410000 */
[----:B------:R-:W-:Y:S02]  /*09d0*/  HADD2.F32 R5, -RZ, R5.H0_H0 ;  /* 0x20000005ff057230 */ /* 0x000fe40000004100 */
[----:B-1----:R-:W-:Y:S01]  /*09e0*/  FMUL.FTZ R18, R23, UR8 ;  /* 0x0000000817127c20 */ /* 0x002fe20008410000 */
[----:B------:R-:W-:Y:S02]  /*09f0*/  HADD2.F32 R9, -RZ, R9.H0_H0 ;  /* 0x20000009ff097230 */ /* 0x000fe40000004100 */
[----:B------:R-:W-:Y:S02]  /*0a00*/  HADD2.F32 R21, -RZ, R21.H0_H0 ;  /* 0x20000015ff157230 */ /* 0x000fe40000004100 */
[----:B------:R-:W-:Y:S01]  /*0a10*/  FMUL.FTZ R20, R11, UR8 ;  /* 0x000000080b147c20 */ /* 0x000fe20008410000 */
[----:B------:R-:W-:Y:S01]  /*0a20*/  FFMA.FTZ R25, R5, UR9, R22 ;  /* 0x0000000905197c23 */ /* 0x000fe20008010016 */
[----:B------:R-:W-:Y:S01]  /*0a30*/  FFMA.FTZ R7, R7, UR9, R28 ;  /* 0x0000000907077c23 */ /* 0x000fe2000801001c */
[----:B------:R-:W-:-:S04]  /*0a40*/  @!P0 IMAD.WIDE R4, R4, 0x4, R16 ;  /* 0x0000000404048825 */ /* 0x000fc800078e0210 */
[----:B------:R-:W-:Y:S01]  /*0a50*/  FFMA.FTZ R21, R21, UR9, R18 ;  /* 0x0000000915157c23 */ /* 0x000fe20008010012 */
[----:B------:R-:W-:Y:S01]  /*0a60*/  FFMA.FTZ R23, R9, UR9, R20 ;  /* 0x0000000909177c23 */ /* 0x000fe20008010014 */
[--C-:B------:R-:W-:Y:S01]  /*0a70*/  @!P1 IMAD.WIDE R18, R6, 0x4, R16.reuse ;  /* 0x0000000406129825 */ /* 0x100fe200078e0210 */
[----:B------:R3:W-:Y:S03]  /*0a80*/  @!P0 STG.E desc[UR6][R4.64], R7 ;  /* 0x0000000704008986 */ /* 0x0007e6000c101906 */
[--C-:B------:R-:W-:Y:S01]  /*0a90*/  @!P2 IMAD.WIDE R10, R10, 0x4, R16.reuse ;  /* 0x000000040a0aa825 */ /* 0x100fe200078e0210 */
[----:B------:R3:W-:Y:S03]  /*0aa0*/  @!P1 STG.E desc[UR6][R18.64], R23 ;  /* 0x0000001712009986 */ /* 0x0007e6000c101906 */
[----:B------:R-:W-:Y:S01]  /*0ab0*/  @!P3 IMAD.WIDE R8, R8, 0x4, R16 ;  /* 0x000000040808b825 */ /* 0x000fe200078e0210 */
[----:B------:R3:W-:Y:S04]  /*0ac0*/  @!P2 STG.E desc[UR6][R10.64], R25 ;  /* 0x000000190a00a986 */ /* 0x0007e8000c101906 */
[----:B------:R3:W-:Y:S01]  /*0ad0*/  @!P3 STG.E desc[UR6][R8.64], R21 ;  /* 0x000000150800b986 */ /* 0x0007e2000c101906 */
[----:B------:R-:W-:-:S13]  /*0ae0*/  ISETP.LE.AND P0, PT, R3, UR4, PT ;  /* 0x0000000403007c0c */ /* 0x000fda000bf03270 */
[----:B---3--:R-:W-:Y:S05]  /*0af0*/  @!P0 BRA `(.L_x_24) ;  /* 0xfffffffc00148947 */ /* 0x008fea000383ffff */
[----:B------:R-:W-:Y:S05]  /*0b00*/  BRA `(.L_x_19) ;  /* 0x00000014005c7947 */ /* 0x000fea0003800000 */
.L_x_21:
[----:B------:R-:W-:Y:S01]  /*0b10*/  HFMA2 R0, -RZ, RZ, 0, 5.9604644775390625e-08 ;  /* 0x00000001ff007431 */ /* 0x000fe200000001ff */
[----:B------:R-:W0:Y:S01]  /*0b20*/  LDCU UR8, c[0x0][0xfe0] ;  /* 0x0001fc00ff0877ac */ /* 0x000e220008000800 */
[----:B------:R-:W2:Y:S01]  /*0b30*/  LDCU UR9, c[0x0][0xfdc] ;  /* 0x0001fb80ff0977ac */ /* 0x000ea20008000800 */
[----:B------:R-:W-:-:S05]  /*0b40*/  UMOV UR4, URZ ;  /* 0x000000ff00047c82 */ /* 0x000fca0008000000 */
.L_x_25:
[----:B-1----:R-:W-:Y:S01]  /*0b50*/  VIADD R23, R2, UR4 ;  /* 0x0000000402177c36 */ /* 0x002fe20008000000 */
[----:B------:R-:W-:-:S04]  /*0b60*/  PRMT R22, RZ, 0x7610, R22 ;  /* 0x00007610ff167816 */ /* 0x000fc80000000016 */
[C---:B------:R-:W-:Y:S02]  /*0b70*/  IADD3 R29, PT, PT, R23.reuse, UR5, RZ ;  /* 0x00000005171d7c10 */ /* 0x040fe4000fffe0ff */
[-C--:B------:R-:W-:Y:S02]  /*0b80*/  ISETP.GE.AND P0, PT, R23, R3.reuse, PT ;  /* 0x000000031700720c */ /* 0x080fe40003f06270 */
[C---:B------:R-:W-:Y:S02]  /*0b90*/  IADD3 R9, PT, PT, R29.reuse, UR5, RZ ;  /* 0x000000051d097c10 */ /* 0x040fe4000fffe0ff */
[-C--:B------:R-:W-:Y:S02]  /*0ba0*/  ISETP.GE.AND P4, PT, R29, R3.reuse, PT ;  /* 0x000000031d00720c */ /* 0x080fe40003f86270 */
[C---:B------:R-:W-:Y:S02]  /*0bb0*/  IADD3 R5, PT, PT, R9.reuse, UR5, RZ ;  /* 0x0000000509057c10 */ /* 0x040fe4000fffe0ff */
[----:B------:R-:W-:-:S02]  /*0bc0*/  ISETP.GE.AND P3, PT, R9, R3, PT ;  /* 0x000000030900720c */ /* 0x000fc40003f66270 */
        /* <DEDUP_REMOVED lines=8> */
[--C-:B------:R-:W-:Y:S02]  /*0c50*/  @!P0 IMAD.WIDE R20, R23, 0x2, R12.reuse ;  /* 0x0000000217148825 */ /* 0x100fe400078e020c */
        /* <DEDUP_REMOVED lines=15> */
[----:B------:R-:W-:Y:S02]  /*0d50*/  ISETP.GE.AND P1, PT, R23, R3, PT ;  /* 0x000000031700720c */ /* 0x000fe40003f26270 */
[----:B------:R-:W-:Y:S01]  /*0d60*/  LOP3.LUT P0, RZ, R0, 0xff, RZ, 0xc0, !PT ;  /* 0x000000ff00ff7812 */ /* 0x000fe2000780c0ff */
[----:B0-----:R-:W-:Y:S01]  /*0d70*/  @!P2 IMAD.WIDE R10, R5, 0x4, R16 ;  /* 0x00000004050aa825 */ /* 0x001fe200078e0210 */
[----:B------:R-:W-:-:S03]  /*0d80*/  ULEA UR4, UR5, UR4, 0x2 ;  /* 0x0000000405047291 */ /* 0x000fc6000f8e10ff */
[----:B---3--:R-:W-:Y:S02]  /*0d90*/  HADD2.F32 R22, -RZ, R22.H0_H0 ;  /* 0x20000016ff167230 */ /* 0x008fe40000004100 */
[----:B-----5:R-:W-:-:S03]  /*0da0*/  HADD2.F32 R7, -RZ, R7.H0_H0 ;  /* 0x20000007ff077230 */ /* 0x020fc60000004100 */
[----:B------:R-:W-:Y:S01]  /*0db0*/  FMUL.FTZ R21, R22, UR8 ;  /* 0x0000000816157c20 */ /* 0x000fe20008410000 */
[----:B--2---:R-:W-:Y:S02]  /*0dc0*/  HADD2.F32 R8, -RZ, R8.H0_H0 ;  /* 0x20000008ff087230 */ /* 0x004fe40000004100 */
[----:B------:R-:W-:Y:S01]  /*0dd0*/  FMUL.FTZ R7, R7, UR8 ;  /* 0x0000000807077c20 */ /* 0x000fe20008410000 */
[----:B------:R-:W-:Y:S02]  /*0de0*/  HADD2.F32 R4, -RZ, R4.H0_H0 ;  /* 0x20000004ff047230 */ /* 0x000fe40000004100 */
[----:B----4-:R-:W-:Y:S02]  /*0df0*/  HADD2.F32 R28, -RZ, R28.H0_H0 ;  /* 0x2000001cff1c7230 */ /* 0x010fe40000004100 */
[----:B------:R-:W-:-:S03]  /*0e00*/  HADD2.F32 R18, -RZ, R18.H0_H0 ;  /* 0x20000012ff127230 */ /* 0x000fc60000004100 */
[----:B------:R-:W-:Y:S01]  /*0e10*/  FMUL.FTZ R5, R28, UR8 ;  /* 0x000000081c057c20 */ /* 0x000fe20008410000 */
[----:B------:R-:W-:Y:S01]  /*0e20*/  FFMA.FTZ R25, R8, UR9, R21 ;  /* 0x0000000908197c23 */ /* 0x000fe20008010015 */
[----:B------:R-:W-:Y:S02]  /*0e30*/  HADD2.F32 R6, -RZ, R6.H0_H0 ;  /* 0x20000006ff067230 */ /* 0x000fe40000004100 */
[----:B------:R-:W-:Y:S01]  /*0e40*/  FMUL.FTZ R18, R18, UR8 ;  /* 0x0000000812127c20 */ /* 0x000fe20008410000 */
[----:B------:R-:W-:Y:S01]  /*0e50*/  FSETP.NE.FTZ.AND P5, PT, |R8|, +INF , PT ;  /* 0x7f8000000800780b */ /* 0x000fe20003fb5200 */
[----:B------:R-:W-:Y:S02]  /*0e60*/  HADD2.F32 R19, -RZ, R19.H0_H0 ;  /* 0x20000013ff137230 */ /* 0x000fe40000004100 */
[----:B------:R-:W-:Y:S01]  /*0e70*/  FFMA.FTZ R7, R4, UR9, R7 ;  /* 0x0000000904077c23 */ /* 0x000fe20008010007 */
[----:B------:R-:W-:-:S04]  /*0e80*/  @!P1 IMAD.WIDE R20, R23, 0x4, R16 ;  /* 0x0000000417149825 */ /* 0x000fc800078e0210 */
[----:B------:R-:W-:Y:S01]  /*0e90*/  FFMA.FTZ R5, R6, UR9, R5 ;  /* 0x0000000906057c23 */ /* 0x000fe20008010005 */
[----:B------:R-:W-:-:S04]  /*0ea0*/  @!P4 IMAD.WIDE R22, R29, 0x4, R16 ;  /* 0x000000041d16c825 */ /* 0x000fc800078e0210 */
[----:B------:R-:W-:Y:S01]  /*0eb0*/  FFMA.FTZ R27, R19, UR9, R18 ;  /* 0x00000009131b7c23 */ /* 0x000fe20008010012 */
[----:B------:R-:W-:Y:S01]  /*0ec0*/  PLOP3.LUT P0, PT, P0, P5, PT, 0x2f, 0xf2 ;  /* 0x0000000000f2781c */ /* 0x000fe2000070a577 */
[----:B------:R-:W-:Y:S01]  /*0ed0*/  @!P3 IMAD.WIDE R8, R9, 0x4, R16 ;  /* 0x000000040908b825 */ /* 0x000fe200078e0210 */
[----:B------:R3:W-:Y:S02]  /*0ee0*/  @!P1 STG.E desc[UR6][R20.64], R25 ;  /* 0x0000001914009986 */ /* 0x0007e4000c101906 */
[----:B------:R-:W-:Y:S02]  /*0ef0*/  FSETP.EQU.OR P0, PT, |R4|, +INF , P0 ;  /* 0x7f8000000400780b */ /* 0x000fe4000070a600 */
[----:B------:R3:W-:Y:S01]  /*0f00*/  @!P4 STG.E desc[UR6][R22.64], R7 ;  /* 0x000000071600c986 */ /* 0x0007e2000c101906 */
[----:B------:R-:W-:-:S03]  /*0f10*/  FSETP.NE.FTZ.AND P1, PT, |R6|, +INF , PT ;  /* 0x7f8000000600780b */ /* 0x000fc60003f35200 */
[----:B------:R3:W-:Y:S04]  /*0f20*/  @!P3 STG.E desc[UR6][R8.64], R5 ;  /* 0x000000050800b986 */ /* 0x0007e8000c101906 */
[----:B------:R3:W-:Y:S01]  /*0f30*/  @!P2 STG.E desc[UR6][R10.64], R27 ;  /* 0x0000001b0a00a986 */ /* 0x0007e2000c101906 */
[----:B------:R-:W-:Y:S02]  /*0f40*/  PLOP3.LUT P0, PT, P0, P1, PT, 0xf2, 0x2f ;  /* 0x00000000002f781c */ /* 0x000fe40000703e72 */
[----:B------:R-:W-:Y:S02]  /*0f50*/  ISETP.LE.AND P1, PT, R3, UR4, PT ;  /* 0x0000000403007c0c */ /* 0x000fe4000bf23270 */
[----:B------:R-:W-:-:S04]  /*0f60*/  FSETP.NE.AND P0, PT, |R19|, +INF , !P0 ;  /* 0x7f8000001300780b */ /* 0x000fc80004705200 */
[----:B------:R-:W-:-:S07]  /*0f70*/  SEL R0, RZ, 0x1, !P0 ;  /* 0x00000001ff007807 */ /* 0x000fce0004000000 */
[----:B---3--:R-:W-:Y:S05]  /*0f80*/  @!P1 BRA `(.L_x_25) ;  /* 0xfffffff800f09947 */ /* 0x008fea000383ffff */
[----:B------:R-:W-:Y:S05]  /*0f90*/  BRA `(.L_x_19) ;  /* 0x0000001000387947 */ /* 0x000fea0003800000 */
.L_x_20:
[----:B------:R-:W-:Y:S01]  /*0fa0*/  HFMA2 R0, -RZ, RZ, 0, 5.9604644775390625e-08 ;  /* 0x00000001ff007431 */ /* 0x000fe200000001ff */
[----:B------:R-:W0:Y:S01]  /*0fb0*/  LDCU UR8, c[0x0][0xfe0] ;  /* 0x0001fc00ff0877ac */ /* 0x000e220008000800 */
[----:B------:R-:W2:Y:S01]  /*0fc0*/  LDCU UR9, c[0x0][0xfdc] ;  /* 0x0001fb80ff0977ac */ /* 0x000ea20008000800 */
[----:B------:R-:W-:-:S05]  /*0fd0*/  UMOV UR4, URZ ;  /* 0x000000ff00047c82 */ /* 0x000fca0008000000 */
.L_x_26:
[----:B-1----:R-:W-:Y:S02]  /*0fe0*/  IADD3 R7, PT, PT, R2, UR4, RZ ;  /* 0x0000000402077c10 */ /* 0x002fe4000fffe0ff */
[----:B------:R-:W-:Y:S02]  /*0ff0*/  PRMT R10, RZ, 0x7610, R10 ;  /* 0x00007610ff0a7816 */ /* 0x000fe4000000000a */
[C---:B------:R-:W-:Y:S02]  /*1000*/  ISETP.GE.AND P0, PT, R7.reuse, R3, PT ;  /* 0x000000030700720c */ /* 0x040fe40003f06270 */
[----:B------:R-:W-:-:S04]  /*1010*/  IADD3 R5, PT, PT, R7, UR5, RZ ;  /* 0x0000000507057c10 */ /* 0x000fc8000fffe0ff */
[C---:B------:R-:W-:Y:S02]  /*1020*/  ISETP.GE.AND P1, PT, R5.reuse, R3, PT ;  /* 0x000000030500720c */ /* 0x040fe40003f26270 */
[----:B------:R-:W-:-:S04]  /*1030*/  IADD3 R11, PT, PT, R5, UR5, RZ ;  /* 0x00000005050b7c10 */ /* 0x000fc8000fffe0ff */
[----:B------:R-:W-:Y:S01]  /*1040*/  IADD3 R9, PT, PT, R11, UR5, RZ ;  /* 0x000000050b097c10 */ /* 0x000fe2000fffe0ff */
[----:B------:R-:W-:Y:S01]  /*1050*/  @!P0 IMAD.WIDE R24, R7, 0x2, R12 ;  /* 0x0000000207188825 */ /* 0x000fe200078e020c */
[-C--:B------:R-:W-:Y:S02]  /*1060*/  ISETP.GE.AND P3, PT, R11, R3.reuse, PT ;  /* 0x000000030b00720c */ /* 0x080fe40003f66270 */
[----:B------:R-:W-:Y:S02]  /*1070*/  ISETP.GE.AND P2, PT, R9, R3, PT ;  /* 0x000000030900720c */ /* 0x000fe40003f46270 */
[----:B------:R-:W3:Y:S01]  /*1080*/  @!P0 LDG.E.U16 R10, desc[UR6][R24.64] ;  /* 0x00000006180a8981 */ /* 0x000ee2000c1e1500 */
[----:B------:R-:W-:Y:S01]  /*1090*/  PRMT R8, RZ, 0x7610, R8 ;  /* 0x00007610ff087816 */ /* 0x000fe20000000008 */
[----:B------:R-:W-:Y:S01]  /*10a0*/  @!P0 IMAD.WIDE R18, R7, 0x2, R14 ;  /* 0x0000000207128825 */ /* 0x000fe200078e020e */
[----:B------:R-:W-:Y:S02]  /*10b0*/  PRMT R4, RZ, 0x7610, R4 ;  /* 0x00007610ff047816 */ /* 0x000fe40000000004 */
[----:B------:R-:W-:Y:S01]  /*10c0*/  PRMT R6, RZ, 0x7610, R6 ;  /* 0x00007610ff067816 */ /* 0x000fe20000000006 */
[C---:B------:R-:W-:Y:S01]  /*10d0*/  @!P1 IMAD.WIDE R20, R5.reuse, 0x2, R12 ;  /* 0x0000000205149825 */ /* 0x040fe200078e020c */
[----:B------:R-:W4:Y:S03]  /*10e0*/  @!P0 LDG.E.U16 R8, desc[UR6][R18.64] ;  /* 0x0000000612088981 */ /* 0x000f26000c1e1500 */
[--C-:B------:R-:W-:Y:S01]  /*10f0*/  @!P1 IMAD.WIDE R22, R5, 0x2, R14.reuse ;  /* 0x0000000205169825 */ /* 0x100fe200078e020e */
[----:B------:R1:W5:Y:S03]  /*1100*/  @!P1 LDG.E.U16 R4, desc[UR6][R20.64] ;  /* 0x0000000614049981 */ /* 0x000366000c1e1500 */
[--C-:B------:R-:W-:Y:S01]  /*1110*/  @!P3 IMAD.WIDE R26, R11, 0x2, R14.reuse ;  /* 0x000000020b1ab825 */ /* 0x100fe200078e020e */
[----:B------:R0:W2:Y:S03]  /*1120*/  @!P1 LDG.E.U16 R6, desc[UR6][R22.64] ;  /* 0x0000000616069981 */ /* 0x0000a6000c1e1500 */
[----:B------:R-:W-:Y:S01]  /*1130*/  @!P2 IMAD.WIDE R28, R9, 0x2, R14 ;  /* 0x00000002091ca825 */ /* 0x000fe200078e020e */
[----:B-1----:R-:W-:-:S02]  /*1140*/  PRMT R21, RZ, 0x7610, R21 ;  /* 0x00007610ff157816 */ /* 0x002fc40000000015 */
[----:B0-----:R-:W-:Y:S01]  /*1150*/  PRMT R22, RZ, 0x7610, R22 ;  /* 0x00007610ff167816 */ /* 0x001fe20000000016 */
[----:B------:R-:W-:Y:S01]  /*1160*/  @!P3 IMAD.WIDE R24, R11, 0x2, R12 ;  /* 0x000000020b18b825 */ /* 0x000fe200078e020c */
[----:B------:R-:W-:Y:S02]  /*1170*/  PRMT R20, RZ, 0x7610, R20 ;  /* 0x00007610ff147816 */ /* 0x000fe40000000014 */
[----:B------:R-:W2:Y:S01]  /*1180*/  @!P3 LDG.E.U16 R21, desc[UR6][R26.64] ;  /* 0x000000061a15b981 */ /* 0x000ea2000c1e1500 */
[----:B------:R-:W-:Y:S01]  /*1190*/  PRMT R23, RZ, 0x7610, R23 ;  /* 0x00007610ff177816 */ /* 0x000fe20000000017 */
[----:B------:R-:W-:Y:S02]  /*11a0*/  @!P2 IMAD.WIDE R18, R9, 0x2, R12 ;  /* 0x000000020912a825 */ /* 0x000fe400078e020c */
[----:B------:R-:W2:Y:S04]  /*11b0*/  @!P2 LDG.E.U16 R22, desc[UR6][R28.64] ;  /* 0x000000061c16a981 */ /* 0x000ea8000c1e1500 */
[----:B------:R0:W2:Y:S04]  /*11c0*/  @!P3 LDG.E.U16 R20, desc[UR6][R24.64] ;  /* 0x000000061814b981 */ /* 0x0000a8000c1e1500 */
[----:B------:R1:W2:Y:S01]  /*11d0*/  @!P2 LDG.E.U16 R23, desc[UR6][R18.64] ;  /* 0x000000061217a981 */ /* 0x0002a2000c1e1500 */
[----:B------:R-:W-:Y:S01]  /*11e0*/  LOP3.LUT P0, RZ, R0, 0xff, RZ, 0xc0, !PT ;  /* 0x000000ff00ff7812 */ /* 0x000fe2000780c0ff */
[----:B------:R-:W-:Y:S01]  /*11f0*/  ULEA UR4, UR5, UR4, 0x2 ;  /* 0x0000000405047291 */ /* 0x000fe2000f8e10ff */
[----:B---3--:R-:W-:-:S05]  /*1200*/  HADD2.F32 R10, -RZ, R10.H0_H0 ;  /* 0x2000000aff0a7230 */ /* 0x008fca0000004100 */
[----:B------:R-:W-:Y:S01]  /*1210*/  FSETP.NE.FTZ.AND P4, PT, |R10|, +INF , PT ;  /* 0x7f8000000a00780b */ /* 0x000fe20003f95200 */
[----:B----4-:R-:W-:-:S03]  /*1220*/  HADD2.F32 R8, -RZ, R8.H0_H0 ;  /* 0x20000008ff087230 */ /* 0x010fc60000004100 */
[----:B------:R-:W-:Y:S01]  /*1230*/  PLOP3.LUT P0, PT, P0, P4, PT, 0x2f, 0xf2 ;  /* 0x0000000000f2781c */ /* 0x000fe20000708577 */
[----:B-----5:R-:W-:Y:S01]  /*1240*/  HADD2.F32 R4, -RZ, R4.H0_H0 ;  /* 0x20000004ff047230 */ /* 0x020fe20000004100 */
[----:B------:R-:W-:Y:S01]  /*1250*/  ISETP.GE.AND P4, PT, R7, R3, PT ;  /* 0x000000030700720c */ /* 0x000fe20003f86270 */
[----:B--2---:R-:W-:Y:S01]  /*1260*/  HADD2.F32 R6, -RZ, R6.H0_H0 ;  /* 0x20000006ff067230 */ /* 0x004fe20000004100 */
[C---:B------:R-:W-:Y:S01]  /*1270*/  FSETP.EQU.OR P0, PT, |R8|.reuse, +INF , P0 ;  /* 0x7f8000000800780b */ /* 0x040fe2000070a600 */
[----:B0-----:R-:W-:Y:S01]  /*1280*/  FMUL.FTZ R25, R8, UR8 ;  /* 0x0000000808197c20 */ /* 0x001fe20008410000 */
[----:B------:R-:W-:Y:S02]  /*1290*/  FSETP.NE.FTZ.AND P5, PT, |R4|, +INF , PT ;  /* 0x7f8000000400780b */ /* 0x000fe40003fb5200 */
[----:B------:R-:W-:Y:S01]  /*12a0*/  FMUL.FTZ R27, R6, UR8 ;  /* 0x00000008061b7c20 */ /* 0x000fe20008410000 */
[----:B-1----:R-:W-:Y:S01]  /*12b0*/  FFMA.FTZ R19, R10, UR9, R25 ;  /* 0x000000090a137c23 */ /* 0x002fe20008010019 */
[----:B------:R-:W-:-:S02]  /*12c0*/  PLOP3.LUT P0, PT, P0, P5, PT, 0xf2, 0x2f ;  /* 0x00000000002f781c */ /* 0x000fc4000070be72 */
[----:B------:R-:W-:Y:S01]  /*12d0*/  FFMA.FTZ R25, R4, UR9, R27 ;  /* 0x0000000904197c23 */ /* 0x000fe2000801001b */
[----:B------:R-:W-:Y:S02]  /*12e0*/  HADD2.F32 R21, -RZ, R21.H0_H0 ;  /* 0x20000015ff157230 */ /* 0x000fe40000004100 */
[----:B------:R-:W-:-:S03]  /*12f0*/  HADD2.F32 R22, -RZ, R22.H0_H0 ;  /* 0x20000016ff167230 */ /* 0x000fc60000004100 */
[----:B------:R-:W-:Y:S01]  /*1300*/  FMUL.FTZ R27, R21, UR8 ;  /* 0x00000008151b7c20 */ /* 0x000fe20008410000 */
[----:B------:R-:W-:Y:S01]  /*1310*/  FSETP.EQU.OR P5, PT, |R6|, +INF , P0 ;  /* 0x7f8000000600780b */ /* 0x000fe200007aa600 */
[----:B------:R-:W-:Y:S02]  /*1320*/  HADD2.F32 R20, -RZ, R20.H0_H0 ;  /* 0x20000014ff147230 */ /* 0x000fe40000004100 */
[----:B------:R-:W-:Y:S01]  /*1330*/  FMUL.FTZ R0, R22, UR8 ;  /* 0x0000000816007c20 */ /* 0x000fe20008410000 */
[----:B------:R-:W-:Y:S02]  /*1340*/  HADD2.F32 R23, -RZ, R23.H0_H0 ;  /* 0x20000017ff177230 */ /* 0x000fe40000004100 */
[----:B------:R-:W-:-:S04]  /*1350*/  @!P4 IMAD.WIDE R6, R7, 0x4, R16 ;  /* 0x000000040706c825 */ /* 0x000fc800078e0210 */
[----:B------:R-:W-:Y:S01]  /*1360*/  FFMA.FTZ R27, R20, UR9, R27 ;  /* 0x00000009141b7c23 */ /* 0x000fe2000801001b */
[----:B------:R-:W-:Y:S01]  /*1370*/  FSETP.NE.FTZ.AND P0, PT, |R23|, +INF , PT ;  /* 0x7f8000001700780b */ /* 0x000fe20003f15200 */
[----:B------:R-:W-:-:S04]  /*1380*/  @!P1 IMAD.WIDE R4, R5, 0x4, R16 ;  /* 0x0000000405049825 */ /* 0x000fc800078e0210 */
[----:B------:R-:W-:Y:S01]  /*1390*/  FFMA.FTZ R23, R23, UR9, R0 ;  /* 0x0000000917177c23 */ /* 0x000fe20008010000 */
[--C-:B------:R-:W-:Y:S01]  /*13a0*/  @!P3 IMAD.WIDE R10, R11, 0x4, R16.reuse ;  /* 0x000000040b0ab825 */ /* 0x100fe200078e0210 */
[----:B------:R3:W-:Y:S03]  /*13b0*/  @!P4 STG.E desc[UR6][R6.64], R19 ;  /* 0x000000130600c986 */ /* 0x0007e6000c101906 */
[----:B------:R-:W-:Y:S01]  /*13c0*/  @!P2 IMAD.WIDE R8, R9, 0x4, R16 ;  /* 0x000000040908a825 */ /* 0x000fe200078e0210 */
[----:B------:R3:W-:Y:S01]  /*13d0*/  @!P1 STG.E desc[UR6][R4.64], R25 ;  /* 0x0000001904009986 */ /* 0x0007e2000c101906 */
[----:B------:R-:W-:-:S03]  /*13e0*/  FSETP.NE.FTZ.AND P6, PT, |R20|, +INF , PT ;  /* 0x7f8000001400780b */ /* 0x000fc60003fd5200 */
[----:B------:R3:W-:Y:S04]  /*13f0*/  @!P3 STG.E desc[UR6][R10.64], R27 ;  /* 0x0000001b0a00b986 */ /* 0x0007e8000c101906 */
[----:B------:R3:W-:Y:S01]  /*1400*/  @!P2 STG.E desc[UR6][R8.64], R23 ;  /* 0x000000170800a986 */ /* 0x0007e2000c101906 */
[----:B------:R-:W-:Y:S02]  /*1410*/  PLOP3.LUT P5, PT, P5, P6, PT, 0xf2, 0x2f ;  /* 0x00000000002f781c */ /* 0x000fe40002fade72 */
[----:B------:R-:W-:Y:S02]  /*1420*/  ISETP.LE.AND P1, PT, R3, UR4, PT ;  /* 0x0000000403007c0c */ /* 0x000fe4000bf23270 */
[----:B------:R-:W-:-:S04]  /*1430*/  FSETP.EQU.OR P5, PT, |R21|, +INF , P5 ;  /* 0x7f8000001500780b */ /* 0x000fc80002faa600 */
[----:B------:R-:W-:-:S04]  /*1440*/  PLOP3.LUT P0, PT, P5, P0, PT, 0xf2, 0x2f ;  /* 0x00000000002f781c */ /* 0x000fc80002f01e72 */
[----:B------:R-:W-:-:S04]  /*1450*/  FSETP.NE.AND P0, PT, |R22|, +INF , !P0 ;  /* 0x7f8000001600780b */ /* 0x000fc80004705200 */
[----:B------:R-:W-:Y:S01]  /*1460*/  SEL R0, RZ, 0x1, !P0 ;  /* 0x00000001ff007807 */ /* 0x000fe20004000000 */
[----:B---3--:R-:W-:Y:S08]  /*1470*/  @!P1 BRA `(.L_x_26) ;  /* 0xfffffff800d89947 */ /* 0x008ff0000383ffff */
[----:B------:R-:W-:Y:S05]  /*1480*/  BRA `(.L_x_19) ;  /* 0x0000000800fc7947 */ /* 0x000fea0003800000 */
.L_x_18:
        /* <DEDUP_REMOVED lines=23> */
[----:B------:R-:W-:-:S07]  /*1600*/  IMAD.MOV.U32 R0, RZ, RZ, 0x1 ;  /* 0x00000001ff007424 */ /* 0x000fce00078e00ff */
.L_x_30:
[----:B------:R-:W-:-:S04]  /*1610*/  IMAD.WIDE R6, R9, 0x8, R12 ;  /* 0x0000000809067825 */ /* 0x000fc800078e020c */
[----:B------:R-:W-:Y:S02]  /*1620*/  IMAD.WIDE R4, R9, 0x8, R14 ;  /* 0x0000000809047825 */ /* 0x000fe400078e020e */
[----:B------:R-:W2:Y:S04]  /*1630*/  LDG.E.64 R6, desc[UR6][R6.64] ;  /* 0x0000000606067981 */ /* 0x000ea8000c1e1b00 */
[----:B------:R-:W3:Y:S01]  /*1640*/  LDG.E.64 R4, desc[UR6][R4.64] ;  /* 0x0000000604047981 */ /* 0x000ee2000c1e1b00 */
[----:B------:R-:W-:Y:S02]  /*1650*/  LOP3.LUT P0, RZ, R0, 0xff, RZ, 0xc0, !PT ;  /* 0x000000ff00ff7812 */ /* 0x000fe4000780c0ff */
[----:B--2---:R-:W-:Y:S02]  /*1660*/  SHF.R.U64 R21, R6, 0x10, R7 ;  /* 0x0000001006157819 */ /* 0x004fe40000001207 */
[----:B------:R-:W-:-:S02]  /*1670*/  MOV R0, R6 ;  /* 0x0000000600007202 */ /* 0x000fc40000000f00 */
[----:B---3--:R-:W-:Y:S01]  /*1680*/  MOV R8, R4 ;  /* 0x0000000400087202 */ /* 0x008fe20000000f00 */
[----:B------:R-:W-:Y:S01]  /*1690*/  HADD2.F32 R6, -RZ, R21.H0_H0 ;  /* 0x20000015ff067230 */ /* 0x000fe20000004100 */
[--C-:B------:R-:W-:Y:S01]  /*16a0*/  SHF.R.U64 R18, R4, 0x10, R5.reuse ;  /* 0x0000001004127819 */ /* 0x100fe20000001205 */
[----:B------:R-:W-:Y:S01]  /*16b0*/  HADD2.F32 R0, -RZ, R0.H0_H0 ;  /* 0x20000000ff007230 */ /* 0x000fe20000004100 */
[----:B------:R-:W-:Y:S01]  /*16c0*/  MOV R11, R5 ;  /* 0x00000005000b7202 */ /* 0x000fe20000000f00 */
[----:B------:R-:W-:Y:S01]  /*16d0*/  HADD2.F32 R8, -RZ, R8.H0_H0 ;  /* 0x20000008ff087230 */ /* 0x000fe20000004100 */
[----:B------:R-:W-:Y:S01]  /*16e0*/  SHF.R.U32.HI R20, RZ, 0x10, R5 ;  /* 0x00000010ff147819 */ /* 0x000fe20000011605 */
[----:B------:R-:W-:Y:S01]  /*16f0*/  HADD2.F32 R21, -RZ, R18.H0_H0 ;  /* 0x20000012ff157230 */ /* 0x000fe20000004100 */
[----:B------:R-:W-:Y:S01]  /*1700*/  MOV R10, R7 ;  /* 0x00000007000a7202 */ /* 0x000fe20000000f00 */
[----:B------:R-:W-:Y:S01]  /*1710*/  HADD2.F32 R18, -RZ, R11.H0_H0 ;  /* 0x2000000bff127230 */ /* 0x000fe20000004100 */
[----:B------:R-:W-:Y:S01]  /*1720*/  SHF.R.U32.HI R19, RZ, 0x10, R7 ;  /* 0x00000010ff137819 */ /* 0x000fe20000011607 */
[----:B------:R-:W-:-:S02]  /*1730*/  HADD2.F32 R20, -RZ, R20.H0_H0 ;  /* 0x20000014ff147230 */ /* 0x000fc40000004100 */
[C---:B------:R-:W-:Y:S01]  /*1740*/  FMUL.FTZ R5, R8.reuse, UR5 ;  /* 0x0000000508057c20 */ /* 0x040fe20008410000 */
[----:B------:R-:W-:Y:S02]  /*1750*/  HADD2.F32 R10, -RZ, R10.H0_H0 ;  /* 0x2000000aff0a7230 */ /* 0x000fe40000004100 */
[----:B------:R-:W-:Y:S01]  /*1760*/  FMUL.FTZ R7, R21, UR5 ;  /* 0x0000000515077c20 */ /* 0x000fe20008410000 */
[----:B------:R-:W-:Y:S01]  /*1770*/  HADD2.F32 R19, -RZ, R19.H0_H0 ;  /* 0x20000013ff137230 */ /* 0x000fe20000004100 */
[----:B------:R-:W-:Y:S01]  /*1780*/  FSETP.NE.FTZ.AND P1, PT, |R8|, +INF , PT ;  /* 0x7f8000000800780b */ /* 0x000fe20003f35200 */
[----:B------:R-:W-:Y:S01]  /*1790*/  FMUL.FTZ R11, R18, UR5 ;  /* 0x00000005120b7c20 */ /* 0x000fe20008410000 */
[----:B------:R-:W-:Y:S01]  /*17a0*/  FMUL.FTZ R8, R20, UR5 ;  /* 0x0000000514087c20 */ /* 0x000fe20008410000 */
[----:B------:R-:W-:Y:S01]  /*17b0*/  FFMA.FTZ R4, R0, UR8, R5 ;  /* 0x0000000800047c23 */ /* 0x000fe20008010005 */
[----:B------:R-:W-:Y:S01]  /*17c0*/  FFMA.FTZ R5, R6, UR8, R7 ;  /* 0x0000000806057c23 */ /* 0x000fe20008010007 */
[----:B------:R-:W-:Y:S01]  /*17d0*/  FFMA.FTZ R6, R10, UR8, R11 ;  /* 0x000000080a067c23 */ /* 0x000fe2000801000b */
[----:B------:R-:W-:Y:S01]  /*17e0*/  FFMA.FTZ R7, R19, UR8, R8 ;  /* 0x0000000813077c23 */ /* 0x000fe20008010008 */
[----:B------:R-:W-:Y:S01]  /*17f0*/  IMAD.WIDE R10, R9, 0x10, R16 ;  /* 0x00000010090a7825 */ /* 0x000fe200078e0210 */
[----:B------:R-:W-:-:S02]  /*1800*/  PLOP3.LUT P0, PT, P0, P1, PT, 0x2f, 0xf2 ;  /* 0x0000000000f2781c */ /* 0x000fc40000702577 */
[----:B-1----:R-:W-:Y:S02]  /*1810*/  IADD3 R9, PT, PT, R2, R9, RZ ;  /* 0x0000000902097210 */ /* 0x002fe40007ffe0ff */
[----:B------:R-:W-:Y:S01]  /*1820*/  FSETP.NE.FTZ.AND P1, PT, |R18|, +INF , PT ;  /* 0x7f8000001200780b */ /* 0x000fe20003f35200 */
[----:B------:R0:W-:Y:S01]  /*1830*/  STG.E.128 desc[UR6][R10.64], R4 ;  /* 0x000000040a007986 */ /* 0x0001e2000c101d06 */
[----:B------:R-:W-:Y:S02]  /*1840*/  FSETP.EQU.OR P0, PT, |R21|, +INF , P0 ;  /* 0x7f8000001500780b */ /* 0x000fe4000070a600 */
[----:B------:R-:W-:Y:S02]  /*1850*/  SHF.L.U32 R0, R9, 0x2, RZ ;  /* 0x0000000209007819 */ /* 0x000fe400000006ff */
[----:B------:R-:W-:Y:S02]  /*1860*/  PLOP3.LUT P0, PT, P0, P1, PT, 0xf2, 0x2f ;  /* 0x00000000002f781c */ /* 0x000fe40000703e72 */
[----:B------:R-:W-:-:S02]  /*1870*/  ISETP.GE.AND P1, PT, R0, R3, PT ;  /* 0x000000030000720c */ /* 0x000fc40003f26270 */
[----:B------:R-:W-:-:S04]  /*1880*/  FSETP.NE.AND P0, PT, |R20|, +INF , !P0 ;  /* 0x7f8000001400780b */ /* 0x000fc80004705200 */
[----:B------:R-:W-:-:S07]  /*1890*/  SEL R0, RZ, 0x1, !P0 ;  /* 0x00000001ff007807 */ /* 0x000fce0004000000 */
[----:B0-----:R-:W-:Y:S05]  /*18a0*/  @!P1 BRA `(.L_x_30) ;  /* 0xfffffffc00589947 */ /* 0x001fea000383ffff */
[----:B------:R-:W-:Y:S05]  /*18b0*/  BRA `(.L_x_19) ;  /* 0x0000000400f07947 */ /* 0x000fea0003800000 */
.L_x_29:
[----:B------:R-:W-:-:S04]  /*18c0*/  IMAD.WIDE R4, R9, 0x8, R14 ;  /* 0x0000000809047825 */ /* 0x000fc800078e020e */
[----:B------:R-:W-:Y:S02]  /*18d0*/  IMAD.WIDE R6, R9, 0x8, R12 ;  /* 0x0000000809067825 */ /* 0x000fe400078e020c */
[----:B------:R-:W2:Y:S04]  /*18e0*/  LDG.E.64 R4, desc[UR6][R4.64] ;  /* 0x0000000604047981 */ /* 0x000ea8000c1e1b00 */
[----:B------:R-:W3:Y:S01]  /*18f0*/  LDG.E.64 R6, desc[UR6][R6.64] ;  /* 0x0000000606067981 */ /* 0x000ee2000c1e1b00 */
[--C-:B--2---:R-:W-:Y:S02]  /*1900*/  SHF.R.U64 R21, R4, 0x10, R5.reuse ;  /* 0x0000001004157819 */ /* 0x104fe40000001205 */
[----:B------:R-:W-:Y:S01]  /*1910*/  SHF.R.U32.HI R20, RZ, 0x10, R5 ;  /* 0x00000010ff147819 */ /* 0x000fe20000011605 */
[----:B------:R-:W-:Y:S01]  /*1920*/  HADD2.F32 R10, -RZ, R4.H0_H0 ;  /* 0x20000004ff0a7230 */ /* 0x000fe20000004100 */
[--C-:B---3--:R-:W-:Y:S01]  /*1930*/  SHF.R.U64 R11, R6, 0x10, R7.reuse ;  /* 0x00000010060b7819 */ /* 0x108fe20000001207 */
[----:B------:R-:W-:Y:S01]  /*1940*/  HADD2.F32 R8, -RZ, R6.H0_H0 ;  /* 0x20000006ff087230 */ /* 0x000fe20000004100 */
[----:B------:R-:W-:Y:S01]  /*1950*/  SHF.R.U32.HI R22, RZ, 0x10, R7 ;  /* 0x00000010ff167819 */ /* 0x000fe20000011607 */
[----:B------:R-:W-:-:S02]  /*1960*/  HADD2.F32 R6, -RZ, R21.H0_H0 ;  /* 0x20000015ff067230 */ /* 0x000fc40000004100 */
[----:B------:R-:W-:Y:S02]  /*1970*/  HADD2.F32 R19, -RZ, R5.H0_H0 ;  /* 0x20000005ff137230 */ /* 0x000fe40000004100 */
[----:B------:R-:W-:Y:S02]  /*1980*/  HADD2.F32 R4, -RZ, R20.H0_H0 ;  /* 0x20000014ff047230 */ /* 0x000fe40000004100 */
[----:B------:R-:W-:Y:S01]  /*1990*/  FMUL.FTZ R5, R10, UR9 ;  /* 0x000000090a057c20 */ /* 0x000fe20008410000 */
[----:B------:R-:W-:Y:S02]  /*19a0*/  HADD2.F32 R18, -RZ, R7.H0_H0 ;  /* 0x20000007ff127230 */ /* 0x000fe40000004100 */
[----:B------:R-:W-:Y:S01]  /*19b0*/  FMUL.FTZ R10, R6, UR9 ;  /* 0x00000009060a7c20 */ /* 0x000fe20008410000 */
[----:B------:R-:W-:Y:S02]  /*19c0*/  HADD2.F32 R11, -RZ, R11.H0_H0 ;  /* 0x2000000bff0b7230 */ /* 0x000fe40000004100 */
[----:B------:R-:W-:Y:S01]  /*19d0*/  FMUL.FTZ R19, R19, UR9 ;  /* 0x0000000913137c20 */ /* 0x000fe20008410000 */
[----:B------:R-:W-:-:S02]  /*19e0*/  HADD2.F32 R7, -RZ, R22.H0_H0 ;  /* 0x20000016ff077230 */ /* 0x000fc40000004100 */
[----:B------:R-:W-:Y:S01]  /*19f0*/  FMUL.FTZ R20, R4, UR9 ;  /* 0x0000000904147c20 */ /* 0x000fe20008410000 */
[----:B------:R-:W-:Y:S01]  /*1a00*/  FFMA.FTZ R4, R8, UR10, R5 ;  /* 0x0000000a08047c23 */ /* 0x000fe20008010005 */
[----:B------:R-:W-:Y:S01]  /*1a10*/  FFMA.FTZ R5, R11, UR10, R10 ;  /* 0x0000000a0b057c23 */ /* 0x000fe2000801000a */
[----:B------:R-:W-:Y:S01]  /*1a20*/  FFMA.FTZ R6, R18, UR10, R19 ;  /* 0x0000000a12067c23 */ /* 0x000fe20008010013 */
[----:B------:R-:W-:Y:S01]  /*1a30*/  FFMA.FTZ R7, R7, UR10, R20 ;  /* 0x0000000a07077c23 */ /* 0x000fe20008010014 */
[----:B------:R-:W-:Y:S01]  /*1a40*/  IMAD.WIDE R10, R9, 0x10, R16 ;  /* 0x00000010090a7825 */ /* 0x000fe200078e0210 */
[----:B-1----:R-:W-:-:S04]  /*1a50*/  IADD3 R9, PT, PT, R2, R9, RZ ;  /* 0x0000000902097210 */ /* 0x002fc80007ffe0ff */
[----:B------:R0:W-:Y:S01]  /*1a60*/  STG.E.128 desc[UR6][R10.64], R4 ;  /* 0x000000040a007986 */ /* 0x0001e2000c101d06 */
[----:B------:R-:W-:-:S04]  /*1a70*/  SHF.L.U32 R8, R9, 0x2, RZ ;  /* 0x0000000209087819 */ /* 0x000fc800000006ff */
[----:B------:R-:W-:-:S13]  /*1a80*/  ISETP.GE.AND P0, PT, R8, R3, PT ;  /* 0x000000030800720c */ /* 0x000fda0003f06270 */
[----:B0-----:R-:W-:Y:S05]  /*1a90*/  @!P0 BRA `(.L_x_29) ;  /* 0xfffffffc00888947 */ /* 0x001fea000383ffff */
[----:B------:R-:W-:Y:S05]  /*1aa0*/  BRA `(.L_x_19) ;  /* 0x0000000400747947 */ /* 0x000fea0003800000 */
.L_x_28:
[----:B------:R-:W-:-:S07]  /*1ab0*/  HFMA2 R0, -RZ, RZ, 0, 5.9604644775390625e-08 ;  /* 0x00000001ff007431 */ /* 0x000fce00000001ff */
.L_x_31:
[----:B------:R-:W-:-:S04]  /*1ac0*/  IMAD.WIDE R6, R9, 0x8, R14 ;  /* 0x0000000809067825 */ /* 0x000fc800078e020e */
[----:B------:R-:W-:Y:S02]  /*1ad0*/  IMAD.WIDE R4, R9, 0x8, R12 ;  /* 0x0000000809047825 */ /* 0x000fe400078e020c */
[----:B------:R-:W2:Y:S04]  /*1ae0*/  LDG.E.64 R6, desc[UR6][R6.64] ;  /* 0x0000000606067981 */ /* 0x000ea8000c1e1b00 */
[----:B------:R-:W3:Y:S01]  /*1af0*/  LDG.E.64 R4, desc[UR6][R4.64] ;  /* 0x0000000604047981 */ /* 0x000ee2000c1e1b00 */
[----:B------:R-:W-:Y:S02]  /*1b00*/  LOP3.LUT P1, RZ, R0, 0xff, RZ, 0xc0, !PT ;  /* 0x000000ff00ff7812 */ /* 0x000fe4000782c0ff */
[----:B--2---:R-:W-:Y:S01]  /*1b10*/  MOV R8, R6 ;  /* 0x0000000600087202 */ /* 0x004fe20000000f00 */
[--C-:B------:R-:W-:Y:S01]  /*1b20*/  IMAD.MOV.U32 R10, RZ, RZ, R7.reuse ;  /* 0x000000ffff0a7224 */ /* 0x100fe200078e0007 */
[----:B------:R-:W-:-:S02]  /*1b30*/  SHF.R.U64 R19, R6, 0x10, R7 ;  /* 0x0000001006137819 */ /* 0x000fc40000001207 */
[----:B---3--:R-:W-:Y:S01]  /*1b40*/  MOV R0, R4 ;  /* 0x0000000400007202 */ /* 0x008fe20000000f00 */
[----:B------:R-:W-:Y:S01]  /*1b50*/  HADD2.F32 R8, -RZ, R8.H0_H0 ;  /* 0x20000008ff087230 */ /* 0x000fe20000004100 */
[----:B------:R-:W-:Y:S01]  /*1b60*/  SHF.R.U32.HI R11, RZ, 0x10, R7 ;  /* 0x00000010ff0b7819 */ /* 0x000fe20000011607 */
[----:B------:R-:W-:Y:S01]  /*1b70*/  HADD2.F32 R10, -RZ, R10.H0_H0 ;  /* 0x2000000aff0a7230 */ /* 0x000fe20000004100 */
[--C-:B------:R-:W-:Y:S01]  /*1b80*/  SHF.R.U64 R20, R4, 0x10, R5.reuse ;  /* 0x0000001004147819 */ /* 0x100fe20000001205 */
[----:B------:R-:W-:Y:S02]  /*1b90*/  HADD2.F32 R0, -RZ, R0.H0_H0 ;  /* 0x20000000ff007230 */ /* 0x000fe40000004100 */
[----:B------:R-:W-:Y:S01]  /*1ba0*/  FMUL.FTZ R7, R8, UR11 ;  /* 0x0000000b08077c20 */ /* 0x000fe20008410000 */
[----:B------:R-:W-:Y:S02]  /*1bb0*/  MOV R6, R5 ;  /* 0x0000000500067202 */ /* 0x000fe40000000f00 */
[----:B------:R-:W-:Y:S01]  /*1bc0*/  SHF.R.U32.HI R18, RZ, 0x10, R5 ;  /* 0x00000010ff127819 */ /* 0x000fe20000011605 */
[C---:B------:R-:W-:Y:S01]  /*1bd0*/  FFMA.FTZ R4, R0.reuse, UR12, R7 ;  /* 0x0000000c00047c23 */ /* 0x040fe20008010007 */
[----:B------:R-:W-:Y:S01]  /*1be0*/  FSETP.NE.FTZ.AND P0, PT, |R0|, +INF , PT ;  /* 0x7f8000000000780b */ /* 0x000fe20003f15200 */
[----:B------:R-:W-:-:S02]  /*1bf0*/  HADD2.F32 R0, -RZ, R19.H0_H0 ;  /* 0x20000013ff007230 */ /* 0x000fc40000004100 */
[----:B------:R-:W-:Y:S01]  /*1c00*/  FMUL.FTZ R7, R10, UR11 ;  /* 0x0000000b0a077c20 */ /* 0x000fe20008410000 */
[----:B------:R-:W-:Y:S01]  /*1c10*/  HADD2.F32 R5, -RZ, R11.H0_H0 ;  /* 0x2000000bff057230 */ /* 0x000fe20000004100 */
[----:B------:R-:W-:Y:S01]  /*1c20*/  PLOP3.LUT P0, PT, P1, P0, PT, 0x2f, 0xf2 ;  /* 0x0000000000f2781c */ /* 0x000fe20000f00577 */
[----:B------:R-:W-:Y:S02]  /*1c30*/  HADD2.F32 R8, -RZ, R6.H0_H0 ;  /* 0x20000006ff087230 */ /* 0x000fe40000004100 */
[----:B------:R-:W-:Y:S01]  /*1c40*/  FMUL.FTZ R0, R0, UR11 ;  /* 0x0000000b00007c20 */ /* 0x000fe20008410000 */
[----:B------:R-:W-:Y:S02]  /*1c50*/  HADD2.F32 R19, -RZ, R20.H0_H0 ;  /* 0x20000014ff137230 */ /* 0x000fe40000004100 */
[----:B------:R-:W-:Y:S02]  /*1c60*/  HADD2.F32 R21, -RZ, R18.H0_H0 ;  /* 0x20000012ff157230 */ /* 0x000fe40000004100 */
[----:B------:R-:W-:Y:S01]  /*1c70*/  FMUL.FTZ R18, R5, UR11 ;  /* 0x0000000b05127c20 */ /* 0x000fe20008410000 */
[----:B------:R-:W-:Y:S01]  /*1c80*/  FFMA.FTZ R6, R8, UR12, R7 ;  /* 0x0000000c08067c23 */ /* 0x000fe20008010007 */
[----:B------:R-:W-:-:S04]  /*1c90*/  IMAD.WIDE R10, R9, 0x10, R16 ;  /* 0x00000010090a7825 */ /* 0x000fc800078e0210 */
[----:B------:R-:W-:Y:S01]  /*1ca0*/  FFMA.FTZ R5, R19, UR12, R0 ;  /* 0x0000000c13057c23 */ /* 0x000fe20008010000 */
[----:B------:R-:W-:Y:S01]  /*1cb0*/  FFMA.FTZ R7, R21, UR12, R18 ;  /* 0x0000000c15077c23 */ /* 0x000fe20008010012 */
[----:B-1----:R-:W-:Y:S02]  /*1cc0*/  IADD3 R9, PT, PT, R2, R9, RZ ;  /* 0x0000000902097210 */ /* 0x002fe40007ffe0ff */
[----:B------:R-:W-:Y:S02]  /*1cd0*/  FSETP.NE.FTZ.AND P1, PT, |R8|, +INF , PT ;  /* 0x7f8000000800780b */ /* 0x000fe40003f35200 */
[----:B------:R0:W-:Y:S01]  /*1ce0*/  STG.E.128 desc[UR6][R10.64], R4 ;  /* 0x000000040a007986 */ /* 0x0001e2000c101d06 */
[----:B------:R-:W-:Y:S02]  /*1cf0*/  FSETP.EQU.OR P0, PT, |R19|, +INF , P0 ;  /* 0x7f8000001300780b */ /* 0x000fe4000070a600 */
[----:B------:R-:W-:Y:S02]  /*1d00*/  SHF.L.U32 R0, R9, 0x2, RZ ;  /* 0x0000000209007819 */ /* 0x000fe400000006ff */
[----:B------:R-:W-:-:S02]  /*1d10*/  PLOP3.LUT P0, PT, P0, P1, PT, 0xf2, 0x2f ;  /* 0x00000000002f781c */ /* 0x000fc40000703e72 */
[----:B------:R-:W-:Y:S02]  /*1d20*/  ISETP.GE.AND P1, PT, R0, R3, PT ;  /* 0x000000030000720c */ /* 0x000fe40003f26270 */
[----:B------:R-:W-:-:S04]  /*1d30*/  FSETP.NE.AND P0, PT, |R21|, +INF , !P0 ;  /* 0x7f8000001500780b */ /* 0x000fc80004705200 */
[----:B------:R-:W-:-:S07]  /*1d40*/  SEL R0, RZ, 0x1, !P0 ;  /* 0x00000001ff007807 */ /* 0x000fce0004000000 */
[----:B0-----:R-:W-:Y:S05]  /*1d50*/  @!P1 BRA `(.L_x_31) ;  /* 0xfffffffc00589947 */ /* 0x001fea000383ffff */
[----:B------:R-:W-:Y:S05]  /*1d60*/  BRA `(.L_x_19) ;  /* 0x0000000000c47947 */ /* 0x000fea0003800000 */
.L_x_27:
[----:B------:R-:W-:-:S07]  /*1d70*/  MOV R0, 0x1 ;  /* 0x0000000100007802 */ /* 0x000fce0000000f00 */
.L_x_32:
[----:B------:R-:W-:-:S04]  /*1d80*/  IMAD.WIDE R4, R9, 0x8, R12 ;  /* 0x0000000809047825 */ /* 0x000fc800078e020c */
[----:B------:R-:W-:Y:S02]  /*1d90*/  IMAD.WIDE R6, R9, 0x8, R14 ;  /* 0x0000000809067825 */ /* 0x000fe400078e020e */
[----:B------:R-:W2:Y:S04]  /*1da0*/  LDG.E.64 R4, desc[UR6][R4.64] ;  /* 0x0000000604047981 */ /* 0x000ea8000c1e1b00 */
[----:B------:R-:W3:Y:S01]  /*1db0*/  LDG.E.64 R6, desc[UR6][R6.64] ;  /* 0x0000000606067981 */ /* 0x000ee2000c1e1b00 */
[----:B------:R-:W-:Y:S02]  /*1dc0*/  LOP3.LUT P1, RZ, R0, 0xff, RZ, 0xc0, !PT ;  /* 0x000000ff00ff7812 */ /* 0x000fe4000782c0ff */
[----:B--2---:R-:W-:Y:S02]  /*1dd0*/  MOV R8, R4 ;  /* 0x0000000400087202 */ /* 0x004fe40000000f00 */
[----:B------:R-:W-:-:S02]  /*1de0*/  SHF.R.U64 R11, R4, 0x10, R5 ;  /* 0x00000010040b7819 */ /* 0x000fc40000001205 */
[----:B---3--:R-:W-:Y:S01]  /*1df0*/  MOV R4, R7 ;  /* 0x0000000700047202 */ /* 0x008fe20000000f00 */
[----:B------:R-:W-:Y:S01]  /*1e00*/  HADD2.F32 R10, -RZ, R8.H0_H0 ;  /* 0x20000008ff0a7230 */ /* 0x000fe20000004100 */
[----:B------:R-:W-:Y:S01]  /*1e10*/  MOV R8, R6 ;  /* 0x0000000600087202 */ /* 0x000fe20000000f00 */
[----:B------:R-:W-:Y:S01]  /*1e20*/  HADD2.F32 R0, -RZ, R11.H0_H0 ;  /* 0x2000000bff007230 */ /* 0x000fe20000004100 */
[----:B------:R-:W-:Y:S02]  /*1e30*/  SHF.R.U64 R6, R6, 0x10, R7 ;  /* 0x0000001006067819 */ /* 0x000fe40000001207 */
[----:B------:R-:W-:Y:S01]  /*1e40*/  FSETP.NE.FTZ.AND P0, PT, |R10|, +INF , PT ;  /* 0x7f8000000a00780b */ /* 0x000fe20003f15200 */
[----:B------:R-:W-:Y:S01]  /*1e50*/  HADD2.F32 R18, -RZ, R8.H0_H0 ;  /* 0x20000008ff127230 */ /* 0x000fe20000004100 */
[----:B------:R-:W-:Y:S01]  /*1e60*/  MOV R8, R5 ;  /* 0x0000000500087202 */ /* 0x000fe20000000f00 */
[----:B------:R-:W-:Y:S01]  /*1e70*/  HADD2.F32 R19, -RZ, R6.H0_H0 ;  /* 0x20000006ff137230 */ /* 0x000fe20000004100 */
[----:B------:R-:W-:-:S02]  /*1e80*/  PLOP3.LUT P0, PT, P1, P0, PT, 0x2f, 0xf2 ;  /* 0x0000000000f2781c */ /* 0x000fc40000f00577 */
[----:B------:R-:W-:Y:S01]  /*1e90*/  SHF.R.U32.HI R6, RZ, 0x10, R7 ;  /* 0x00000010ff067819 */ /* 0x000fe20000011607 */
[----:B------:R-:W-:Y:S01]  /*1ea0*/  HADD2.F32 R8, -RZ, R8.H0_H0 ;  /* 0x20000008ff087230 */ /* 0x000fe20000004100 */
[----:B------:R-:W-:Y:S01]  /*1eb0*/  FSETP.NE.FTZ.AND P1, PT, |R0|, +INF , PT ;  /* 0x7f8000000000780b */ /* 0x000fe20003f35200 */
[C---:B------:R-:W-:Y:S01]  /*1ec0*/  FMUL.FTZ R7, R19.reuse, UR13 ;  /* 0x0000000d13077c20 */ /* 0x040fe20008410000 */
[C---:B------:R-:W-:Y:S01]  /*1ed0*/  FSETP.EQU.OR P0, PT, |R18|.reuse, +INF , P0 ;  /* 0x7f8000001200780b */ /* 0x040fe2000070a600 */
[----:B------:R-:W-:Y:S01]  /*1ee0*/  HADD2.F32 R20, -RZ, R6.H0_H0 ;  /* 0x20000006ff147230 */ /* 0x000fe20000004100 */
[----:B------:R-:W-:Y:S01]  /*1ef0*/  SHF.R.U32.HI R11, RZ, 0x10, R5 ;  /* 0x00000010ff0b7819 */ /* 0x000fe20000011605 */
[----:B------:R-:W-:Y:S01]  /*1f00*/  FMUL.FTZ R5, R18, UR13 ;  /* 0x0000000d12057c20 */ /* 0x000fe20008410000 */
[----:B------:R-:W-:Y:S01]  /*1f10*/  HADD2.F32 R18, -RZ, R4.H0_H0 ;  /* 0x20000004ff127230 */ /* 0x000fe20000004100 */
[----:B------:R-:W-:Y:S02]  /*1f20*/  PLOP3.LUT P0, PT, P0, P1, PT, 0xf2, 0x2f ;  /* 0x00000000002f781c */ /* 0x000fe40000703e72 */
[----:B------:R-:W-:Y:S01]  /*1f30*/  FFMA.FTZ R4, R10, UR14, R5 ;  /* 0x0000000e0a047c23 */ /* 0x000fe20008010005 */
[----:B------:R-:W-:Y:S01]  /*1f40*/  FFMA.FTZ R5, R0, UR14, R7 ;  /* 0x0000000e00057c23 */ /* 0x000fe20008010007 */
[----:B------:R-:W-:Y:S01]  /*1f50*/  FSETP.EQU.OR P0, PT, |R19|, +INF , P0 ;  /* 0x7f8000001300780b */ /* 0x000fe2000070a600 */
[----:B------:R-:W-:Y:S01]  /*1f60*/  FMUL.FTZ R7, R18, UR13 ;  /* 0x0000000d12077c20 */ /* 0x000fe20008410000 */
[----:B------:R-:W-:-:S02]  /*1f70*/  HADD2.F32 R0, -RZ, R11.H0_H0 ;  /* 0x2000000bff007230 */ /* 0x000fc40000004100 */
[----:B------:R-:W-:Y:S01]  /*1f80*/  FMUL.FTZ R19, R20, UR13 ;  /* 0x0000000d14137c20 */ /* 0x000fe20008410000 */
[C---:B------:R-:W-:Y:S01]  /*1f90*/  FSETP.NE.FTZ.AND P1, PT, |R8|.reuse, +INF , PT ;  /* 0x7f8000000800780b */ /* 0x040fe20003f35200 */
[----:B------:R-:W-:Y:S01]  /*1fa0*/  FFMA.FTZ R6, R8, UR14, R7 ;  /* 0x0000000e08067c23 */ /* 0x000fe20008010007 */
[----:B------:R-:W-:-:S04]  /*1fb0*/  IMAD.WIDE R10, R9, 0x10, R16 ;  /* 0x00000010090a7825 */ /* 0x000fc800078e0210 */
[----:B------:R-:W-:Y:S01]  /*1fc0*/  FFMA.FTZ R7, R0, UR14, R19 ;  /* 0x0000000e00077c23 */ /* 0x000fe20008010013 */
[----:B------:R-:W-:Y:S02]  /*1fd0*/  PLOP3.LUT P0, PT, P0, P1, PT, 0xf2, 0x2f ;  /* 0x00000000002f781c */ /* 0x000fe40000703e72 */
[----:B-1----:R-:W-:Y:S02]  /*1fe0*/  IADD3 R9, PT, PT, R2, R9, RZ ;  /* 0x0000000902097210 */ /* 0x002fe40007ffe0ff */
[----:B------:R-:W-:Y:S01]  /*1ff0*/  FSETP.NE.FTZ.AND P1, PT, |R0|, +INF , PT ;  /* 0x7f8000000000780b */ /* 0x000fe20003f35200 */
        /* <DEDUP_REMOVED lines=8> */
.L_x_19:
[----:B------:R-:W-:Y:S05]  /*2080*/  BSYNC.RECONVERGENT B0 ;  /* 0x0000000000007941 */ /* 0x000fea0003800200 */
.L_x_17:
[----:B------:R-:W-:-:S04]  /*2090*/  PRMT R0, R0, 0x9910, RZ ;  /* 0x0000991000007816 */ /* 0x000fc800000000ff */
[----:B------:R-:W-:-:S13]  /*20a0*/  ISETP.NE.AND P0, PT, R0, RZ, PT ;  /* 0x000000ff0000720c */ /* 0x000fda0003f05270 */
[----:B------:R-:W-:Y:S05]  /*20b0*/  @P0 EXIT ;  /* 0x000000000000094d */ /* 0x000fea0003800000 */
[----:B------:R-:W0:Y:S01]  /*20c0*/  LDC.64 R2, c[0x0][0x388] ;  /* 0x0000e200ff027b82 */ /* 0x000e220000000a00 */
[----:B------:R-:W-:-:S05]  /*20d0*/  HFMA2 R5, -RZ, RZ, 0, 5.9604644775390625e-08 ;  /* 0x00000001ff057431 */ /* 0x000fca00000001ff */
[----:B0-----:R-:W-:Y:S01]  /*20e0*/  STG.E.STRONG.SYS desc[UR6][R2.64], R5 ;  /* 0x0000000502007986 */ /* 0x001fe2000c115906 */
[----:B------:R-:W-:Y:S05]  /*20f0*/  EXIT ;  /* 0x000000000000794d */ /* 0x000fea0003800000 */
.L_x_33:
        /* <DEDUP_REMOVED lines=16> */
.L_x_137:


//--------------------- .text._Z25multi_tensor_apply_kernelI18TensorListMetadataILi3EE12AxpbyFunctorIN3c104HalfEfS4_EJffiEEvlPViT_T0_DpT1_ --------------------------
	.section	.text._Z25multi_tensor_apply_kernelI18TensorListMetadataILi3EE12AxpbyFunctorIN3c104HalfEfS4_EJffiEEvlPViT_T0_DpT1_,"ax",@progbits
	.align	128
        .global         _Z25multi_tensor_apply_kernelI18TensorListMetadataILi3EE12AxpbyFunctorIN3c104HalfEfS4_EJffiEEvlPViT_T0_DpT1_
        .type           _Z25multi_tensor_apply_kernelI18TensorListMetadataILi3EE12AxpbyFunctorIN3c104HalfEfS4_EJffiEEvlPViT_T0_DpT1_,@function
        .size           _Z25multi_tensor_apply_kernelI18TensorListMetadataILi3EE12AxpbyFunctorIN3c104HalfEfS4_EJffiEEvlPViT_T0_DpT1_,(.L_x_138 - _Z25multi_tensor_apply_kernelI18TensorListMetadataILi3EE12AxpbyFunctorIN3c104HalfEfS4_EJffiEEvlPViT_T0_DpT1_)
        .other          _Z25multi_tensor_apply_kernelI18TensorListMetadataILi3EE12AxpbyFunctorIN3c104HalfEfS4_EJffiEEvlPViT_T0_DpT1_,@"STO_CUDA_ENTRY STV_DEFAULT"
_Z25multi_tensor_apply_kernelI18TensorListMetadataILi3EE12AxpbyFunctorIN3c104HalfEfS4_EJffiEEvlPViT_T0_DpT1_:
.text._Z25multi_tensor_apply_kernelI18TensorListMetadataILi3EE12AxpbyFunctorIN3c104HalfEfS4_EJffiEEvlPViT_T0_DpT1_:
[----:B------:R-:W-:Y:S01]  /*0000*/  LDC R1, c[0x0][0x37c] ;  /* 0x0000df00ff017b82 */ /* 0x000fe20000000800 */
[----:B------:R-:W0:Y:S01]  /*0010*/  S2R R6, SR_CTAID.X ;  /* 0x0000000000067919 */ /* 0x000e220000002500 */
[----:B------:R-:W-:-:S06]  /*0020*/  IMAD.MOV.U32 R5, RZ, RZ, 0x10 ;  /* 0x00000010ff057424 */ /* 0x000fcc00078e00ff */
[----:B------:R-:W1:Y:S01]  /*0030*/  LDC R4, c[0x0][0x380] ;  /* 0x0000e000ff047b82 */ /* 0x000e620000000800 */
[----:B------:R-:W2:Y:S01]  /*0040*/  LDCU.64 UR6, c[0x0][0x358] ;  /* 0x00006b00ff0677ac */ /* 0x000ea20008000a00 */
[----:B------:R-:W-:Y:S06]  /*0050*/  BSSY.RECONVERGENT B0, `(.L_x_34) ;  /* 0x0000204000007945 */ /* 0x000fec0003800200 */
[----:B0-----:R-:W0:Y:S01]  /*0060*/  LDC.U8 R0, c[0x0][R6+0x990] ;  /* 0x0002640006007b82 */ /* 0x001e220000000000 */
[----:B------:R-:W-:-:S05]  /*0070*/  IADD3 R3, PT, PT, R6, 0x10, RZ ;  /* 0x0000001006037810 */ /* 0x000fca0007ffe0ff */
[----:B------:R-:W-:-:S04]  /*0080*/  IMAD R2, R6, 0x3, R3 ;  /* 0x0000000306027824 */ /* 0x000fc800078e0203 */
[----:B------:R-:W1:Y:S01]  /*0090*/  LDC R3, c[0x0][R2+0xac0] ;  /* 0x0002b00002037b82 */ /* 0x000e620000000800 */
[----:B0-----:R-:W-:-:S07]  /*00a0*/  LEA R0, R0, R5, 0x3 ;  /* 0x0000000500007211 */ /* 0x001fce00078e18ff */
[----:B------:R-:W0:Y:S01]  /*00b0*/  LDC.64 R10, c[0x0][R0+0x380] ;  /* 0x0000e000000a7b82 */ /* 0x000e220000000a00 */
[----:B-1----:R-:W-:-:S07]  /*00c0*/  IMAD R3, R3, R4, RZ ;  /* 0x0000000403037224 */ /* 0x002fce00078e02ff */
[----:B------:R-:W1:Y:S08]  /*00d0*/  LDC.64 R12, c[0x0][R0+0x500] ;  /* 0x00014000000c7b82 */ /* 0x000e700000000a00 */
[----:B------:R-:W3:Y:S08]  /*00e0*/  LDC.64 R14, c[0x0][R0+0x680] ;  /* 0x0001a000000e7b82 */ /* 0x000ef00000000a00 */
[----:B------:R-:W4:Y:S01]  /*00f0*/  LDC R5, c[0x0][R0+0x800] ;  /* 0x0002000000057b82 */ /* 0x000f220000000800 */
[----:B0-----:R-:W-:-:S03]  /*0100*/  IMAD.WIDE R10, R3, 0x2, R10 ;  /* 0x00000002030a7825 */ /* 0x001fc600078e020a */
[----:B------:R-:W-:Y:S01]  /*0110*/  LOP3.LUT P1, RZ, R10, 0x7, RZ, 0xc0, !PT ;  /* 0x000000070aff7812 */ /* 0x000fe2000782c0ff */
[----:B-1----:R-:W-:-:S03]  /*0120*/  IMAD.WIDE R12, R3, 0x4, R12 ;  /* 0x00000004030c7825 */ /* 0x002fc600078e020c */
[----:B------:R-:W-:Y:S01]  /*0130*/  LOP3.LUT P2, RZ, R12, 0xf, RZ, 0xc0, !PT ;  /* 0x0000000f0cff7812 */ /* 0x000fe2000784c0ff */
[----:B---3--:R-:W-:-:S03]  /*0140*/  IMAD.WIDE R14, R3, 0x2, R14 ;  /* 0x00000002030e7825 */ /* 0x008fc600078e020e */
[----:B------:R-:W-:Y:S01]  /*0150*/  LOP3.LUT R2, R14, 0x7, RZ, 0xc0, !PT ;  /* 0x000000070e027812 */ /* 0x000fe200078ec0ff */
[----:B----4-:R-:W-:-:S03]  /*0160*/  IMAD.IADD R5, R5, 0x1, -R3 ;  /* 0x0000000105057824 */ /* 0x010fc600078e0a03 */
[----:B------:R-:W-:Y:S02]  /*0170*/  ISETP.NE.AND P3, PT, R2, RZ, PT ;  /* 0x000000ff0200720c */ /* 0x000fe40003f65270 */
[----:B------:R-:W-:-:S04]  /*0180*/  LOP3.LUT P0, RZ, R5, 0x3, R4, 0xc8, !PT ;  /* 0x0000000305ff7812 */ /* 0x000fc8000780c804 */
[----:B------:R-:W-:-:S13]  /*0190*/  PLOP3.LUT P0, PT, P2, P0, P1, 0x1, 0x0 ;  /* 0x000000000000781c */ /* 0x000fda0001700011 */
[----:B--2---:R-:W-:Y:S05]  /*01a0*/  @P0 BRA !P3, `(.L_x_35) ;  /* 0x0000001000bc0947 */ /* 0x004fea0005800000 */
[----:B------:R-:W-:Y:S01]  /*01b0*/  VIMNMX R0, PT, PT, R5, R4, PT ;  /* 0x0000000405007248 */ /* 0x000fe20003fe0100 */
[----:B------:R-:W-:-:S03]  /*01c0*/  HFMA2 R2, -RZ, RZ, 0, 5.9604644775390625e-08 ;  /* 0x00000001ff027431 */ /* 0x000fc600000001ff */
[----:B------:R-:W-:-:S13]  /*01d0*/  ISETP.GE.AND P0, PT, R0, 0x1, PT ;  /* 0x000000010000780c */ /* 0x000fda0003f06270 */
        /* <DEDUP_REMOVED lines=15> */
.L_x_40:
[----:B-1----:R-:W-:Y:S01]  /*02d0*/  IADD3 R7, PT, PT, R3, UR4, RZ ;  /* 0x0000000403077c10 */ /* 0x002fe2000fffe0ff */
[----:B------:R-:W-:Y:S01]  /*02e0*/  HFMA2 R6, -RZ, RZ, 0, 0 ;  /* 0x00000000ff067431 */ /* 0x000fe200000001ff */
[----:B------:R-:W-:Y:S01]  /*02f0*/  PRMT R0, RZ, 0x7610, R0 ;  /* 0x00007610ff007816 */ /* 0x000fe20000000000 */
[----:B------:R-:W-:Y:S01]  /*0300*/  IMAD.MOV.U32 R8, RZ, RZ, RZ ;  /* 0x000000ffff087224 */ /* 0x000fe200078e00ff */
[C---:B------:R-:W-:Y:S01]  /*0310*/  ISETP.GE.AND P0, PT, R7.reuse, R4, PT ;  /* 0x000000040700720c */ /* 0x040fe20003f06270 */
[----:B------:R-:W-:-:S05]  /*0320*/  VIADD R5, R7, UR5 ;  /* 0x0000000507057c36 */ /* 0x000fca0008000000 */
[C---:B------:R-:W-:Y:S02]  /*0330*/  IADD3 R9, PT, PT, R5.reuse, UR5, RZ ;  /* 0x0000000505097c10 */ /* 0x040fe4000fffe0ff */
[-C--:B------:R-:W-:Y:S02]  /*0340*/  ISETP.GE.AND P4, PT, R5, R4.reuse, PT ;  /* 0x000000040500720c */ /* 0x080fe40003f86270 */
[C---:B------:R-:W-:Y:S01]  /*0350*/  ISETP.GE.AND P3, PT, R9.reuse, R4, PT ;  /* 0x000000040900720c */ /* 0x040fe20003f66270 */
[----:B------:R-:W-:Y:S02]  /*0360*/  VIADD R27, R9, UR5 ;  /* 0x00000005091b7c36 */ /* 0x000fe40008000000 */
[----:B------:R-:W-:-:S03]  /*0370*/  @!P0 IMAD.WIDE R28, R7, 0x2, R10 ;  /* 0x00000002071c8825 */ /* 0x000fc600078e020a */
[----:B------:R-:W-:Y:S01]  /*0380*/  ISETP.GE.AND P2, PT, R27, R4, PT ;  /* 0x000000041b00720c */ /* 0x000fe20003f46270 */
[----:B------:R-:W-:Y:S01]  /*0390*/  @!P0 IMAD.WIDE R24, R7, 0x4, R12 ;  /* 0x0000000407188825 */ /* 0x000fe200078e020c */
[----:B------:R1:W3:Y:S03]  /*03a0*/  @!P0 LDG.E.U16 R0, desc[UR6][R28.64] ;  /* 0x000000061c008981 */ /* 0x0002e6000c1e1500 */
[C---:B------:R-:W-:Y:S01]  /*03b0*/  @!P4 IMAD.WIDE R16, R5.reuse, 0x2, R10 ;  /* 0x000000020510c825 */ /* 0x040fe200078e020a */
[----:B------:R-:W-:Y:S01]  /*03c0*/  MOV R26, RZ ;  /* 0x000000ff001a7202 */ /* 0x000fe20000000f00 */
[----:B------:R4:W0:Y:S02]  /*03d0*/  @!P0 LDG.E R8, desc[UR6][R24.64] ;  /* 0x0000000618088981 */ /* 0x000824000c1e1900 */
[----:B------:R-:W-:Y:S01]  /*03e0*/  @!P4 IMAD.WIDE R22, R5, 0x4, R12 ;  /* 0x000000040516c825 */ /* 0x000fe200078e020c */
[----:B-1----:R-:W-:-:S03]  /*03f0*/  PRMT R29, RZ, 0x7610, R29 ;  /* 0x00007610ff1d7816 */ /* 0x002fc6000000001d */
[C---:B------:R-:W-:Y:S01]  /*0400*/  @!P3 IMAD.WIDE R18, R9.reuse, 0x2, R10 ;  /* 0x000000020912b825 */ /* 0x040fe200078e020a */
[----:B------:R-:W-:Y:S01]  /*0410*/  PRMT R28, RZ, 0x7610, R28 ;  /* 0x00007610ff1c7816 */ /* 0x000fe2000000001c */
[----:B------:R1:W5:Y:S02]  /*0420*/  @!P4 LDG.E R6, desc[UR6][R22.64] ;  /* 0x000000061606c981 */ /* 0x000364000c1e1900 */
[--C-:B------:R-:W-:Y:S02]  /*0430*/  @!P3 IMAD.WIDE R20, R9, 0x4, R12.reuse ;  /* 0x000000040914b825 */ /* 0x100fe400078e020c */
[----:B------:R2:W5:Y:S02]  /*0440*/  @!P4 LDG.E.U16 R29, desc[UR6][R16.64] ;  /* 0x00000006101dc981 */ /* 0x000564000c1e1500 */
[C---:B----4-:R-:W-:Y:S02]  /*0450*/  @!P2 IMAD.WIDE R24, R27.reuse, 0x4, R12 ;  /* 0x000000041b18a825 */ /* 0x050fe400078e020c */
[----:B------:R0:W4:Y:S02]  /*0460*/  @!P3 LDG.E.U16 R28, desc[UR6][R18.64] ;  /* 0x00000006121cb981 */ /* 0x000124000c1e1500 */
[----:B-1----:R-:W-:-:S02]  /*0470*/  @!P2 IMAD.WIDE R22, R27, 0x2, R10 ;  /* 0x000000021b16a825 */ /* 0x002fc400078e020a */
[----:B------:R-:W4:Y:S01]  /*0480*/  @!P3 LDG.E R26, desc[UR6][R20.64] ;  /* 0x00000006141ab981 */ /* 0x000f22000c1e1900 */
[----:B--2---:R-:W-:Y:S01]  /*0490*/  PRMT R17, RZ, 0x7610, R17 ;  /* 0x00007610ff117816 */ /* 0x004fe20000000011 */
[----:B------:R-:W-:-:S05]  /*04a0*/  IMAD.MOV.U32 R16, RZ, RZ, RZ ;  /* 0x000000ffff107224 */ /* 0x000fca00078e00ff */
[----:B------:R-:W2:Y:S04]  /*04b0*/  @!P2 LDG.E.U16 R17, desc[UR6][R22.64] ;  /* 0x000000061611a981 */ /* 0x000ea8000c1e1500 */
[----:B------:R-:W2:Y:S01]  /*04c0*/  @!P2 LDG.E R16, desc[UR6][R24.64] ;  /* 0x000000061810a981 */ /* 0x000ea2000c1e1900 */
[----:B------:R-:W-:Y:S02]  /*04d0*/  LOP3.LUT P0, RZ, R2, 0xff, RZ, 0xc0, !PT ;  /* 0x000000ff02ff7812 */ /* 0x000fe4000780c0ff */
[----:B------:R-:W-:Y:S01]  /*04e0*/  ISETP.GE.AND P1, PT, R7, R4, PT ;  /* 0x000000040700720c */ /* 0x000fe20003f26270 */
[----:B------:R-:W-:Y:S01]  /*04f0*/  ULEA UR4, UR5, UR4, 0x2 ;  /* 0x0000000405047291 */ /* 0x000fe2000f8e10ff */
[----:B---3--:R-:W-:Y:S02]  /*0500*/  HADD2.F32 R0, -RZ, R0.H0_H0 ;  /* 0x20000000ff007230 */ /* 0x008fe40000004100 */
[----:B0-----:R-:W-:Y:S01]  /*0510*/  FMUL.FTZ R19, R8, UR8 ;  /* 0x0000000808137c20 */ /* 0x001fe20008410000 */
[----:B-----5:R-:W-:Y:S01]  /*0520*/  FMUL.FTZ R2, R6, UR8 ;  /* 0x0000000806027c20 */ /* 0x020fe20008410000 */
[----:B------:R-:W-:-:S02]  /*0530*/  HADD2.F32 R29, -RZ, R29.H0_H0 ;  /* 0x2000001dff1d7230 */ /* 0x000fc40000004100 */
[----:B------:R-:W-:Y:S01]  /*0540*/  FFMA.FTZ R0, R0, UR9, R19 ;  /* 0x0000000900007c23 */ /* 0x000fe20008010013 */
[----:B----4-:R-:W-:Y:S02]  /*0550*/  HADD2.F32 R28, -RZ, R28.H0_H0 ;  /* 0x2000001cff1c7230 */ /* 0x010fe40000004100 */
[----:B------:R-:W-:Y:S01]  /*0560*/  FFMA.FTZ R2, R29, UR9, R2 ;  /* 0x000000091d027c23 */ /* 0x000fe20008010002 */
[----:B------:R-:W-:-:S04]  /*0570*/  FMUL.FTZ R21, R26, UR8 ;  /* 0x000000081a157c20 */ /* 0x000fc80008410000 */
[----:B------:R-:W-:Y:S01]  /*0580*/  F2FP.F16.F32.PACK_AB R2, RZ, R2 ;  /* 0x00000002ff02723e */ /* 0x000fe200000000ff */
[----:B--2---:R-:W-:Y:S02]  /*0590*/  HADD2.F32 R18, -RZ, R17.H0_H0 ;  /* 0x20000011ff127230 */ /* 0x004fe40000004100 */
[----:B------:R-:W-:Y:S01]  /*05a0*/  FFMA.FTZ R17, R28, UR9, R21 ;  /* 0x000000091c117c23 */ /* 0x000fe20008010015 */
[----:B------:R-:W-:Y:S01]  /*05b0*/  FMUL.FTZ R23, R16, UR8 ;  /* 0x0000000810177c20 */ /* 0x000fe20008410000 */
[----:B------:R-:W-:Y:S01]  /*05c0*/  FSETP.NE.FTZ.AND P5, PT, |R8|, +INF , PT ;  /* 0x7f8000000800780b */ /* 0x000fe20003fb5200 */
[----:B------:R-:W-:-:S04]  /*05d0*/  @!P4 IMAD.WIDE R20, R5, 0x2, R14 ;  /* 0x000000020514c825 */ /* 0x000fc800078e020e */
[----:B------:R-:W-:Y:S01]  /*05e0*/  FFMA.FTZ R24, R18, UR9, R23 ;  /* 0x0000000912187c23 */ /* 0x000fe20008010017 */
[----:B------:R-:W-:Y:S01]  /*05f0*/  F2FP.F16.F32.PACK_AB R0, RZ, R0 ;  /* 0x00000000ff00723e */ /* 0x000fe200000000ff */
[----:B------:R-:W-:Y:S01]  /*0600*/  @!P1 IMAD.WIDE R18, R7, 0x2, R14 ;  /* 0x0000000207129825 */ /* 0x000fe200078e020e */
[----:B------:R-:W-:Y:S02]  /*0610*/  PRMT R5, R2, 0x7610, R5 ;  /* 0x0000761002057816 */ /* 0x000fe40000000005 */
        /* <DEDUP_REMOVED lines=17> */
.L_x_39:
[----:B------:R-:W0:Y:S01]  /*0730*/  LDCU UR8, c[0x0][0xfe0] ;  /* 0x0001fc00ff0877ac */ /* 0x000e220008000800 */
[----:B------:R-:W2:Y:S01]  /*0740*/  LDCU UR9, c[0x0][0xfdc] ;  /* 0x0001fb80ff0977ac */ /* 0x000ea20008000800 */
[----:B------:R-:W-:-:S05]  /*0750*/  UMOV UR4, URZ ;  /* 0x000000ff00047c82 */ /* 0x000fca0008000000 */
.L_x_41:
[----:B-1----:R-:W-:Y:S01]  /*0760*/  IADD3 R7, PT, PT, R3, UR4, RZ ;  /* 0x0000000403077c10 */ /* 0x002fe2000fffe0ff */
[----:B------:R-:W-:Y:S01]  /*0770*/  IMAD.MOV.U32 R6, RZ, RZ, RZ ;  /* 0x000000ffff067224 */ /* 0x000fe200078e00ff */
[----:B------:R-:W-:Y:S02]  /*0780*/  PRMT R0, RZ, 0x7610, R0 ;  /* 0x00007610ff007816 */ /* 0x000fe40000000000 */
[C---:B------:R-:W-:Y:S01]  /*0790*/  ISETP.GE.AND P0, PT, R7.reuse, R4, PT ;  /* 0x000000040700720c */ /* 0x040fe20003f06270 */
[----:B------:R-:W-:Y:S01]  /*07a0*/  VIADD R5, R7, UR5 ;  /* 0x0000000507057c36 */ /* 0x000fe20008000000 */
[----:B------:R-:W-:-:S04]  /*07b0*/  PRMT R8, RZ, 0x7610, R8 ;  /* 0x00007610ff087816 */ /* 0x000fc80000000008 */
[C---:B------:R-:W-:Y:S02]  /*07c0*/  IADD3 R9, PT, PT, R5.reuse, UR5, RZ ;  /* 0x0000000505097c10 */ /* 0x040fe4000fffe0ff */
[-C--:B------:R-:W-:Y:S02]  /*07d0*/  ISETP.GE.AND P1, PT, R5, R4.reuse, PT ;  /* 0x000000040500720c */ /* 0x080fe40003f26270 */
[C---:B------:R-:W-:Y:S02]  /*07e0*/  IADD3 R27, PT, PT, R9.reuse, UR5, RZ ;  /* 0x00000005091b7c10 */ /* 0x040fe4000fffe0ff */
[-C--:B------:R-:W-:Y:S01]  /*07f0*/  ISETP.GE.AND P2, PT, R9, R4.reuse, PT ;  /* 0x000000040900720c */ /* 0x080fe20003f46270 */
[----:B------:R-:W-:Y:S01]  /*0800*/  @!P0 IMAD.WIDE R28, R7, 0x2, R10 ;  /* 0x00000002071c8825 */ /* 0x000fe200078e020a */
[----:B------:R-:W-:-:S03]  /*0810*/  ISETP.GE.AND P3, PT, R27, R4, PT ;  /* 0x000000041b00720c */ /* 0x000fc60003f66270 */
[--C-:B------:R-:W-:Y:S01]  /*0820*/  @!P0 IMAD.WIDE R24, R7, 0x4, R12.reuse ;  /* 0x0000000407188825 */ /* 0x100fe200078e020c */
[----:B------:R1:W3:Y:S03]  /*0830*/  @!P0 LDG.E.U16 R0, desc[UR6][R28.64] ;  /* 0x000000061c008981 */ /* 0x0002e6000c1e1500 */
[C---:B------:R-:W-:Y:S01]  /*0840*/  @!P1 IMAD.WIDE R16, R5.reuse, 0x4, R12 ;  /* 0x0000000405109825 */ /* 0x040fe200078e020c */
[----:B------:R4:W0:Y:S03]  /*0850*/  @!P0 LDG.E R6, desc[UR6][R24.64] ;  /* 0x0000000618068981 */ /* 0x000826000c1e1900 */
[----:B------:R-:W-:Y:S01]  /*0860*/  @!P1 IMAD.WIDE R22, R5, 0x2, R10 ;  /* 0x0000000205169825 */ /* 0x000fe200078e020a */
[----:B-1----:R-:W-:-:S04]  /*0870*/  CS2R R28, SRZ ;  /* 0x00000000001c7805 */ /* 0x002fc8000001ff00 */
[----:B------:R1:W5:Y:S01]  /*0880*/  @!P1 LDG.E.U16 R8, desc[UR6][R22.64] ;  /* 0x0000000616089981 */ /* 0x000362000c1e1500 */
[----:B------:R-:W-:-:S03]  /*0890*/  PRMT R26, RZ, 0x7610, R26 ;  /* 0x00007610ff1a7816 */ /* 0x000fc6000000001a */
[----:B------:R2:W5:Y:S01]  /*08a0*/  @!P1 LDG.E R29, desc[UR6][R16.64] ;  /* 0x00000006101d9981 */ /* 0x000562000c1e1900 */
[----:B----4-:R-:W-:-:S04]  /*08b0*/  @!P3 IMAD.WIDE R24, R27, 0x4, R12 ;  /* 0x000000041b18b825 */ /* 0x010fc800078e020c */
[----:B-1----:R-:W-:Y:S01]  /*08c0*/  @!P3 IMAD.WIDE R22, R27, 0x2, R10 ;  /* 0x000000021b16b825 */ /* 0x002fe200078e020a */
[----:B--2---:R-:W-:-:S03]  /*08d0*/  PRMT R16, RZ, 0x7610, R16 ;  /* 0x00007610ff107816 */ /* 0x004fc60000000010 */
[----:B------:R-:W-:Y:S02]  /*08e0*/  IMAD.MOV.U32 R17, RZ, RZ, RZ ;  /* 0x000000ffff117224 */ /* 0x000fe400078e00ff */
[C---:B------:R-:W-:Y:S01]  /*08f0*/  @!P2 IMAD.WIDE R18, R9.reuse, 0x2, R10 ;  /* 0x000000020912a825 */ /* 0x040fe200078e020a */
[----:B------:R-:W2:Y:S03]  /*0900*/  @!P3 LDG.E.U16 R16, desc[UR6][R22.64] ;  /* 0x000000061610b981 */ /* 0x000ea6000c1e1500 */
[----:B------:R-:W-:Y:S01]  /*0910*/  @!P2 IMAD.WIDE R20, R9, 0x4, R12 ;  /* 0x000000040914a825 */ /* 0x000fe200078e020c */
[----:B------:R-:W4:Y:S04]  /*0920*/  @!P3 LDG.E R17, desc[UR6][R24.64] ;  /* 0x000000061811b981 */ /* 0x000f28000c1e1900 */
[----:B------:R-:W4:Y:S04]  /*0930*/  @!P2 LDG.E.U16 R26, desc[UR6][R18.64] ;  /* 0x00000006121aa981 */ /* 0x000f28000c1e1500 */
[----:B------:R-:W4:Y:S01]  /*0940*/  @!P2 LDG.E R28, desc[UR6][R20.64] ;  /* 0x00000006141ca981 */ /* 0x000f22000c1e1900 */
[----:B------:R-:W-:Y:S01]  /*0950*/  ULEA UR4, UR5, UR4, 0x2 ;  /* 0x0000000405047291 */ /* 0x000fe2000f8e10ff */
[----:B---3--:R-:W-:-:S02]  /*0960*/  HADD2.F32 R0, -RZ, R0.H0_H0 ;  /* 0x20000000ff007230 */ /* 0x008fc40000004100 */
[----:B0-----:R-:W-:-:S04]  /*0970*/  FMUL.FTZ R6, R6, UR8 ;  /* 0x0000000806067c20 */ /* 0x001fc80008410000 */
[----:B------:R-:W-:Y:S01]  /*0980*/  FFMA.FTZ R0, R0, UR9, R6 ;  /* 0x0000000900007c23 */ /* 0x000fe20008010006 */
[----:B-----5:R-:W-:Y:S02]  /*0990*/  HADD2.F32 R8, -RZ, R8.H0_H0 ;  /* 0x20000008ff087230 */ /* 0x020fe40000004100 */
[----:B------:R-:W-:-:S04]  /*09a0*/  FMUL.FTZ R29, R29, UR8 ;  /* 0x000000081d1d7c20 */ /* 0x000fc80008410000 */
[----:B------:R-:W-:Y:S01]  /*09b0*/  FFMA.FTZ R8, R8, UR9, R29 ;  /* 0x0000000908087c23 */ /* 0x000fe2000801001d */
[----:B------:R-:W-:Y:S01]  /*09c0*/  F2FP.F16.F32.PACK_AB R0, RZ, R0 ;  /* 0x00000000ff00723e */ /* 0x000fe200000000ff */
[----:B------:R-:W-:-:S04]  /*09d0*/  @!P0 IMAD.WIDE R6, R7, 0x2, R14 ;  /* 0x0000000207068825 */ /* 0x000fc800078e020e */
[----:B--2---:R-:W-:Y:S02]  /*09e0*/  HADD2.F32 R16, -RZ, R16.H0_H0 ;  /* 0x20000010ff107230 */ /* 0x004fe40000004100 */
[----:B----4-:R-:W-:Y:S01]  /*09f0*/  FMUL.FTZ R17, R17, UR8 ;  /* 0x0000000811117c20 */ /* 0x010fe20008410000 */
[----:B------:R-:W-:-:S03]  /*0a00*/  HADD2.F32 R26, -RZ, R26.H0_H0 ;  /* 0x2000001aff1a7230 */ /* 0x000fc60000004100 */
[----:B------:R-:W-:Y:S01]  /*0a10*/  FFMA.FTZ R16, R16, UR9, R17 ;  /* 0x0000000910107c23 */ /* 0x000fe20008010011 */
[----:B------:R-:W-:-:S04]  /*0a20*/  FMUL.FTZ R19, R28, UR8 ;  /* 0x000000081c137c20 */ /* 0x000fc80008410000 */
[----:B------:R-:W-:Y:S01]  /*0a30*/  FFMA.FTZ R19, R26, UR9, R19 ;  /* 0x000000091a137c23 */ /* 0x000fe20008010013 */
[----:B------:R-:W-:Y:S01]  /*0a40*/  F2FP.F16.F32.PACK_AB R22, RZ, R16 ;  /* 0x00000010ff16723e */ /* 0x000fe200000000ff */
[--C-:B------:R-:W-:Y:S01]  /*0a50*/  @!P1 IMAD.WIDE R16, R5, 0x2, R14.reuse ;  /* 0x0000000205109825 */ /* 0x100fe200078e020e */
[----:B------:R-:W-:Y:S02]  /*0a60*/  F2FP.F16.F32.PACK_AB R20, RZ, R8 ;  /* 0x00000008ff14723e */ /* 0x000fe400000000ff */
[----:B------:R-:W-:Y:S01]  /*0a70*/  F2FP.F16.F32.PACK_AB R21, RZ, R19 ;  /* 0x00000013ff15723e */ /* 0x000fe200000000ff */
        /* <DEDUP_REMOVED lines=9> */
.L_x_38:
[----:B------:R-:W-:Y:S01]  /*0b10*/  HFMA2 R2, -RZ, RZ, 0, 5.9604644775390625e-08 ;  /* 0x00000001ff027431 */ /* 0x000fe200000001ff */
[----:B------:R-:W0:Y:S01]  /*0b20*/  LDCU UR8, c[0x0][0xfe0] ;  /* 0x0001fc00ff0877ac */ /* 0x000e220008000800 */
[----:B------:R-:W2:Y:S01]  /*0b30*/  LDCU UR9, c[0x0][0xfdc] ;  /* 0x0001fb80ff0977ac */ /* 0x000ea20008000800 */
[----:B------:R-:W-:-:S05]  /*0b40*/  UMOV UR4, URZ ;  /* 0x000000ff00047c82 */ /* 0x000fca0008000000 */
.L_x_42:
[----:B-1----:R-:W-:Y:S01]  /*0b50*/  VIADD R7, R3, UR4 ;  /* 0x0000000403077c36 */ /* 0x002fe20008000000 */
[----:B------:R-:W-:Y:S02]  /*0b60*/  PRMT R0, RZ, 0x7610, R0 ;  /* 0x00007610ff007816 */ /* 0x000fe40000000000 */
[----:B------:R-:W-:Y:S02]  /*0b70*/  PRMT R6, RZ, 0x7610, R6 ;  /* 0x00007610ff067816 */ /* 0x000fe40000000006 */
[C---:B------:R-:W-:Y:S02]  /*0b80*/  IADD3 R5, PT, PT, R7.reuse, UR5, RZ ;  /* 0x0000000507057c10 */ /* 0x040fe4000fffe0ff */
[-C--:B------:R-:W-:Y:S02]  /*0b90*/  ISETP.GE.AND P0, PT, R7, R4.reuse, PT ;  /* 0x000000040700720c */ /* 0x080fe40003f06270 */
[C---:B------:R-:W-:Y:S01]  /*0ba0*/  ISETP.GE.AND P4, PT, R5.reuse, R4, PT ;  /* 0x000000040500720c */ /* 0x040fe20003f86270 */
[----:B------:R-:W-:Y:S01]  /*0bb0*/  VIADD R9, R5, UR5 ;  /* 0x0000000505097c36 */ /* 0x000fe20008000000 */
[----:B------:R-:W-:-:S04]  /*0bc0*/  MOV R8, RZ ;  /* 0x000000ff00087202 */ /* 0x000fc80000000f00 */
[C---:B------:R-:W-:Y:S02]  /*0bd0*/  IADD3 R27, PT, PT, R9.reuse, UR5, RZ ;  /* 0x00000005091b7c10 */ /* 0x040fe4000fffe0ff */
[-C--:B------:R-:W-:Y:S02]  /*0be0*/  ISETP.GE.AND P3, PT, R9, R4.reuse, PT ;  /* 0x000000040900720c */ /* 0x080fe40003f66270 */
[----:B------:R-:W-:Y:S01]  /*0bf0*/  ISETP.GE.AND P2, PT, R27, R4, PT ;  /* 0x000000041b00720c */ /* 0x000fe20003f46270 */
[----:B------:R-:W-:-:S04]  /*0c00*/  @!P0 IMAD.WIDE R28, R7, 0x2, R10 ;  /* 0x00000002071c8825 */ /* 0x000fc800078e020a */
[C---:B------:R-:W-:Y:S01]  /*0c10*/  @!P4 IMAD.WIDE R16, R5.reuse, 0x4, R12 ;  /* 0x000000040510c825 */ /* 0x040fe200078e020c */
[----:B------:R1:W3:Y:S03]  /*0c20*/  @!P0 LDG.E.U16 R0, desc[UR6][R28.64] ;  /* 0x000000061c008981 */ /* 0x0002e6000c1e1500 */
[----:B------:R-:W-:-:S04]  /*0c30*/  @!P4 IMAD.WIDE R22, R5, 0x2, R10 ;  /* 0x000000020516c825 */ /* 0x000fc800078e020a */
[----:B------:R-:W-:Y:S01]  /*0c40*/  @!P0 IMAD.WIDE R24, R7, 0x4, R12 ;  /* 0x0000000407188825 */ /* 0x000fe200078e020c */
[----:B------:R4:W5:Y:S03]  /*0c50*/  @!P4 LDG.E.U16 R6, desc[UR6][R22.64] ;  /* 0x000000061606c981 */ /* 0x000966000c1e1500 */
[----:B-1----:R-:W-:Y:S01]  /*0c60*/  IMAD.MOV.U32 R29, RZ, RZ, RZ ;  /* 0x000000ffff1d7224 */ /* 0x002fe200078e00ff */
[----:B------:R-:W-:Y:S01]  /*0c70*/  PRMT R28, RZ, 0x7610, R28 ;  /* 0x00007610ff1c7816 */ /* 0x000fe2000000001c */
[C---:B------:R-:W-:Y:S01]  /*0c80*/  @!P3 IMAD.WIDE R18, R9.reuse, 0x2, R10 ;  /* 0x000000020912b825 */ /* 0x040fe200078e020a */
[----:B------:R-:W-:Y:S01]  /*0c90*/  MOV R26, RZ ;  /* 0x000000ff001a7202 */ /* 0x000fe20000000f00 */
[----:B------:R1:W0:Y:S02]  /*0ca0*/  @!P0 LDG.E R8, desc[UR6][R24.64] ;  /* 0x0000000618088981 */ /* 0x000224000c1e1900 */
[----:B------:R-:W-:-:S02]  /*0cb0*/  @!P3 IMAD.WIDE R20, R9, 0x4, R12 ;  /* 0x000000040914b825 */ /* 0x000fc400078e020c */
[----:B------:R2:W5:Y:S02]  /*0cc0*/  @!P4 LDG.E R29, desc[UR6][R16.64] ;  /* 0x00000006101dc981 */ /* 0x000564000c1e1900 */
[C---:B----4-:R-:W-:Y:S02]  /*0cd0*/  @!P2 IMAD.WIDE R22, R27.reuse, 0x2, R10 ;  /* 0x000000021b16a825 */ /* 0x050fe400078e020a */
[----:B------:R3:W4:Y:S02]  /*0ce0*/  @!P3 LDG.E.U16 R28, desc[UR6][R18.64] ;  /* 0x00000006121cb981 */ /* 0x000724000c1e1500 */
[----:B-1----:R-:W-:Y:S02]  /*0cf0*/  @!P2 IMAD.WIDE R24, R27, 0x4, R12 ;  /* 0x000000041b18a825 */ /* 0x002fe400078e020c */
[----:B------:R1:W4:Y:S01]  /*0d00*/  @!P3 LDG.E R26, desc[UR6][R20.64] ;  /* 0x00000006141ab981 */ /* 0x000322000c1e1900 */
[----:B--2---:R-:W-:Y:S02]  /*0d10*/  PRMT R17, RZ, 0x7610, R17 ;  /* 0x00007610ff117816 */ /* 0x004fe40000000011 */
[----:B------:R-:W-:-:S04]  /*0d20*/  MOV R16, RZ ;  /* 0x000000ff00107202 */ /* 0x000fc80000000f00 */
[----:B------:R2:W2:Y:S04]  /*0d30*/  @!P2 LDG.E.U16 R17, desc[UR6][R22.64] ;  /* 0x000000061611a981 */ /* 0x0004a8000c1e1500 */
[----:B------:R-:W2:Y:S01]  /*0d40*/  @!P2 LDG.E R16, desc[UR6][R24.64] ;  /* 0x000000061810a981 */ /* 0x000ea2000c1e1900 */
[----:B------:R-:W-:Y:S02]  /*0d50*/  ISETP.GE.AND P1, PT, R7, R4, PT ;  /* 0x000000040700720c */ /* 0x000fe40003f26270 */
[----:B------:R-:W-:Y:S01]  /*0d60*/  LOP3.LUT P0, RZ, R2, 0xff, RZ, 0xc0, !PT ;  /* 0x000000ff02ff7812 */ /* 0x000fe2000780c0ff */
[----:B------:R-:W-:Y:S01]  /*0d70*/  ULEA UR4, UR5, UR4, 0x2 ;  /* 0x0000000405047291 */ /* 0x000fe2000f8e10ff */
[----:B---3--:R-:W-:Y:S02]  /*0d80*/  HADD2.F32 R18, -RZ, R0.H0_H0 ;  /* 0x20000000ff127230 */ /* 0x008fe40000004100 */
[----:B-----5:R-:W-:-:S02]  /*0d90*/  HADD2.F32 R0, -RZ, R6.H0_H0 ;  /* 0x20000006ff007230 */ /* 0x020fc40000004100 */
[----:B0-----:R-:W-:Y:S01]  /*0da0*/  FMUL.FTZ R19, R8, UR8 ;  /* 0x0000000808137c20 */ /* 0x001fe20008410000 */
[----:B------:R-:W-:-:S03]  /*0db0*/  FMUL.FTZ R29, R29, UR8 ;  /* 0x000000081d1d7c20 */ /* 0x000fc60008410000 */
[----:B-1----:R-:W-:Y:S01]  /*0dc0*/  FFMA.FTZ R20, R18, UR9, R19 ;  /* 0x0000000912147c23 */ /* 0x002fe20008010013 */
[----:B----4-:R-:W-:Y:S02]  /*0dd0*/  HADD2.F32 R28, -RZ, R28.H0_H0 ;  /* 0x2000001cff1c7230 */ /* 0x010fe40000004100 */
[----:B------:R-:W-:Y:S01]  /*0de0*/  FFMA.FTZ R21, R0, UR9, R29 ;  /* 0x0000000900157c23 */ /* 0x000fe2000801001d */
[----:B------:R-:W-:Y:S01]  /*0df0*/  FMUL.FTZ R26, R26, UR8 ;  /* 0x000000081a1a7c20 */ /* 0x000fe20008410000 */
[----:B------:R-:W-:-:S03]  /*0e00*/  FSETP.NE.FTZ.AND P5, PT, |R18|, +INF , PT ;  /* 0x7f8000001200780b */ /* 0x000fc60003fb5200 */
[----:B--2---:R-:W-:Y:S01]  /*0e10*/  FFMA.FTZ R22, R28, UR9, R26 ;  /* 0x000000091c167c23 */ /* 0x004fe2000801001a */
[----:B------:R-:W-:Y:S02]  /*0e20*/  HADD2.F32 R2, -RZ, R17.H0_H0 ;  /* 0x20000011ff027230 */ /* 0x000fe40000004100 */
[----:B------:R-:W-:Y:S01]  /*0e30*/  FMUL.FTZ R17, R16, UR8 ;  /* 0x0000000810117c20 */ /* 0x000fe20008410000 */
[----:B------:R-:W-:Y:S01]  /*0e40*/  F2FP.F16.F32.PACK_AB R20, RZ, R20 ;  /* 0x00000014ff14723e */ /* 0x000fe200000000ff */
[----:B------:R-:W-:-:S04]  /*0e50*/  @!P1 IMAD.WIDE R6, R7, 0x2, R14 ;  /* 0x0000000207069825 */ /* 0x000fc800078e020e */
[----:B------:R-:W-:Y:S01]  /*0e60*/  FFMA.FTZ R23, R2, UR9, R17 ;  /* 0x0000000902177c23 */ /* 0x000fe20008010011 */
[----:B------:R-:W-:Y:S01]  /*0e70*/  F2FP.F16.F32.PACK_AB R21, RZ, R21 ;  /* 0x00000015ff15723e */ /* 0x000fe200000000ff */
[--C-:B------:R-:W-:Y:S01]  /*0e80*/  @!P4 IMAD.WIDE R16, R5, 0x2, R14.reuse ;  /* 0x000000020510c825 */ /* 0x100fe200078e020e */
[----:B------:R-:W-:Y:S02]  /*0e90*/  F2FP.F16.F32.PACK_AB R22, RZ, R22 ;  /* 0x00000016ff16723e */ /* 0x000fe400000000ff */
[----:B------:R-:W-:Y:S01]  /*0ea0*/  F2FP.F16.F32.PACK_AB R23, RZ, R23 ;  /* 0x00000017ff17723e */ /* 0x000fe200000000ff */
[--C-:B------:R-:W-:Y:S01]  /*0eb0*/  @!P3 IMAD.WIDE R8, R9, 0x2, R14.reuse ;  /* 0x000000020908b825 */ /* 0x100fe200078e020e */
[----:B------:R-:W-:Y:S01]  /*0ec0*/  PLOP3.LUT P0, PT, P0, P5, PT, 0x2f, 0xf2 ;  /* 0x0000000000f2781c */ /* 0x000fe2000070a577 */
[----:B------:R3:W-:Y:S02]  /*0ed0*/  @!P1 STG.E.U16 desc[UR6][R6.64], R20 ;  /* 0x0000001406009986 */ /* 0x0007e4000c101506 */
        /* <DEDUP_REMOVED lines=12> */
.L_x_37:
[----:B------:R-:W-:Y:S01]  /*0fa0*/  IMAD.MOV.U32 R2, RZ, RZ, 0x1 ;  /* 0x00000001ff027424 */ /* 0x000fe200078e00ff */
[----:B------:R-:W0:Y:S01]  /*0fb0*/  LDCU UR8, c[0x0][0xfe0] ;  /* 0x0001fc00ff0877ac */ /* 0x000e220008000800 */
[----:B------:R-:W2:Y:S01]  /*0fc0*/  LDCU UR9, c[0x0][0xfdc] ;  /* 0x0001fb80ff0977ac */ /* 0x000ea20008000800 */
[----:B------:R-:W-:-:S05]  /*0fd0*/  UMOV UR4, URZ ;  /* 0x000000ff00047c82 */ /* 0x000fca0008000000 */
.L_x_43:
[----:B-1----:R-:W-:Y:S01]  /*0fe0*/  IADD3 R7, PT, PT, R3, UR4, RZ ;  /* 0x0000000403077c10 */ /* 0x002fe2000fffe0ff */
[----:B------:R-:W-:Y:S01]  /*0ff0*/  HFMA2 R6, -RZ, RZ, 0, 0 ;  /* 0x00000000ff067431 */ /* 0x000fe200000001ff */
[----:B------:R-:W-:Y:S02]  /*1000*/  PRMT R0, RZ, 0x7610, R0 ;  /* 0x00007610ff007816 */ /* 0x000fe40000000000 */
[C---:B------:R-:W-:Y:S02]  /*1010*/  IADD3 R5, PT, PT, R7.reuse, UR5, RZ ;  /* 0x0000000507057c10 */ /* 0x040fe4000fffe0ff */
[-C--:B------:R-:W-:Y:S02]  /*1020*/  ISETP.GE.AND P0, PT, R7, R4.reuse, PT ;  /* 0x000000040700720c */ /* 0x080fe40003f06270 */
[C---:B------:R-:W-:Y:S01]  /*1030*/  ISETP.GE.AND P1, PT, R5.reuse, R4, PT ;  /* 0x000000040500720c */ /* 0x040fe20003f26270 */
[----:B------:R-:W-:Y:S01]  /*1040*/  VIADD R9, R5, UR5 ;  /* 0x0000000505097c36 */ /* 0x000fe20008000000 */
[----:B------:R-:W-:-:S04]  /*1050*/  PRMT R8, RZ, 0x7610, R8 ;  /* 0x00007610ff087816 */ /* 0x000fc80000000008 */
        /* <DEDUP_REMOVED lines=10> */
[----:B------:R1:W0:Y:S01]  /*1100*/  @!P0 LDG.E R6, desc[UR6][R24.64] ;  /* 0x0000000618068981 */ /* 0x000222000c1e1900 */
[----:B------:R-:W-:-:S04]  /*1110*/  PRMT R29, RZ, 0x7610, R29 ;  /* 0x00007610ff1d7816 */ /* 0x000fc8000000001d */
[----:B------:R2:W5:Y:S01]  /*1120*/  @!P1 LDG.E R28, desc[UR6][R16.64] ;  /* 0x00000006101c9981 */ /* 0x000562000c1e1900 */
[----:B----4-:R-:W-:Y:S01]  /*1130*/  @!P2 IMAD.WIDE R22, R27, 0x2, R10 ;  /* 0x000000021b16a825 */ /* 0x010fe200078e020a */
[----:B------:R-:W-:-:S03]  /*1140*/  MOV R26, RZ ;  /* 0x000000ff001a7202 */ /* 0x000fc60000000f00 */
[----:B-1----:R-:W-:Y:S01]  /*1150*/  @!P2 IMAD.WIDE R24, R27, 0x4, R12 ;  /* 0x000000041b18a825 */ /* 0x002fe200078e020c */
[----:B--2---:R-:W-:-:S03]  /*1160*/  PRMT R17, RZ, 0x7610, R17 ;  /* 0x00007610ff117816 */ /* 0x004fc60000000011 */
[----:B------:R-:W-:Y:S02]  /*1170*/  HFMA2 R16, -RZ, RZ, 0, 0 ;  /* 0x00000000ff107431 */ /* 0x000fe400000001ff */
[----:B------:R-:W-:-:S04]  /*1180*/  @!P3 IMAD.WIDE R18, R9, 0x2, R10 ;  /* 0x000000020912b825 */ /* 0x000fc800078e020a */
[----:B------:R-:W-:Y:S01]  /*1190*/  @!P3 IMAD.WIDE R20, R9, 0x4, R12 ;  /* 0x000000040914b825 */ /* 0x000fe200078e020c */
[----:B------:R-:W2:Y:S04]  /*11a0*/  @!P2 LDG.E.U16 R17, desc[UR6][R22.64] ;  /* 0x000000061611a981 */ /* 0x000ea8000c1e1500 */
[----:B------:R-:W4:Y:S04]  /*11b0*/  @!P2 LDG.E R16, desc[UR6][R24.64] ;  /* 0x000000061810a981 */ /* 0x000f28000c1e1900 */
[----:B------:R0:W4:Y:S04]  /*11c0*/  @!P3 LDG.E.U16 R29, desc[UR6][R18.64] ;  /* 0x00000006121db981 */ /* 0x000128000c1e1500 */
[----:B------:R1:W4:Y:S01]  /*11d0*/  @!P3 LDG.E R26, desc[UR6][R20.64] ;  /* 0x00000006141ab981 */ /* 0x000322000c1e1900 */
[----:B------:R-:W-:Y:S01]  /*11e0*/  LOP3.LUT P0, RZ, R2, 0xff, RZ, 0xc0, !PT ;  /* 0x000000ff02ff7812 */ /* 0x000fe2000780c0ff */
[----:B------:R-:W-:Y:S01]  /*11f0*/  ULEA UR4, UR5, UR4, 0x2 ;  /* 0x0000000405047291 */ /* 0x000fe2000f8e10ff */
[----:B---3--:R-:W-:-:S05]  /*1200*/  HADD2.F32 R0, -RZ, R0.H0_H0 ;  /* 0x20000000ff007230 */ /* 0x008fca0000004100 */
[----:B------:R-:W-:Y:S01]  /*1210*/  FSETP.NE.FTZ.AND P4, PT, |R0|, +INF , PT ;  /* 0x7f8000000000780b */ /* 0x000fe20003f95200 */
[----:B-----5:R-:W-:-:S03]  /*1220*/  HADD2.F32 R8, -RZ, R8.H0_H0 ;  /* 0x20000008ff087230 */ /* 0x020fc60000004100 */
[----:B------:R-:W-:Y:S02]  /*1230*/  PLOP3.LUT P0, PT, P0, P4, PT, 0x2f, 0xf2 ;  /* 0x0000000000f2781c */ /* 0x000fe40000708577 */
[----:B------:R-:W-:Y:S01]  /*1240*/  ISETP.GE.AND P4, PT, R7, R4, PT ;  /* 0x000000040700720c */ /* 0x000fe20003f86270 */
[C---:B0-----:R-:W-:Y:S01]  /*1250*/  FMUL.FTZ R19, R6.reuse, UR8 ;  /* 0x0000000806137c20 */ /* 0x041fe20008410000 */
[----:B------:R-:W-:Y:S02]  /*1260*/  FSETP.EQU.OR P0, PT, |R6|, +INF , P0 ;  /* 0x7f8000000600780b */ /* 0x000fe4000070a600 */
[----:B------:R-:W-:Y:S01]  /*1270*/  FSETP.NE.FTZ.AND P5, PT, |R8|, +INF , PT ;  /* 0x7f8000000800780b */ /* 0x000fe20003fb5200 */
[----:B------:R-:W-:Y:S01]  /*1280*/  FFMA.FTZ R19, R0, UR9, R19 ;  /* 0x0000000900137c23 */ /* 0x000fe20008010013 */
[----:B-1----:R-:W-:Y:S02]  /*1290*/  FMUL.FTZ R21, R28, UR8 ;  /* 0x000000081c157c20 */ /* 0x002fe40008410000 */
[----:B------:R-:W-:-:S02]  /*12a0*/  PLOP3.LUT P0, PT, P0, P5, PT, 0xf2, 0x2f ;  /* 0x00000000002f781c */ /* 0x000fc4000070be72 */
[----:B------:R-:W-:Y:S02]  /*12b0*/  FFMA.FTZ R21, R8, UR9, R21 ;  /* 0x0000000908157c23 */ /* 0x000fe40008010015 */
[----:B------:R-:W-:Y:S01]  /*12c0*/  FSETP.EQU.OR P5, PT, |R28|, +INF , P0 ;  /* 0x7f8000001c00780b */ /* 0x000fe200007aa600 */
[----:B--2---:R-:W-:Y:S02]  /*12d0*/  HADD2.F32 R17, -RZ, R17.H0_H0 ;  /* 0x20000011ff117230 */ /* 0x004fe40000004100 */
[----:B----4-:R-:W-:Y:S01]  /*12e0*/  FMUL.FTZ R2, R16, UR8 ;  /* 0x0000000810027c20 */ /* 0x010fe20008410000 */
[----:B------:R-:W-:-:S03]  /*12f0*/  HADD2.F32 R29, -RZ, R29.H0_H0 ;  /* 0x2000001dff1d7230 */ /* 0x000fc60000004100 */
[C---:B------:R-:W-:Y:S01]  /*1300*/  FFMA.FTZ R2, R17.reuse, UR9, R2 ;  /* 0x0000000911027c23 */ /* 0x040fe20008010002 */
[----:B------:R-:W-:Y:S01]  /*1310*/  FMUL.FTZ R0, R26, UR8 ;  /* 0x000000081a007c20 */ /* 0x000fe20008410000 */
[----:B------:R-:W-:-:S03]  /*1320*/  FSETP.NE.FTZ.AND P0, PT, |R17|, +INF , PT ;  /* 0x7f8000001100780b */ /* 0x000fc60003f15200 */
[----:B------:R-:W-:Y:S01]  /*1330*/  FFMA.FTZ R0, R29, UR9, R0 ;  /* 0x000000091d007c23 */ /* 0x000fe20008010000 */
[----:B------:R-:W-:Y:S01]  /*1340*/  F2FP.F16.F32.PACK_AB R2, RZ, R2 ;  /* 0x00000002ff02723e */ /* 0x000fe200000000ff */
[--C-:B------:R-:W-:Y:S01]  /*1350*/  @!P4 IMAD.WIDE R6, R7, 0x2, R14.reuse ;  /* 0x000000020706c825 */ /* 0x100fe200078e020e */
[----:B------:R-:W-:Y:S02]  /*1360*/  F2FP.F16.F32.PACK_AB R17, RZ, R19 ;  /* 0x00000013ff11723e */ /* 0x000fe400000000ff */
[----:B------:R-:W-:Y:S01]  /*1370*/  F2FP.F16.F32.PACK_AB R22, RZ, R21 ;  /* 0x00000015ff16723e */ /* 0x000fe200000000ff */
[----:B------:R-:W-:Y:S01]  /*1380*/  @!P1 IMAD.WIDE R18, R5, 0x2, R14 ;  /* 0x0000000205129825 */ /* 0x000fe200078e020e */
[----:B------:R-:W-:Y:S02]  /*1390*/  F2FP.F16.F32.PACK_AB R0, RZ, R0 ;  /* 0x00000000ff00723e */ /* 0x000fe400000000ff */
[----:B------:R-:W-:Y:S01]  /*13a0*/  PRMT R5, R2, 0x7610, R5 ;  /* 0x0000761002057816 */ /* 0x000fe20000000005 */
[--C-:B------:R-:W-:Y:S01]  /*13b0*/  @!P3 IMAD.WIDE R8, R9, 0x2, R14.reuse ;  /* 0x000000020908b825 */ /* 0x100fe200078e020e */
[----:B------:R3:W-:Y:S03]  /*13c0*/  @!P4 STG.E.U16 desc[UR6][R6.64], R17 ;  /* 0x000000110600c986 */ /* 0x0007e6000c101506 */
[----:B------:R-:W-:Y:S01]  /*13d0*/  @!P2 IMAD.WIDE R20, R27, 0x2, R14 ;  /* 0x000000021b14a825 */ /* 0x000fe200078e020e */
[----:B------:R3:W-:Y:S01]  /*13e0*/  @!P1 STG.E.U16 desc[UR6][R18.64], R22 ;  /* 0x0000001612009986 */ /* 0x0007e2000c101506 */
[----:B------:R-:W-:-:S03]  /*13f0*/  FSETP.NE.FTZ.AND P6, PT, |R29|, +INF , PT ;  /* 0x7f8000001d00780b */ /* 0x000fc60003fd5200 */
[----:B------:R3:W-:Y:S04]  /*1400*/  @!P3 STG.E.U16 desc[UR6][R8.64], R0 ;  /* 0x000000000800b986 */ /* 0x0007e8000c101506 */
[----:B------:R3:W-:Y:S01]  /*1410*/  @!P2 STG.E.U16 desc[UR6][R20.64], R5 ;  /* 0x000000051400a986 */ /* 0x0007e2000c101506 */
        /* <DEDUP_REMOVED lines=8> */
.L_x_35:
[----:B------:R-:W0:Y:S01]  /*14a0*/  S2R R9, SR_TID.X ;  /* 0x0000000000097919 */ /* 0x000e220000002100 */
[----:B------:R-:W-:Y:S01]  /*14b0*/  VIMNMX R3, PT, PT, R5, R4, PT ;  /* 0x0000000405037248 */ /* 0x000fe20003fe0100 */
[----:B------:R-:W1:Y:S01]  /*14c0*/  LDCU UR5, c[0x0][0xfe0] ;  /* 0x0001fc00ff0577ac */ /* 0x000e620008000800 */
[----:B------:R-:W-:Y:S01]  /*14d0*/  MOV R2, 0x1 ;  /* 0x0000000100027802 */ /* 0x000fe20000000f00 */
[----:B------:R-:W2:Y:S01]  /*14e0*/  LDCU UR9, c[0x0][0xfe0] ;  /* 0x0001fc00ff0977ac */ /* 0x000ea20008000800 */
[----:B------:R-:W3:Y:S01]  /*14f0*/  LDCU UR11, c[0x0][0xfe0] ;  /* 0x0001fc00ff0b77ac */ /* 0x000ee20008000800 */
[----:B------:R-:W4:Y:S01]  /*1500*/  LDCU UR13, c[0x0][0xfe0] ;  /* 0x0001fc00ff0d77ac */ /* 0x000f220008000800 */
[----:B------:R-:W0:Y:S01]  /*1510*/  LDCU UR8, c[0x0][0xfdc] ;  /* 0x0001fb80ff0877ac */ /* 0x000e220008000800 */
[----:B------:R-:W0:Y:S01]  /*1520*/  LDCU UR10, c[0x0][0xfdc] ;  /* 0x0001fb80ff0a77ac */ /* 0x000e220008000800 */
[----:B------:R-:W0:Y:S01]  /*1530*/  LDCU UR12, c[0x0][0xfdc] ;  /* 0x0001fb80ff0c77ac */ /* 0x000e220008000800 */
[----:B------:R-:W0:Y:S02]  /*1540*/  LDCU UR14, c[0x0][0xfdc] ;  /* 0x0001fb80ff0e77ac */ /* 0x000e240008000800 */
[----:B0-----:R-:W-:-:S05]  /*1550*/  IMAD.SHL.U32 R0, R9, 0x4, RZ ;  /* 0x0000000409007824 */ /* 0x001fca00078e00ff */
[----:B------:R-:W-:-:S13]  /*1560*/  ISETP.GT.AND P0, PT, R3, R0, PT ;  /* 0x000000000300720c */ /* 0x000fda0003f04270 */
        /* <DEDUP_REMOVED lines=11> */
.L_x_47:
[----:B------:R-:W-:-:S04]  /*1620*/  IMAD.WIDE R16, R9, 0x8, R10 ;  /* 0x0000000809107825 */ /* 0x000fc800078e020a */
[----:B------:R-:W-:Y:S02]  /*1630*/  IMAD.WIDE R4, R9, 0x10, R12 ;  /* 0x0000001009047825 */ /* 0x000fe400078e020c */
[----:B------:R-:W2:Y:S04]  /*1640*/  LDG.E.64 R16, desc[UR6][R16.64] ;  /* 0x0000000610107981 */ /* 0x000ea8000c1e1b00 */
[----:B------:R-:W3:Y:S01]  /*1650*/  LDG.E.128 R4, desc[UR6][R4.64] ;  /* 0x0000000604047981 */ /* 0x000ee2000c1e1d00 */
[----:B------:R-:W-:Y:S02]  /*1660*/  LOP3.LUT P0, RZ, R2, 0xff, RZ, 0xc0, !PT ;  /* 0x000000ff02ff7812 */ /* 0x000fe4000780c0ff */
[--C-:B--2---:R-:W-:Y:S01]  /*1670*/  SHF.R.U64 R8, R16, 0x10, R17.reuse ;  /* 0x0000001010087819 */ /* 0x104fe20000001211 */
[--C-:B------:R-:W-:Y:S01]  /*1680*/  IMAD.MOV.U32 R18, RZ, RZ, R17.reuse ;  /* 0x000000ffff127224 */ /* 0x100fe200078e0011 */
[----:B------:R-:W-:Y:S01]  /*1690*/  SHF.R.U32.HI R20, RZ, 0x10, R17 ;  /* 0x00000010ff147819 */ /* 0x000fe20000011611 */
[----:B------:R-:W-:-:S02]  /*16a0*/  HADD2.F32 R16, -RZ, R16.H0_H0 ;  /* 0x20000010ff107230 */ /* 0x000fc40000004100 */
[----:B---3--:R-:W-:Y:S01]  /*16b0*/  FMUL.FTZ R19, R5, UR5 ;  /* 0x0000000505137c20 */ /* 0x008fe20008410000 */
[----:B------:R-:W-:Y:S01]  /*16c0*/  HADD2.F32 R8, -RZ, R8.H0_H0 ;  /* 0x20000008ff087230 */ /* 0x000fe20000004100 */
[----:B------:R-:W-:Y:S01]  /*16d0*/  FSETP.NE.FTZ.AND P1, PT, |R4|, +INF , PT ;  /* 0x7f8000000400780b */ /* 0x000fe20003f35200 */
[----:B------:R-:W-:Y:S02]  /*16e0*/  HADD2.F32 R17, -RZ, R20.H0_H0 ;  /* 0x20000014ff117230 */ /* 0x000fe40000004100 */
[----:B------:R-:W-:Y:S01]  /*16f0*/  FMUL.FTZ R20, R7, UR5 ;  /* 0x0000000507147c20 */ /* 0x000fe20008410000 */
[----:B------:R-:W-:Y:S02]  /*1700*/  HADD2.F32 R18, -RZ, R18.H0_H0 ;  /* 0x20000012ff127230 */ /* 0x000fe40000004100 */
[----:B------:R-:W-:Y:S01]  /*1710*/  FFMA.FTZ R8, R8, UR8, R19 ;  /* 0x0000000808087c23 */ /* 0x000fe20008010013 */
[----:B------:R-:W-:Y:S01]  /*1720*/  FMUL.FTZ R19, R6, UR5 ;  /* 0x0000000506137c20 */ /* 0x000fe20008410000 */
[----:B------:R-:W-:Y:S01]  /*1730*/  FFMA.FTZ R21, R17, UR8, R20 ;  /* 0x0000000811157c23 */ /* 0x000fe20008010014 */
[----:B------:R-:W-:Y:S01]  /*1740*/  FMUL.FTZ R17, R4, UR5 ;  /* 0x0000000504117c20 */ /* 0x000fe20008410000 */
[----:B------:R-:W-:Y:S01]  /*1750*/  PLOP3.LUT P0, PT, P0, P1, PT, 0x2f, 0xf2 ;  /* 0x0000000000f2781c */ /* 0x000fe20000702577 */
[----:B------:R-:W-:Y:S01]  /*1760*/  FFMA.FTZ R18, R18, UR8, R19 ;  /* 0x0000000812127c23 */ /* 0x000fe20008010013 */
[----:B------:R-:W0:Y:S01]  /*1770*/  F2F.F16.F32 R8, R8 ;  /* 0x0000000800087304 */ /* 0x000e220000200800 */
[----:B------:R-:W-:Y:S01]  /*1780*/  FFMA.FTZ R20, R16, UR8, R17 ;  /* 0x0000000810147c23 */ /* 0x000fe20008010011 */
[----:B------:R-:W-:-:S02]  /*1790*/  FSETP.NE.FTZ.AND P1, PT, |R6|, +INF , PT ;  /* 0x7f8000000600780b */ /* 0x000fc40003f35200 */
[----:B------:R-:W-:-:S04]  /*17a0*/  FSETP.EQU.OR P0, PT, |R5|, +INF , P0 ;  /* 0x7f8000000500780b */ /* 0x000fc8000070a600 */
[----:B------:R-:W2:Y:S01]  /*17b0*/  F2F.F16.F32 R19, R21 ;  /* 0x0000001500137304 */ /* 0x000ea20000200800 */
[----:B------:R-:W-:-:S04]  /*17c0*/  PLOP3.LUT P0, PT, P0, P1, PT, 0xf2, 0x2f ;  /* 0x00000000002f781c */ /* 0x000fc80000703e72 */
[----:B------:R-:W-:Y:S01]  /*17d0*/  FSETP.NE.AND P0, PT, |R7|, +INF , !P0 ;  /* 0x7f8000000700780b */ /* 0x000fe20004705200 */
[----:B0-----:R-:W-:Y:S02]  /*17e0*/  IMAD.WIDE.U32 R16, R8, 0x10000, RZ ;  /* 0x0001000008107825 */ /* 0x001fe400078e00ff */
[----:B------:R-:W0:Y:S01]  /*17f0*/  F2F.F16.F32 R18, R18 ;  /* 0x0000001200127304 */ /* 0x000e220000200800 */
[----:B--2---:R-:W-:-:S07]  /*1800*/  SHF.L.U32 R19, R19, 0x10, RZ ;  /* 0x0000001013137819 */ /* 0x004fce00000006ff */
[----:B------:R-:W2:Y:S01]  /*1810*/  F2F.F16.F32 R23, R20 ;  /* 0x0000001400177304 */ /* 0x000ea20000200800 */
        /* <DEDUP_REMOVED lines=10> */
.L_x_46:
[----:B------:R-:W-:-:S04]  /*18c0*/  IMAD.WIDE R4, R9, 0x10, R12 ;  /* 0x0000001009047825 */ /* 0x000fc800078e020c */
[----:B------:R-:W-:Y:S02]  /*18d0*/  IMAD.WIDE R16, R9, 0x8, R10 ;  /* 0x0000000809107825 */ /* 0x000fe400078e020a */
[----:B------:R-:W2:Y:S04]  /*18e0*/  LDG.E.128 R4, desc[UR6][R4.64] ;  /* 0x0000000604047981 */ /* 0x000ea8000c1e1d00 */
[----:B------:R-:W3:Y:S01]  /*18f0*/  LDG.E.64 R16, desc[UR6][R16.64] ;  /* 0x0000000610107981 */ /* 0x000ee2000c1e1b00 */
[----:B--2---:R-:W-:Y:S01]  /*1900*/  FMUL.FTZ R19, R6, UR9 ;  /* 0x0000000906137c20 */ /* 0x004fe20008410000 */
[----:B------:R-:W-:Y:S01]  /*1910*/  FMUL.FTZ R7, R7, UR9 ;  /* 0x0000000907077c20 */ /* 0x000fe20008410000 */
[----:B---3--:R-:W-:Y:S01]  /*1920*/  HADD2.F32 R6, -RZ, R17.H0_H0 ;  /* 0x20000011ff067230 */ /* 0x008fe20000004100 */
[--C-:B------:R-:W-:Y:S01]  /*1930*/  SHF.R.U64 R20, R16, 0x10, R17.reuse ;  /* 0x0000001010147819 */ /* 0x100fe20000001211 */
[----:B------:R-:W-:Y:S01]  /*1940*/  HADD2.F32 R16, -RZ, R16.H0_H0 ;  /* 0x20000010ff107230 */ /* 0x000fe20000004100 */
[----:B------:R-:W-:-:S02]  /*1950*/  SHF.R.U32.HI R18, RZ, 0x10, R17 ;  /* 0x00000010ff127819 */ /* 0x000fc40000011611 */
[----:B------:R-:W-:Y:S01]  /*1960*/  FFMA.FTZ R8, R6, UR10, R19 ;  /* 0x0000000a06087c23 */ /* 0x000fe20008010013 */
[----:B------:R-:W-:Y:S02]  /*1970*/  HADD2.F32 R6, -RZ, R20.H0_H0 ;  /* 0x20000014ff067230 */ /* 0x000fe40000004100 */
[----:B------:R-:W-:Y:S01]  /*1980*/  FMUL.FTZ R19, R5, UR9 ;  /* 0x0000000905137c20 */ /* 0x000fe20008410000 */
[----:B------:R-:W-:Y:S02]  /*1990*/  HADD2.F32 R18, -RZ, R18.H0_H0 ;  /* 0x20000012ff127230 */ /* 0x000fe40000004100 */
[----:B------:R-:W-:Y:S01]  /*19a0*/  FMUL.FTZ R5, R4, UR9 ;  /* 0x0000000904057c20 */ /* 0x000fe20008410000 */
[----:B------:R-:W-:Y:S01]  /*19b0*/  FFMA.FTZ R19, R6, UR10, R19 ;  /* 0x0000000a06137c23 */ /* 0x000fe20008010013 */
[----:B------:R-:W-:Y:S01]  /*19c0*/  F2F.F16.F32 R8, R8 ;  /* 0x0000000800087304 */ /* 0x000fe20000200800 */
[----:B------:R-:W-:Y:S01]  /*19d0*/  FFMA.FTZ R18, R18, UR10, R7 ;  /* 0x0000000a12127c23 */ /* 0x000fe20008010007 */
[----:B------:R-:W-:-:S06]  /*19e0*/  FFMA.FTZ R16, R16, UR10, R5 ;  /* 0x0000000a10107c23 */ /* 0x000fcc0008010005 */
[----:B------:R-:W0:Y:S08]  /*19f0*/  F2F.F16.F32 R19, R19 ;  /* 0x0000001300137304 */ /* 0x000e300000200800 */
[----:B------:R-:W2:Y:S01]  /*1a00*/  F2F.F16.F32 R7, R18 ;  /* 0x0000001200077304 */ /* 0x000ea20000200800 */
[----:B0-----:R-:W-:-:S07]  /*1a10*/  IMAD.WIDE.U32 R4, R19, 0x10000, RZ ;  /* 0x0001000013047825 */ /* 0x001fce00078e00ff */
[----:B------:R-:W0:Y:S01]  /*1a20*/  F2F.F16.F32 R17, R16 ;  /* 0x0000001000117304 */ /* 0x000e220000200800 */
[----:B--2---:R-:W-:-:S04]  /*1a30*/  PRMT R7, R8, 0x5410, R7 ;  /* 0x0000541008077816 */ /* 0x004fc80000000007 */
[----:B------:R-:W-:Y:S02]  /*1a40*/  LOP3.LUT R7, R7, R5, RZ, 0xfc, !PT ;  /* 0x0000000507077212 */ /* 0x000fe400078efcff */
[----:B0-----:R-:W-:Y:S01]  /*1a50*/  LOP3.LUT R6, R4, R17, RZ, 0xfc, !PT ;  /* 0x0000001104067212 */ /* 0x001fe200078efcff */
[----:B------:R-:W-:Y:S01]  /*1a60*/  IMAD.WIDE R4, R9, 0x8, R14 ;  /* 0x0000000809047825 */ /* 0x000fe200078e020e */
[----:B-1----:R-:W-:-:S04]  /*1a70*/  IADD3 R9, PT, PT, R0, R9, RZ ;  /* 0x0000000900097210 */ /* 0x002fc80007ffe0ff */
[----:B------:R0:W-:Y:S01]  /*1a80*/  STG.E.64 desc[UR6][R4.64], R6 ;  /* 0x0000000604007986 */ /* 0x0001e2000c101b06 */
[----:B------:R-:W-:-:S04]  /*1a90*/  SHF.L.U32 R8, R9, 0x2, RZ ;  /* 0x0000000209087819 */ /* 0x000fc800000006ff */
[----:B------:R-:W-:-:S13]  /*1aa0*/  ISETP.GE.AND P0, PT, R8, R3, PT ;  /* 0x000000030800720c */ /* 0x000fda0003f06270 */
[----:B0-----:R-:W-:Y:S05]  /*1ab0*/  @!P0 BRA `(.L_x_46) ;  /* 0xfffffffc00808947 */ /* 0x001fea000383ffff */
[----:B------:R-:W-:Y:S05]  /*1ac0*/  BRA `(.L_x_36) ;  /* 0x0000000400707947 */ /* 0x000fea0003800000 */
.L_x_45:
[----:B------:R-:W-:-:S07]  /*1ad0*/  IMAD.MOV.U32 R2, RZ, RZ, 0x1 ;  /* 0x00000001ff027424 */ /* 0x000fce00078e00ff */
.L_x_48:
[----:B------:R-:W-:-:S04]  /*1ae0*/  IMAD.WIDE R18, R9, 0x8, R10 ;  /* 0x0000000809127825 */ /* 0x000fc800078e020a */
[----:B------:R-:W-:Y:S01]  /*1af0*/  IMAD.WIDE R20, R9, 0x10, R12 ;  /* 0x0000001009147825 */ /* 0x000fe200078e020c */
[----:B------:R-:W2:Y:S04]  /*1b00*/  LDG.E.64 R16, desc[UR6][R18.64] ;  /* 0x0000000612107981 */ /* 0x000ea8000c1e1b00 */
[----:B------:R-:W3:Y:S01]  /*1b10*/  LDG.E.128 R4, desc[UR6][R20.64] ;  /* 0x0000000614047981 */ /* 0x000ee2000c1e1d00 */
[----:B------:R-:W-:Y:S02]  /*1b20*/  LOP3.LUT P1, RZ, R2, 0xff, RZ, 0xc0, !PT ;  /* 0x000000ff02ff7812 */ /* 0x000fe4000782c0ff */
[----:B--2---:R-:W-:Y:S02]  /*1b30*/  SHF.R.U64 R22, R16, 0x10, R17 ;  /* 0x0000001010167819 */ /* 0x004fe40000001211 */
[----:B------:R-:W-:Y:S01]  /*1b40*/  MOV R23, R17 ;  /* 0x0000001100177202 */ /* 0x000fe20000000f00 */
[----:B---3--:R-:W-:-:S02]  /*1b50*/  FMUL.FTZ R8, R5, UR11 ;  /* 0x0000000b05087c20 */ /* 0x008fc40008410000 */
[----:B------:R-:W-:Y:S02]  /*1b60*/  HADD2.F32 R5, -RZ, R22.H0_H0 ;  /* 0x20000016ff057230 */ /* 0x000fe40000004100 */
[----:B------:R-:W-:Y:S01]  /*1b70*/  FMUL.FTZ R25, R6, UR11 ;  /* 0x0000000b06197c20 */ /* 0x000fe20008410000 */
[----:B------:R-:W-:Y:S01]  /*1b80*/  FMUL.FTZ R19, R7, UR11 ;  /* 0x0000000b07137c20 */ /* 0x000fe20008410000 */
[----:B------:R-:W-:Y:S02]  /*1b90*/  HADD2.F32 R6, -RZ, R23.H0_H0 ;  /* 0x20000017ff067230 */ /* 0x000fe40000004100 */
[----:B------:R-:W-:Y:S01]  /*1ba0*/  FMUL.FTZ R4, R4, UR11 ;  /* 0x0000000b04047c20 */ /* 0x000fe20008410000 */
[----:B------:R-:W-:Y:S01]  /*1bb0*/  FFMA.FTZ R22, R5, UR12, R8 ;  /* 0x0000000c05167c23 */ /* 0x000fe20008010008 */
[----:B------:R-:W-:Y:S01]  /*1bc0*/  SHF.R.U32.HI R8, RZ, 0x10, R17 ;  /* 0x00000010ff087819 */ /* 0x000fe20000011611 */
[----:B------:R-:W-:Y:S02]  /*1bd0*/  HADD2.F32 R7, -RZ, R16.H0_H0 ;  /* 0x20000010ff077230 */ /* 0x000fe40000004100 */
[----:B------:R-:W-:Y:S01]  /*1be0*/  FFMA.FTZ R25, R6, UR12, R25 ;  /* 0x0000000c06197c23 */ /* 0x000fe20008010019 */
[----:B------:R-:W0:Y:S01]  /*1bf0*/  F2F.F16.F32 R17, R22 ;  /* 0x0000001600117304 */ /* 0x000e220000200800 */
[----:B------:R-:W-:-:S02]  /*1c00*/  HADD2.F32 R8, -RZ, R8.H0_H0 ;  /* 0x20000008ff087230 */ /* 0x000fc40000004100 */
[C---:B------:R-:W-:Y:S01]  /*1c10*/  FFMA.FTZ R4, R7.reuse, UR12, R4 ;  /* 0x0000000c07047c23 */ /* 0x040fe20008010004 */
[----:B------:R-:W-:Y:S02]  /*1c20*/  FSETP.NE.FTZ.AND P0, PT, |R7|, +INF , PT ;  /* 0x7f8000000700780b */ /* 0x000fe40003f15200 */
[----:B------:R-:W-:Y:S02]  /*1c30*/  FFMA.FTZ R20, R8, UR12, R19 ;  /* 0x0000000c08147c23 */ /* 0x000fe40008010013 */
[----:B------:R-:W-:Y:S01]  /*1c40*/  F2F.F16.F32 R25, R25 ;  /* 0x0000001900197304 */ /* 0x000fe20000200800 */
[----:B------:R-:W-:Y:S02]  /*1c50*/  PLOP3.LUT P0, PT, P1, P0, PT, 0x2f, 0xf2 ;  /* 0x0000000000f2781c */ /* 0x000fe40000f00577 */
[----:B------:R-:W-:Y:S02]  /*1c60*/  FSETP.NE.FTZ.AND P1, PT, |R6|, +INF , PT ;  /* 0x7f8000000600780b */ /* 0x000fe40003f35200 */
[----:B------:R-:W-:Y:S01]  /*1c70*/  FSETP.EQU.OR P0, PT, |R5|, +INF , P0 ;  /* 0x7f8000000500780b */ /* 0x000fe2000070a600 */
[----:B0-----:R-:W-:-:S02]  /*1c80*/  IMAD.WIDE.U32 R16, R17, 0x10000, RZ ;  /* 0x0001000011107825 */ /* 0x001fc400078e00ff */
[----:B------:R-:W0:Y:S01]  /*1c90*/  F2F.F16.F32 R19, R20 ;  /* 0x0000001400137304 */ /* 0x000e220000200800 */
[----:B------:R-:W-:-:S04]  /*1ca0*/  PLOP3.LUT P0, PT, P0, P1, PT, 0xf2, 0x2f ;  /* 0x00000000002f781c */ /* 0x000fc80000703e72 */
[----:B------:R-:W-:-:S03]  /*1cb0*/  FSETP.NE.AND P0, PT, |R8|, +INF , !P0 ;  /* 0x7f8000000800780b */ /* 0x000fc60004705200 */
[----:B------:R-:W2:Y:S01]  /*1cc0*/  F2F.F16.F32 R21, R4 ;  /* 0x0000000400157304 */ /* 0x000ea20000200800 */
[----:B0-----:R-:W-:-:S04]  /*1cd0*/  SHF.L.U32 R19, R19, 0x10, RZ ;  /* 0x0000001013137819 */ /* 0x001fc800000006ff */
[----:B------:R-:W-:Y:S02]  /*1ce0*/  LOP3.LUT R19, R17, R19, R25, 0xfe, !PT ;  /* 0x0000001311137212 */ /* 0x000fe400078efe19 */
[----:B--2---:R-:W-:Y:S01]  /*1cf0*/  LOP3.LUT R18, R16, R21, RZ, 0xfc, !PT ;  /* 0x0000001510127212 */ /* 0x004fe200078efcff */
[----:B------:R-:W-:-:S04]  /*1d00*/  IMAD.WIDE R16, R9, 0x8, R14 ;  /* 0x0000000809107825 */ /* 0x000fc800078e020e */
[----:B-1----:R-:W-:Y:S01]  /*1d10*/  IMAD.IADD R9, R0, 0x1, R9 ;  /* 0x0000000100097824 */ /* 0x002fe200078e0209 */
[----:B------:R0:W-:Y:S04]  /*1d20*/  STG.E.64 desc[UR6][R16.64], R18 ;  /* 0x0000001210007986 */ /* 0x0001e8000c101b06 */
[----:B------:R-:W-:-:S04]  /*1d30*/  SHF.L.U32 R2, R9, 0x2, RZ ;  /* 0x0000000209027819 */ /* 0x000fc800000006ff */
[----:B------:R-:W-:Y:S02]  /*1d40*/  ISETP.GE.AND P1, PT, R2, R3, PT ;  /* 0x000000030200720c */ /* 0x000fe40003f26270 */
[----:B------:R-:W-:-:S11]  /*1d50*/  SEL R2, RZ, 0x1, !P0 ;  /* 0x00000001ff027807 */ /* 0x000fd60004000000 */
[----:B0-----:R-:W-:Y:S05]  /*1d60*/  @!P1 BRA `(.L_x_48) ;  /* 0xfffffffc005c9947 */ /* 0x001fea000383ffff */
[----:B------:R-:W-:Y:S05]  /*1d70*/  BRA `(.L_x_36) ;  /* 0x0000000000c47947 */ /* 0x000fea0003800000 */
.L_x_44:
[----:B------:R-:W-:-:S07]  /*1d80*/  HFMA2 R2, -RZ, RZ, 0, 5.9604644775390625e-08 ;  /* 0x00000001ff027431 */ /* 0x000fce00000001ff */
.L_x_49:
[----:B------:R-:W-:-:S04]  /*1d90*/  IMAD.WIDE R20, R9, 0x8, R10 ;  /* 0x0000000809147825 */ /* 0x000fc800078e020a */
[----:B0-----:R-:W-:Y:S01]  /*1da0*/  IMAD.WIDE R4, R9, 0x10, R12 ;  /* 0x0000001009047825 */ /* 0x001fe200078e020c */
[----:B------:R-:W2:Y:S05]  /*1db0*/  LDG.E.64 R16, desc[UR6][R20.64] ;  /* 0x0000000614107981 */ /* 0x000eaa000c1e1b00 */
[----:B------:R-:W3:Y:S01]  /*1dc0*/  LDG.E.128 R4, desc[UR6][R4.64] ;  /* 0x0000000604047981 */ /* 0x000ee2000c1e1d00 */
[----:B------:R-:W-:Y:S02]  /*1dd0*/  LOP3.LUT P1, RZ, R2, 0xff, RZ, 0xc0, !PT ;  /* 0x000000ff02ff7812 */ /* 0x000fe4000782c0ff */
[--C-:B--2---:R-:W-:Y:S01]  /*1de0*/  SHF.R.U64 R18, R16, 0x10, R17.reuse ;  /* 0x0000001010127819 */ /* 0x104fe20000001211 */
[--C-:B------:R-:W-:Y:S01]  /*1df0*/  IMAD.MOV.U32 R8, RZ, RZ, R17.reuse ;  /* 0x000000ffff087224 */ /* 0x100fe200078e0011 */
[----:B------:R-:W-:-:S02]  /*1e00*/  SHF.R.U32.HI R23, RZ, 0x10, R17 ;  /* 0x00000010ff177819 */ /* 0x000fc40000011611 */
[----:B------:R-:W-:Y:S01]  /*1e10*/  MOV R20, R16 ;  /* 0x0000001000147202 */ /* 0x000fe20000000f00 */
[----:B------:R-:W-:Y:S02]  /*1e20*/  HADD2.F32 R18, -RZ, R18.H0_H0 ;  /* 0x20000012ff127230 */ /* 0x000fe40000004100 */
[----:B---3--:R-:W-:Y:S01]  /*1e30*/  FMUL.FTZ R19, R5, UR13 ;  /* 0x0000000d05137c20 */ /* 0x008fe20008410000 */
[----:B------:R-:W-:Y:S02]  /*1e40*/  HADD2.F32 R17, -RZ, R8.H0_H0 ;  /* 0x20000008ff117230 */ /* 0x000fe40000004100 */
[----:B------:R-:W-:Y:S01]  /*1e50*/  FMUL.FTZ R22, R6, UR13 ;  /* 0x0000000d06167c20 */ /* 0x000fe20008410000 */
[----:B------:R-:W-:Y:S02]  /*1e60*/  HADD2.F32 R8, -RZ, R23.H0_H0 ;  /* 0x20000017ff087230 */ /* 0x000fe40000004100 */
[----:B------:R-:W-:Y:S01]  /*1e70*/  FMUL.FTZ R21, R7, UR13 ;  /* 0x0000000d07157c20 */ /* 0x000fe20008410000 */
[----:B------:R-:W-:Y:S01]  /*1e80*/  FFMA.FTZ R19, R18, UR14, R19 ;  /* 0x0000000e12137c23 */ /* 0x000fe20008010013 */
[----:B------:R-:W-:Y:S01]  /*1e90*/  FFMA.FTZ R16, R17, UR14, R22 ;  /* 0x0000000e11107c23 */ /* 0x000fe20008010016 */
[----:B------:R-:W-:-:S02]  /*1ea0*/  HADD2.F32 R20, -RZ, R20.H0_H0 ;  /* 0x20000014ff147230 */ /* 0x000fc40000004100 */
[----:B------:R-:W-:Y:S01]  /*1eb0*/  FFMA.FTZ R22, R8, UR14, R21 ;  /* 0x0000000e08167c23 */ /* 0x000fe20008010015 */
[----:B------:R-:W-:Y:S01]  /*1ec0*/  FMUL.FTZ R21, R4, UR13 ;  /* 0x0000000d04157c20 */ /* 0x000fe20008410000 */
[----:B------:R-:W0:Y:S01]  /*1ed0*/  F2F.F16.F32 R19, R19 ;  /* 0x0000001300137304 */ /* 0x000e220000200800 */
[C---:B------:R-:W-:Y:S02]  /*1ee0*/  FSETP.NE.FTZ.AND P0, PT, |R20|.reuse, +INF , PT ;  /* 0x7f8000001400780b */ /* 0x040fe40003f15200 */
[----:B------:R-:W-:Y:S02]  /*1ef0*/  FFMA.FTZ R21, R20, UR14, R21 ;  /* 0x0000000e14157c23 */ /* 0x000fe40008010015 */
[----:B------:R-:W-:Y:S02]  /*1f00*/  PLOP3.LUT P0, PT, P1, P0, PT, 0x2f, 0xf2 ;  /* 0x0000000000f2781c */ /* 0x000fe40000f00577 */
[----:B------:R-:W-:Y:S01]  /*1f10*/  FSETP.NE.FTZ.AND P1, PT, |R18|, +INF , PT ;  /* 0x7f8000001200780b */ /* 0x000fe20003f35200 */
[----:B------:R-:W2:Y:S01]  /*1f20*/  F2F.F16.F32 R22, R22 ;  /* 0x0000001600167304 */ /* 0x000ea20000200800 */
[----:B------:R-:W-:-:S04]  /*1f30*/  FSETP.EQU.OR P0, PT, |R4|, +INF , P0 ;  /* 0x7f8000000400780b */ /* 0x000fc8000070a600 */
[----:B------:R-:W-:Y:S01]  /*1f40*/  PLOP3.LUT P0, PT, P0, P1, PT, 0xf2, 0x2f ;  /* 0x00000000002f781c */ /* 0x000fe20000703e72 */
[----:B0-----:R-:W-:Y:S02]  /*1f50*/  IMAD.WIDE.U32 R18, R19, 0x10000, RZ ;  /* 0x0001000013127825 */ /* 0x001fe400078e00ff */
[----:B------:R-:W0:Y:S01]  /*1f60*/  F2F.F16.F32 R16, R16 ;  /* 0x0000001000107304 */ /* 0x000e220000200800 */
[----:B------:R-:W-:Y:S02]  /*1f70*/  FSETP.NE.FTZ.AND P1, PT, |R17|, +INF , PT ;  /* 0x7f8000001100780b */ /* 0x000fe40003f35200 */
[----:B------:R-:W-:Y:S01]  /*1f80*/  FSETP.EQU.OR P0, PT, |R5|, +INF , P0 ;  /* 0x7f8000000500780b */ /* 0x000fe2000070a600 */
[----:B------:R-:W-:Y:S01]  /*1f90*/  IMAD.WIDE R4, R9, 0x8, R14 ;  /* 0x0000000809047825 */ /* 0x000fe200078e020e */
[----:B--2---:R-:W-:-:S03]  /*1fa0*/  SHF.L.U32 R23, R22, 0x10, RZ ;  /* 0x0000001016177819 */ /* 0x004fc600000006ff */
[----:B------:R-:W2:Y:S01]  /*1fb0*/  F2F.F16.F32 R21, R21 ;  /* 0x0000001500157304 */ /* 0x000ea20000200800 */
[----:B------:R-:W-:Y:S01]  /*1fc0*/  PLOP3.LUT P0, PT, P0, P1, PT, 0xf2, 0x2f ;  /* 0x00000000002f781c */ /* 0x000fe20000703e72 */
[----:B-1----:R-:W-:Y:S01]  /*1fd0*/  IMAD.IADD R9, R0, 0x1, R9 ;  /* 0x0000000100097824 */ /* 0x002fe200078e0209 */
[----:B------:R-:W-:Y:S02]  /*1fe0*/  FSETP.NE.FTZ.AND P1, PT, |R8|, +INF , PT ;  /* 0x7f8000000800780b */ /* 0x000fe40003f35200 */
[----:B------:R-:W-:Y:S02]  /*1ff0*/  FSETP.EQU.OR P0, PT, |R6|, +INF , P0 ;  /* 0x7f8000000600780b */ /* 0x000fe4000070a600 */
[----:B0-----:R-:W-:Y:S02]  /*2000*/  LOP3.LUT R17, R19, R23, R16, 0xfe, !PT ;  /* 0x0000001713117212 */ /* 0x001fe400078efe10 */
[----:B------:R-:W-:Y:S02]  /*2010*/  SHF.L.U32 R2, R9, 0x2, RZ ;  /* 0x0000000209027819 */ /* 0x000fe400000006ff */
[----:B------:R-:W-:-:S02]  /*2020*/  PLOP3.LUT P0, PT, P0, P1, PT, 0xf2, 0x2f ;  /* 0x00000000002f781c */ /* 0x000fc40000703e72 */
[----:B------:R-:W-:Y:S02]  /*2030*/  ISETP.GE.AND P1, PT, R2, R3, PT ;  /* 0x000000030200720c */ /* 0x000fe40003f26270 */
[----:B--2---:R-:W-:Y:S02]  /*2040*/  LOP3.LUT R16, R18, R21, RZ, 0xfc, !PT ;  /* 0x0000001512107212 */ /* 0x004fe400078efcff */
[----:B------:R-:W-:-:S03]  /*2050*/  FSETP.NE.AND P0, PT, |R7|, +INF , !P0 ;  /* 0x7f8000000700780b */ /* 0x000fc60004705200 */
[----:B------:R0:W-:Y:S01]  /*2060*/  STG.E.64 desc[UR6][R4.64], R16 ;  /* 0x0000001004007986 */ /* 0x0001e2000c101b06 */
[----:B------:R-:W-:-:S05]  /*2070*/  SEL R2, RZ, 0x1, !P0 ;  /* 0x00000001ff027807 */ /* 0x000fca0004000000 */
[----:B------:R-:W-:Y:S05]  /*2080*/  @!P1 BRA `(.L_x_49) ;  /* 0xfffffffc00409947 */ /* 0x000fea000383ffff */
.L_x_36:
[----:B------:R-:W-:Y:S05]  /*2090*/  BSYNC.RECONVERGENT B0 ;  /* 0x0000000000007941 */ /* 0x000fea0003800200 */
.L_x_34:
[----:B------:R-:W-:-:S04]  /*20a0*/  PRMT R0, R2, 0x9910, RZ ;  /* 0x0000991002007816 */ /* 0x000fc800000000ff */
[----:B------:R-:W-:-:S13]  /*20b0*/  ISETP.NE.AND P0, PT, R0, RZ, PT ;  /* 0x000000ff0000720c */ /* 0x000fda0003f05270 */
[----:B------:R-:W-:Y:S05]  /*20c0*/  @P0 EXIT ;  /* 0x000000000000094d */ /* 0x000fea0003800000 */
[----:B------:R-:W1:Y:S01]  /*20d0*/  LDC.64 R2, c[0x0][0x388] ;  /* 0x0000e200ff027b82 */ /* 0x000e620000000a00 */
[----:B0-----:R-:W-:-:S05]  /*20e0*/  HFMA2 R5, -RZ, RZ, 0, 5.9604644775390625e-08 ;  /* 0x00000001ff057431 */ /* 0x001fca00000001ff */
[----:B-1----:R-:W-:Y:S01]  /*20f0*/  STG.E.STRONG.SYS desc[UR6][R2.64], R5 ;  /* 0x0000000502007986 */ /* 0x002fe2000c115906 */
[----:B------:R-:W-:Y:S05]  /*2100*/  EXIT ;  /* 0x000000000000794d */ /* 0x000fea0003800000 */
.L_x_50:
        /* <DEDUP_REMOVED lines=15> */
.L_x_138:


//--------------------- .text._Z25multi_tensor_apply_kernelI18TensorListMetadataILi3EE12AxpbyFunctorIN3c104HalfEffEJffiEEvlPViT_T0_DpT1_ --------------------------
	.section	.text._Z25multi_tensor_apply_kernelI18TensorListMetadataILi3EE12AxpbyFunctorIN3c104HalfEffEJffiEEvlPViT_T0_DpT1_,"ax",@progbits
	.align	128
        .global         _Z25multi_tensor_apply_kernelI18TensorListMetadataILi3EE12AxpbyFunctorIN3c104HalfEffEJffiEEvlPViT_T0_DpT1_
        .type           _Z25multi_tensor_apply_kernelI18TensorListMetadataILi3EE12AxpbyFunctorIN3c104HalfEffEJffiEEvlPViT_T0_DpT1_,@function
        .size           _Z25multi_tensor_apply_kernelI18TensorListMetadataILi3EE12AxpbyFunctorIN3c104HalfEffEJffiEEvlPViT_T0_DpT1_,(.L_x_139 - _Z25multi_tensor_apply_kernelI18TensorListMetadataILi3EE12AxpbyFunctorIN3c104HalfEffEJffiEEvlPViT_T0_DpT1_)
        .other          _Z25multi_tensor_apply_kernelI18TensorListMetadataILi3EE12AxpbyFunctorIN3c104HalfEffEJffiEEvlPViT_T0_DpT1_,@"STO_CUDA_ENTRY STV_DEFAULT"
_Z25multi_tensor_apply_kernelI18TensorListMetadataILi3EE12AxpbyFunctorIN3c104HalfEffEJffiEEvlPViT_T0_DpT1_:
.text._Z25multi_tensor_apply_kernelI18TensorListMetadataILi3EE12AxpbyFunctorIN3c104HalfEffEJffiEEvlPViT_T0_DpT1_:
        /* <DEDUP_REMOVED lines=21> */
[----:B------:R-:W-:Y:S01]  /*0150*/  LOP3.LUT R2, R6, 0xf, RZ, 0xc0, !PT ;  /* 0x0000000f06027812 */ /* 0x000fe200078ec0ff */
[----:B----4-:R-:W-:-:S03]  /*0160*/  IMAD.IADD R8, R8, 0x1, -R9 ;  /* 0x0000000108087824 */ /* 0x010fc600078e0a09 */
[----:B------:R-:W-:Y:S02]  /*0170*/  ISETP.NE.AND P3, PT, R2, RZ, PT ;  /* 0x000000ff0200720c */ /* 0x000fe40003f65270 */
[----:B------:R-:W-:-:S04]  /*0180*/  LOP3.LUT P0, RZ, R8, 0x3, R3, 0xc8, !PT ;  /* 0x0000000308ff7812 */ /* 0x000fc8000780c803 */
[----:B------:R-:W-:-:S13]  /*0190*/  PLOP3.LUT P0, PT, P2, P0, P1, 0x1, 0x0 ;  /* 0x000000000000781c */ /* 0x000fda0001700011 */
[----:B--2---:R-:W-:Y:S05]  /*01a0*/  @P0 BRA !P3, `(.L_x_52) ;  /* 0x0000001000740947 */ /* 0x004fea0005800000 */
[----:B------:R-:W-:Y:S02]  /*01b0*/  VIMNMX R0, PT, PT, R8, R3, PT ;  /* 0x0000000308007248 */ /* 0x000fe40003fe0100 */
[----:B------:R-:W-:Y:S02]  /*01c0*/  MOV R16, 0x1 ;  /* 0x0000000100107802 */ /* 0x000fe40000000f00 */
        /* <DEDUP_REMOVED lines=16> */
.L_x_57:
[----:B-1----:R-:W-:Y:S02]  /*02d0*/  IADD3 R9, PT, PT, R2, UR4, RZ ;  /* 0x0000000402097c10 */ /* 0x002fe4000fffe0ff */
[----:B------:R-:W-:Y:S02]  /*02e0*/  PRMT R0, RZ, 0x7610, R0 ;  /* 0x00007610ff007816 */ /* 0x000fe40000000000 */
[C---:B------:R-:W-:Y:S01]  /*02f0*/  ISETP.GE.AND P0, PT, R9.reuse, R3, PT ;  /* 0x000000030900720c */ /* 0x040fe20003f06270 */
[----:B------:R-:W-:Y:S01]  /*0300*/  VIADD R11, R9, UR5 ;  /* 0x00000005090b7c36 */ /* 0x000fe20008000000 */
[----:B------:R-:W-:Y:S02]  /*0310*/  MOV R10, RZ ;  /* 0x000000ff000a7202 */ /* 0x000fe40000000f00 */
[----:B------:R-:W-:Y:S02]  /*0320*/  MOV R8, RZ ;  /* 0x000000ff00087202 */ /* 0x000fe40000000f00 */
[----:B------:R-:W-:-:S02]  /*0330*/  IADD3 R17, PT, PT, R11, UR5, RZ ;  /* 0x000000050b117c10 */ /* 0x000fc4000fffe0ff */
        /* <DEDUP_REMOVED lines=8> */
[----:B------:R-:W4:Y:S03]  /*03c0*/  @!P0 LDG.E R8, desc[UR6][R24.64] ;  /* 0x0000000618088981 */ /* 0x000f26000c1e1900 */
[----:B------:R-:W-:Y:S01]  /*03d0*/  @!P4 IMAD.WIDE R22, R11, 0x4, R4 ;  /* 0x000000040b16c825 */ /* 0x000fe200078e0204 */
[----:B-1----:R-:W-:-:S04]  /*03e0*/  PRMT R29, RZ, 0x7610, R29 ;  /* 0x00007610ff1d7816 */ /* 0x002fc8000000001d */
[----:B------:R1:W5:Y:S01]  /*03f0*/  @!P4 LDG.E R10, desc[UR6][R22.64] ;  /* 0x00000006160ac981 */ /* 0x000362000c1e1900 */
[----:B------:R-:W-:-:S03]  /*0400*/  PRMT R28, RZ, 0x7610, R28 ;  /* 0x00007610ff1c7816 */ /* 0x000fc6000000001c */
[----:B------:R0:W2:Y:S01]  /*0410*/  @!P4 LDG.E.U16 R29, desc[UR6][R12.64] ;  /* 0x000000060c1dc981 */ /* 0x0000a2000c1e1500 */
[----:B------:R-:W-:Y:S01]  /*0420*/  MOV R26, RZ ;  /* 0x000000ff001a7202 */ /* 0x000fe20000000f00 */
[----:B------:R-:W-:-:S04]  /*0430*/  @!P3 IMAD.WIDE R14, R17, 0x2, R18 ;  /* 0x00000002110eb825 */ /* 0x000fc800078e0212 */
[C---:B-1----:R-:W-:Y:S01]  /*0440*/  @!P2 IMAD.WIDE R22, R27.reuse, 0x2, R18 ;  /* 0x000000021b16a825 */ /* 0x042fe200078e0212 */
[----:B------:R1:W2:Y:S01]  /*0450*/  @!P3 LDG.E.U16 R28, desc[UR6][R14.64] ;  /* 0x000000060e1cb981 */ /* 0x0002a2000c1e1500 */
[----:B0-----:R-:W-:Y:S02]  /*0460*/  PRMT R13, RZ, 0x7610, R13 ;  /* 0x00007610ff0d7816 */ /* 0x001fe4000000000d */
[----:B------:R-:W-:Y:S01]  /*0470*/  @!P2 IMAD.WIDE R24, R27, 0x4, R4 ;  /* 0x000000041b18a825 */ /* 0x000fe200078e0204 */
[----:B------:R-:W-:-:S03]  /*0480*/  MOV R12, RZ ;  /* 0x000000ff000c7202 */ /* 0x000fc60000000f00 */
[----:B------:R-:W-:Y:S01]  /*0490*/  @!P3 IMAD.WIDE R20, R17, 0x4, R4 ;  /* 0x000000041114b825 */ /* 0x000fe200078e0204 */
[----:B------:R0:W2:Y:S04]  /*04a0*/  @!P2 LDG.E.U16 R13, desc[UR6][R22.64] ;  /* 0x00000006160da981 */ /* 0x0000a8000c1e1500 */
[----:B------:R-:W2:Y:S04]  /*04b0*/  @!P2 LDG.E R12, desc[UR6][R24.64] ;  /* 0x00000006180ca981 */ /* 0x000ea8000c1e1900 */
[----:B------:R-:W2:Y:S01]  /*04c0*/  @!P3 LDG.E R26, desc[UR6][R20.64] ;  /* 0x00000006141ab981 */ /* 0x000ea2000c1e1900 */
[----:B------:R-:W-:-:S02]  /*04d0*/  ISETP.GE.AND P1, PT, R9, R3, PT ;  /* 0x000000030900720c */ /* 0x000fc40003f26270 */
[----:B------:R-:W-:Y:S01]  /*04e0*/  LOP3.LUT P0, RZ, R16, 0xff, RZ, 0xc0, !PT ;  /* 0x000000ff10ff7812 */ /* 0x000fe2000780c0ff */
[----:B------:R-:W-:Y:S01]  /*04f0*/  ULEA UR4, UR5, UR4, 0x2 ;  /* 0x0000000405047291 */ /* 0x000fe2000f8e10ff */
[----:B---3--:R-:W-:Y:S01]  /*0500*/  HADD2.F32 R0, -RZ, R0.H0_H0 ;  /* 0x20000000ff007230 */ /* 0x008fe20000004100 */
[C---:B----4-:R-:W-:Y:S01]  /*0510*/  FSETP.NE.FTZ.AND P5, PT, |R8|.reuse, +INF , PT ;  /* 0x7f8000000800780b */ /* 0x050fe20003fb5200 */
[----:B-1----:R-:W-:Y:S01]  /*0520*/  FMUL.FTZ R15, R8, UR8 ;  /* 0x00000008080f7c20 */ /* 0x002fe20008410000 */
[----:B-----5:R-:W-:Y:S01]  /*0530*/  FMUL.FTZ R8, R10, UR8 ;  /* 0x000000080a087c20 */ /* 0x020fe20008410000 */
[----:B--2---:R-:W-:Y:S02]  /*0540*/  HADD2.F32 R29, -RZ, R29.H0_H0 ;  /* 0x2000001dff1d7230 */ /* 0x004fe40000004100 */
[----:B------:R-:W-:-:S03]  /*0550*/  HADD2.F32 R28, -RZ, R28.H0_H0 ;  /* 0x2000001cff1c7230 */ /* 0x000fc60000004100 */
[----:B0-----:R-:W-:Y:S01]  /*0560*/  FFMA.FTZ R23, R29, UR9, R8 ;  /* 0x000000091d177c23 */ /* 0x001fe20008010008 */
[----:B------:R-:W-:-:S04]  /*0570*/  @!P1 IMAD.WIDE R8, R9, 0x4, R6 ;  /* 0x0000000409089825 */ /* 0x000fc800078e0206 */
[----:B------:R-:W-:Y:S02]  /*0580*/  HADD2.F32 R14, -RZ, R13.H0_H0 ;  /* 0x2000000dff0e7230 */ /* 0x000fe40000004100 */
[----:B------:R-:W-:Y:S01]  /*0590*/  FFMA.FTZ R13, R0, UR9, R15 ;  /* 0x00000009000d7c23 */ /* 0x000fe2000801000f */
[----:B------:R-:W-:Y:S01]  /*05a0*/  FMUL.FTZ R25, R12, UR8 ;  /* 0x000000080c197c20 */ /* 0x000fe20008410000 */
[----:B------:R-:W-:-:S03]  /*05b0*/  FMUL.FTZ R21, R26, UR8 ;  /* 0x000000081a157c20 */ /* 0x000fc60008410000 */
[----:B------:R-:W-:Y:S01]  /*05c0*/  FFMA.FTZ R0, R14, UR9, R25 ;  /* 0x000000090e007c23 */ /* 0x000fe20008010019 */
[----:B------:R-:W-:-:S04]  /*05d0*/  @!P4 IMAD.WIDE R14, R11, 0x4, R6 ;  /* 0x000000040b0ec825 */ /* 0x000fc800078e0206 */
[----:B------:R-:W-:Y:S01]  /*05e0*/  FFMA.FTZ R29, R28, UR9, R21 ;  /* 0x000000091c1d7c23 */ /* 0x000fe20008010015 */
[--C-:B------:R-:W-:Y:S01]  /*05f0*/  @!P3 IMAD.WIDE R20, R17, 0x4, R6.reuse ;  /* 0x000000041114b825 */ /* 0x100fe200078e0206 */
[----:B------:R-:W-:Y:S01]  /*0600*/  PLOP3.LUT P0, PT, P0, P5, PT, 0x2f, 0xf2 ;  /* 0x0000000000f2781c */ /* 0x000fe2000070a577 */
[----:B------:R3:W-:Y:S02]  /*0610*/  @!P1 STG.E desc[UR6][R8.64], R13 ;  /* 0x0000000d08009986 */ /* 0x0007e4000c101906 */
[----:B------:R-:W-:Y:S02]  /*0620*/  @!P2 IMAD.WIDE R24, R27, 0x4, R6 ;  /* 0x000000041b18a825 */ /* 0x000fe400078e0206 */
        /* <DEDUP_REMOVED lines=11> */
.L_x_56:
[----:B------:R-:W0:Y:S01]  /*06e0*/  LDCU UR8, c[0x0][0xfe0] ;  /* 0x0001fc00ff0877ac */ /* 0x000e220008000800 */
[----:B------:R-:W2:Y:S01]  /*06f0*/  LDCU UR9, c[0x0][0xfdc] ;  /* 0x0001fb80ff0977ac */ /* 0x000ea20008000800 */
[----:B------:R-:W-:-:S05]  /*0700*/  UMOV UR4, URZ ;  /* 0x000000ff00047c82 */ /* 0x000fca0008000000 */
.L_x_58:
[----:B-1----:R-:W-:Y:S01]  /*0710*/  IADD3 R9, PT, PT, R2, UR4, RZ ;  /* 0x0000000402097c10 */ /* 0x002fe2000fffe0ff */
[----:B------:R-:W-:Y:S01]  /*0720*/  HFMA2 R10, -RZ, RZ, 0, 0 ;  /* 0x00000000ff0a7431 */ /* 0x000fe200000001ff */
        /* <DEDUP_REMOVED lines=13> */
[----:B------:R-:W-:Y:S01]  /*0800*/  PRMT R26, RZ, 0x7610, R26 ;  /* 0x00007610ff1a7816 */ /* 0x000fe2000000001a */
[----:B------:R4:W0:Y:S02]  /*0810*/  @!P0 LDG.E R10, desc[UR6][R24.64] ;  /* 0x00000006180a8981 */ /* 0x000824000c1e1900 */
[----:B------:R-:W-:Y:S01]  /*0820*/  @!P1 IMAD.WIDE R22, R11, 0x2, R18 ;  /* 0x000000020b169825 */ /* 0x000fe200078e0212 */
[----:B-1----:R-:W-:-:S03]  /*0830*/  CS2R R28, SRZ ;  /* 0x00000000001c7805 */ /* 0x002fc6000001ff00 */
[C---:B------:R-:W-:Y:S01]  /*0840*/  @!P2 IMAD.WIDE R14, R17.reuse, 0x2, R18 ;  /* 0x00000002110ea825 */ /* 0x040fe200078e0212 */
[----:B------:R1:W5:Y:S04]  /*0850*/  @!P1 LDG.E.U16 R8, desc[UR6][R22.64] ;  /* 0x0000000616089981 */ /* 0x000368000c1e1500 */
[----:B------:R2:W5:Y:S01]  /*0860*/  @!P1 LDG.E R29, desc[UR6][R12.64] ;  /* 0x000000060c1d9981 */ /* 0x000562000c1e1900 */
[----:B------:R-:W-:-:S03]  /*0870*/  @!P2 IMAD.WIDE R20, R17, 0x4, R4 ;  /* 0x000000041114a825 */ /* 0x000fc600078e0204 */
[----:B------:R-:W5:Y:S01]  /*0880*/  @!P2 LDG.E.U16 R26, desc[UR6][R14.64] ;  /* 0x000000060e1aa981 */ /* 0x000f62000c1e1500 */
[----:B----4-:R-:W-:-:S03]  /*0890*/  @!P3 IMAD.WIDE R24, R27, 0x4, R4 ;  /* 0x000000041b18b825 */ /* 0x010fc600078e0204 */
[----:B------:R-:W4:Y:S01]  /*08a0*/  @!P2 LDG.E R28, desc[UR6][R20.64] ;  /* 0x00000006141ca981 */ /* 0x000f22000c1e1900 */
[----:B-1----:R-:W-:Y:S01]  /*08b0*/  @!P3 IMAD.WIDE R22, R27, 0x2, R18 ;  /* 0x000000021b16b825 */ /* 0x002fe200078e0212 */
[----:B--2---:R-:W-:-:S03]  /*08c0*/  PRMT R12, RZ, 0x7610, R12 ;  /* 0x00007610ff0c7816 */ /* 0x004fc6000000000c */
[----:B------:R-:W-:-:S03]  /*08d0*/  IMAD.MOV.U32 R13, RZ, RZ, RZ ;  /* 0x000000ffff0d7224 */ /* 0x000fc600078e00ff */
[----:B------:R1:W2:Y:S04]  /*08e0*/  @!P3 LDG.E.U16 R12, desc[UR6][R22.64] ;  /* 0x00000006160cb981 */ /* 0x0002a8000c1e1500 */
[----:B------:R-:W2:Y:S01]  /*08f0*/  @!P3 LDG.E R13, desc[UR6][R24.64] ;  /* 0x00000006180db981 */ /* 0x000ea2000c1e1900 */
[----:B------:R-:W-:Y:S01]  /*0900*/  ULEA UR4, UR5, UR4, 0x2 ;  /* 0x0000000405047291 */ /* 0x000fe2000f8e10ff */
[----:B---3--:R-:W-:Y:S02]  /*0910*/  HADD2.F32 R0, -RZ, R0.H0_H0 ;  /* 0x20000000ff007230 */ /* 0x008fe40000004100 */
[----:B0-----:R-:W-:Y:S01]  /*0920*/  FMUL.FTZ R10, R10, UR8 ;  /* 0x000000080a0a7c20 */ /* 0x001fe20008410000 */
[----:B-----5:R-:W-:Y:S02]  /*0930*/  HADD2.F32 R8, -RZ, R8.H0_H0 ;  /* 0x20000008ff087230 */ /* 0x020fe40000004100 */
[----:B------:R-:W-:Y:S01]  /*0940*/  FMUL.FTZ R29, R29, UR8 ;  /* 0x000000081d1d7c20 */ /* 0x000fe20008410000 */
[----:B------:R-:W-:-:S03]  /*0950*/  HADD2.F32 R26, -RZ, R26.H0_H0 ;  /* 0x2000001aff1a7230 */ /* 0x000fc60000004100 */
[----:B------:R-:W-:Y:S01]  /*0960*/  FFMA.FTZ R29, R8, UR9, R29 ;  /* 0x00000009081d7c23 */ /* 0x000fe2000801001d */
[----:B----4-:R-:W-:Y:S01]  /*0970*/  FMUL.FTZ R15, R28, UR8 ;  /* 0x000000081c0f7c20 */ /* 0x010fe20008410000 */
[----:B------:R-:W-:-:S04]  /*0980*/  @!P0 IMAD.WIDE R8, R9, 0x4, R6 ;  /* 0x0000000409088825 */ /* 0x000fc800078e0206 */
[----:B-1----:R-:W-:Y:S01]  /*0990*/  FFMA.FTZ R23, R26, UR9, R15 ;  /* 0x000000091a177c23 */ /* 0x002fe2000801000f */
[----:B--2---:R-:W-:Y:S02]  /*09a0*/  HADD2.F32 R12, -RZ, R12.H0_H0 ;  /* 0x2000000cff0c7230 */ /* 0x004fe40000004100 */
[----:B------:R-:W-:Y:S01]  /*09b0*/  FMUL.FTZ R21, R13, UR8 ;  /* 0x000000080d157c20 */ /* 0x000fe20008410000 */
[----:B------:R-:W-:Y:S01]  /*09c0*/  FFMA.FTZ R13, R0, UR9, R10 ;  /* 0x00000009000d7c23 */ /* 0x000fe2000801000a */
[----:B------:R-:W-:-:S04]  /*09d0*/  @!P1 IMAD.WIDE R10, R11, 0x4, R6 ;  /* 0x000000040b0a9825 */ /* 0x000fc800078e0206 */
[----:B------:R-:W-:Y:S01]  /*09e0*/  FFMA.FTZ R25, R12, UR9, R21 ;  /* 0x000000090c197c23 */ /* 0x000fe20008010015 */
[--C-:B------:R-:W-:Y:S01]  /*09f0*/  @!P2 IMAD.WIDE R14, R17, 0x4, R6.reuse ;  /* 0x00000004110ea825 */ /* 0x100fe200078e0206 */
[----:B------:R3:W-:Y:S03]  /*0a00*/  @!P0 STG.E desc[UR6][R8.64], R13 ;  /* 0x0000000d08008986 */ /* 0x0007e6000c101906 */
[----:B------:R-:W-:Y:S01]  /*0a10*/  @!P3 IMAD.WIDE R20, R27, 0x4, R6 ;  /* 0x000000041b14b825 */ /* 0x000fe200078e0206 */
[----:B------:R3:W-:Y:S04]  /*0a20*/  @!P1 STG.E desc[UR6][R10.64], R29 ;  /* 0x0000001d0a009986 */ /* 0x0007e8000c101906 */
[----:B------:R3:W-:Y:S04]  /*0a30*/  @!P2 STG.E desc[UR6][R14.64], R23 ;  /* 0x000000170e00a986 */ /* 0x0007e8000c101906 */
[----:B------:R3:W-:Y:S01]  /*0a40*/  @!P3 STG.E desc[UR6][R20.64], R25 ;  /* 0x000000191400b986 */ /* 0x0007e2000c101906 */
[----:B------:R-:W-:-:S13]  /*0a50*/  ISETP.LE.AND P0, PT, R3, UR4, PT ;  /* 0x0000000403007c0c */ /* 0x000fda000bf03270 */
[----:B---3--:R-:W-:Y:S05]  /*0a60*/  @!P0 BRA `(.L_x_58) ;  /* 0xfffffffc00288947 */ /* 0x008fea000383ffff */
[----:B------:R-:W-:Y:S05]  /*0a70*/  BRA `(.L_x_53) ;  /* 0x0000001000c87947 */ /* 0x000fea0003800000 */
.L_x_55:
[----:B------:R-:W-:Y:S01]  /*0a80*/  MOV R16, 0x1 ;  /* 0x0000000100107802 */ /* 0x000fe20000000f00 */
[----:B------:R-:W0:Y:S01]  /*0a90*/  LDCU UR8, c[0x0][0xfe0] ;  /* 0x0001fc00ff0877ac */ /* 0x000e220008000800 */
[----:B------:R-:W2:Y:S01]  /*0aa0*/  LDCU UR9, c[0x0][0xfdc] ;  /* 0x0001fb80ff0977ac */ /* 0x000ea20008000800 */
[----:B------:R-:W-:-:S05]  /*0ab0*/  UMOV UR4, URZ ;  /* 0x000000ff00047c82 */ /* 0x000fca0008000000 */
.L_x_59:
[----:B-1----:R-:W-:Y:S01]  /*0ac0*/  IADD3 R27, PT, PT, R2, UR4, RZ ;  /* 0x00000004021b7c10 */ /* 0x002fe2000fffe0ff */
[----:B------:R-:W-:Y:S01]  /*0ad0*/  IMAD.MOV.U32 R26, RZ, RZ, RZ ;  /* 0x000000ffff1a7224 */ /* 0x000fe200078e00ff */
[----:B------:R-:W-:Y:S02]  /*0ae0*/  PRMT R28, RZ, 0x7610, R28 ;  /* 0x00007610ff1c7816 */ /* 0x000fe4000000001c */
[C---:B------:R-:W-:Y:S02]  /*0af0*/  ISETP.GE.AND P0, PT, R27.reuse, R3, PT ;  /* 0x000000031b00720c */ /* 0x040fe40003f06270 */
[----:B------:R-:W-:Y:S02]  /*0b00*/  IADD3 R29, PT, PT, R27, UR5, RZ ;  /* 0x000000051b1d7c10 */ /* 0x000fe4000fffe0ff */
[----:B------:R-:W-:Y:S02]  /*0b10*/  PRMT R9, RZ, 0x7610, R9 ;  /* 0x00007610ff097816 */ /* 0x000fe40000000009 */
[----:B------:R-:W-:-:S02]  /*0b20*/  IADD3 R17, PT, PT, R29, UR5, RZ ;  /* 0x000000051d117c10 */ /* 0x000fc4000fffe0ff */
[-C--:B------:R-:W-:Y:S02]  /*0b30*/  ISETP.GE.AND P4, PT, R29, R3.reuse, PT ;  /* 0x000000031d00720c */ /* 0x080fe40003f86270 */
[C---:B------:R-:W-:Y:S02]  /*0b40*/  IADD3 R11, PT, PT, R17.reuse, UR5, RZ ;  /* 0x00000005110b7c10 */ /* 0x040fe4000fffe0ff */
[-C--:B------:R-:W-:Y:S01]  /*0b50*/  ISETP.GE.AND P3, PT, R17, R3.reuse, PT ;  /* 0x000000031100720c */ /* 0x080fe20003f66270 */
[----:B------:R-:W-:Y:S01]  /*0b60*/  @!P0 IMAD.WIDE R12, R27, 0x2, R18 ;  /* 0x000000021b0c8825 */ /* 0x000fe200078e0212 */
[----:B------:R-:W-:-:S03]  /*0b70*/  ISETP.GE.AND P2, PT, R11, R3, PT ;  /* 0x000000030b00720c */ /* 0x000fc60003f46270 */
[----:B------:R-:W-:Y:S02]  /*0b80*/  HFMA2 R8, -RZ, RZ, 0, 0 ;  /* 0x00000000ff087431 */ /* 0x000fe400000001ff */
[----:B------:R-:W-:Y:S01]  /*0b90*/  @!P0 IMAD.WIDE R24, R27, 0x4, R4 ;  /* 0x000000041b188825 */ /* 0x000fe200078e0204 */
[----:B------:R1:W3:Y:S03]  /*0ba0*/  @!P0 LDG.E.U16 R28, desc[UR6][R12.64] ;  /* 0x000000060c1c8981 */ /* 0x0002e6000c1e1500 */
[----:B------:R-:W-:Y:S01]  /*0bb0*/  @!P4 IMAD.WIDE R22, R29, 0x2, R18 ;  /* 0x000000021d16c825 */ /* 0x000fe200078e0212 */
[----:B------:R-:W-:Y:S01]  /*0bc0*/  PRMT R10, RZ, 0x7610, R10 ;  /* 0x00007610ff0a7816 */ /* 0x000fe2000000000a */
[----:B------:R-:W0:Y:S01]  /*0bd0*/  @!P0 LDG.E R26, desc[UR6][R24.64] ;  /* 0x00000006181a8981 */ /* 0x000e22000c1e1900 */
[----:B------:R-:W-:Y:S01]  /*0be0*/  MOV R0, RZ ;  /* 0x000000ff00007202 */ /* 0x000fe20000000f00 */
[----:B------:R-:W-:-:S02]  /*0bf0*/  @!P3 IMAD.WIDE R14, R17, 0x2, R18 ;  /* 0x00000002110eb825 */ /* 0x000fc400078e0212 */
[----:B------:R4:W5:Y:S02]  /*0c00*/  @!P4 LDG.E.U16 R9, desc[UR6][R22.64] ;  /* 0x000000061609c981 */ /* 0x000964000c1e1500 */
[--C-:B-1----:R-:W-:Y:S02]  /*0c10*/  @!P4 IMAD.WIDE R12, R29, 0x4, R4.reuse ;  /* 0x000000041d0cc825 */ /* 0x102fe400078e0204 */
[----:B------:R-:W5:Y:S02]  /*0c20*/  @!P3 LDG.E.U16 R10, desc[UR6][R14.64] ;  /* 0x000000060e0ab981 */ /* 0x000f64000c1e1500 */
[----:B------:R-:W-:Y:S02]  /*0c30*/  @!P3 IMAD.WIDE R20, R17, 0x4, R4 ;  /* 0x000000041114b825 */ /* 0x000fe400078e0204 */
[----:B------:R1:W5:Y:S02]  /*0c40*/  @!P4 LDG.E R8, desc[UR6][R12.64] ;  /* 0x000000060c08c981 */ /* 0x000364000c1e1900 */
[----:B----4-:R-:W-:-:S02]  /*0c50*/  @!P2 IMAD.WIDE R22, R11, 0x2, R18 ;  /* 0x000000020b16a825 */ /* 0x010fc400078e0212 */
[----:B------:R4:W5:Y:S02]  /*0c60*/  @!P3 LDG.E R0, desc[UR6][R20.64] ;  /* 0x000000061400b981 */ /* 0x000964000c1e1900 */
[----:B------:R-:W-:Y:S01]  /*0c70*/  @!P2 IMAD.WIDE R24, R11, 0x4, R4 ;  /* 0x000000040b18a825 */ /* 0x000fe200078e0204 */
[----:B-1----:R-:W-:-:S03]  /*0c80*/  PRMT R13, RZ, 0x7610, R13 ;  /* 0x00007610ff0d7816 */ /* 0x002fc6000000000d */
[----:B------:R-:W-:-:S03]  /*0c90*/  HFMA2 R12, -RZ, RZ, 0, 0 ;  /* 0x00000000ff0c7431 */ /* 0x000fc600000001ff */
[----:B------:R1:W5:Y:S04]  /*0ca0*/  @!P2 LDG.E.U16 R13, desc[UR6][R22.64] ;  /* 0x00000006160da981 */ /* 0x000368000c1e1500 */
[----:B------:R-:W5:Y:S01]  /*0cb0*/  @!P2 LDG.E R12, desc[UR6][R24.64] ;  /* 0x00000006180ca981 */ /* 0x000f62000c1e1900 */
[----:B------:R-:W-:Y:S01]  /*0cc0*/  ISETP.GE.AND P1, PT, R27, R3, PT ;  /* 0x000000031b00720c */ /* 0x000fe20003f26270 */
[----:B----4-:R-:W-:Y:S01]  /*0cd0*/  @!P4 IMAD.WIDE R20, R29, 0x4, R6 ;  /* 0x000000041d14c825 */ /* 0x010fe200078e0206 */
[----:B------:R-:W-:-:S03]  /*0ce0*/  LOP3.LUT P0, RZ, R16, 0xff, RZ, 0xc0, !PT ;  /* 0x000000ff10ff7812 */ /* 0x000fc6000780c0ff */
[----:B-1----:R-:W-:-:S08]  /*0cf0*/  @!P2 IMAD.WIDE R22, R11, 0x4, R6 ;  /* 0x000000040b16a825 */ /* 0x002fd000078e0206 */
[----:B------:R-:W-:Y:S01]  /*0d00*/  @!P1 IMAD.WIDE R14, R27, 0x4, R6 ;  /* 0x000000041b0e9825 */ /* 0x000fe200078e0206 */
[----:B------:R-:W-:-:S03]  /*0d10*/  ULEA UR4, UR5, UR4, 0x2 ;  /* 0x0000000405047291 */ /* 0x000fc6000f8e10ff */
[----:B---3--:R-:W-:Y:S02]  /*0d20*/  HADD2.F32 R28, -RZ, R28.H0_H0 ;  /* 0x2000001cff1c7230 */ /* 0x008fe40000004100 */
[----:B0-----:R-:W-:-:S03]  /*0d30*/  FMUL.FTZ R26, R26, UR8 ;  /* 0x000000081a1a7c20 */ /* 0x001fc60008410000 */
[C---:B------:R-:W-:Y:S01]  /*0d40*/  FSETP.NE.FTZ.AND P5, PT, |R28|.reuse, +INF , PT ;  /* 0x7f8000001c00780b */ /* 0x040fe20003fb5200 */
[----:B--2---:R-:W-:Y:S01]  /*0d50*/  FFMA.FTZ R28, R28, UR9, R26 ;  /* 0x000000091c1c7c23 */ /* 0x004fe2000801001a */
[----:B-----5:R-:W-:Y:S02]  /*0d60*/  HADD2.F32 R9, -RZ, R9.H0_H0 ;  /* 0x20000009ff097230 */ /* 0x020fe40000004100 */
[----:B------:R-:W-:-:S04]  /*0d70*/  @!P3 IMAD.WIDE R26, R17, 0x4, R6 ;  /* 0x00000004111ab825 */ /* 0x000fc800078e0206 */
[----:B------:R-:W-:Y:S02]  /*0d80*/  HADD2.F32 R10, -RZ, R10.H0_H0 ;  /* 0x2000000aff0a7230 */ /* 0x000fe40000004100 */
[----:B------:R-:W-:Y:S01]  /*0d90*/  FMUL.FTZ R8, R8, UR8 ;  /* 0x0000000808087c20 */ /* 0x000fe20008410000 */
[----:B------:R-:W-:Y:S01]  /*0da0*/  FMUL.FTZ R11, R0, UR8 ;  /* 0x00000008000b7c20 */ /* 0x000fe20008410000 */
[----:B------:R-:W-:-:S03]  /*0db0*/  PLOP3.LUT P0, PT, P0, P5, PT, 0x2f, 0xf2 ;  /* 0x0000000000f2781c */ /* 0x000fc6000070a577 */
[----:B------:R-:W-:Y:S01]  /*0dc0*/  FFMA.FTZ R11, R10, UR9, R11 ;  /* 0x000000090a0b7c23 */ /* 0x000fe2000801000b */
[----:B------:R3:W-:Y:S01]  /*0dd0*/  @!P1 STG.E desc[UR6][R14.64], R28 ;  /* 0x0000001c0e009986 */ /* 0x0007e2000c101906 */
[----:B------:R-:W-:Y:S02]  /*0de0*/  HADD2.F32 R17, -RZ, R13.H0_H0 ;  /* 0x2000000dff117230 */ /* 0x000fe40000004100 */
[----:B------:R-:W-:Y:S01]  /*0df0*/  FFMA.FTZ R13, R9, UR9, R8 ;  /* 0x00000009090d7c23 */ /* 0x000fe20008010008 */
[----:B------:R-:W-:-:S04]  /*0e00*/  FMUL.FTZ R12, R12, UR8 ;  /* 0x000000080c0c7c20 */ /* 0x000fc80008410000 */
[----:B------:R-:W-:Y:S01]  /*0e10*/  FFMA.FTZ R25, R17, UR9, R12 ;  /* 0x0000000911197c23 */ /* 0x000fe2000801000c */
        /* <DEDUP_REMOVED lines=11> */
.L_x_54:
[----:B------:R-:W-:Y:S01]  /*0ed0*/  IMAD.MOV.U32 R16, RZ, RZ, 0x1 ;  /* 0x00000001ff107424 */ /* 0x000fe200078e00ff */
[----:B------:R-:W0:Y:S01]  /*0ee0*/  LDCU UR8, c[0x0][0xfe0] ;  /* 0x0001fc00ff0877ac */ /* 0x000e220008000800 */
[----:B------:R-:W2:Y:S01]  /*0ef0*/  LDCU UR9, c[0x0][0xfdc] ;  /* 0x0001fb80ff0977ac */ /* 0x000ea20008000800 */
[----:B------:R-:W-:-:S05]  /*0f00*/  UMOV UR4, URZ ;  /* 0x000000ff00047c82 */ /* 0x000fca0008000000 */
.L_x_60:
[----:B-1----:R-:W-:Y:S01]  /*0f10*/  IADD3 R11, PT, PT, R2, UR4, RZ ;  /* 0x00000004020b7c10 */ /* 0x002fe2000fffe0ff */
[----:B------:R-:W-:Y:S01]  /*0f20*/  HFMA2 R8, -RZ, RZ, 0, 0 ;  /* 0x00000000ff087431 */ /* 0x000fe200000001ff */
[----:B------:R-:W-:Y:S02]  /*0f30*/  PRMT R0, RZ, 0x7610, R0 ;  /* 0x00007610ff007816 */ /* 0x000fe40000000000 */
[C---:B------:R-:W-:Y:S02]  /*0f40*/  ISETP.GE.AND P0, PT, R11.reuse, R3, PT ;  /* 0x000000030b00720c */ /* 0x040fe40003f06270 */
[----:B------:R-:W-:Y:S02]  /*0f50*/  IADD3 R9, PT, PT, R11, UR5, RZ ;  /* 0x000000050b097c10 */ /* 0x000fe4000fffe0ff */
[----:B------:R-:W-:Y:S02]  /*0f60*/  PRMT R10, RZ, 0x7610, R10 ;  /* 0x00007610ff0a7816 */ /* 0x000fe4000000000a */
        /* <DEDUP_REMOVED lines=11> */
[----:B------:R5:W2:Y:S01]  /*1020*/  @!P2 LDG.E.U16 R10, desc[UR6][R22.64] ;  /* 0x00000006160aa981 */ /* 0x000aa2000c1e1500 */
[----:B-1----:R-:W-:-:S02]  /*1030*/  MOV R28, RZ ;  /* 0x000000ff001c7202 */ /* 0x002fc40000000f00 */
[----:B------:R-:W-:Y:S01]  /*1040*/  @!P4 IMAD.WIDE R14, R17, 0x2, R18 ;  /* 0x00000002110ec825 */ /* 0x000fe200078e0212 */
[----:B------:R-:W-:-:S03]  /*1050*/  PRMT R29, RZ, 0x7610, R29 ;  /* 0x00007610ff1d7816 */ /* 0x000fc6000000001d */
[----:B------:R1:W4:Y:S01]  /*1060*/  @!P2 LDG.E R28, desc[UR6][R12.64] ;  /* 0x000000060c1ca981 */ /* 0x000322000c1e1900 */
[----:B-----5:R-:W-:-:S04]  /*1070*/  @!P3 IMAD.WIDE R22, R27, 0x2, R18 ;  /* 0x000000021b16b825 */ /* 0x020fc800078e0212 */
[----:B------:R-:W-:Y:S01]  /*1080*/  HFMA2 R26, -RZ, RZ, 0, 0 ;  /* 0x00000000ff1a7431 */ /* 0x000fe200000001ff */
[----:B------:R-:W5:Y:S01]  /*1090*/  @!P4 LDG.E.U16 R29, desc[UR6][R14.64] ;  /* 0x000000060e1dc981 */ /* 0x000f62000c1e1500 */
[----:B------:R-:W-:Y:S01]  /*10a0*/  @!P3 IMAD.WIDE R24, R27, 0x4, R4 ;  /* 0x000000041b18b825 */ /* 0x000fe200078e0204 */
[----:B-1----:R-:W-:Y:S02]  /*10b0*/  PRMT R13, RZ, 0x7610, R13 ;  /* 0x00007610ff0d7816 */ /* 0x002fe4000000000d */
[----:B------:R-:W-:Y:S01]  /*10c0*/  MOV R12, RZ ;  /* 0x000000ff000c7202 */ /* 0x000fe20000000f00 */
[----:B------:R-:W-:-:S03]  /*10d0*/  @!P4 IMAD.WIDE R20, R17, 0x4, R4 ;  /* 0x000000041114c825 */ /* 0x000fc600078e0204 */
[----:B------:R1:W5:Y:S04]  /*10e0*/  @!P3 LDG.E.U16 R13, desc[UR6][R22.64] ;  /* 0x00000006160db981 */ /* 0x000368000c1e1500 */
[----:B------:R0:W5:Y:S04]  /*10f0*/  @!P3 LDG.E R12, desc[UR6][R24.64] ;  /* 0x00000006180cb981 */ /* 0x000168000c1e1900 */
[----:B------:R4:W5:Y:S01]  /*1100*/  @!P4 LDG.E R26, desc[UR6][R20.64] ;  /* 0x00000006141ac981 */ /* 0x000962000c1e1900 */
[----:B------:R-:W-:Y:S01]  /*1110*/  LOP3.LUT P0, RZ, R16, 0xff, RZ, 0xc0, !PT ;  /* 0x000000ff10ff7812 */ /* 0x000fe2000780c0ff */
[----:B-1----:R-:W-:-:S04]  /*1120*/  @!P4 IMAD.WIDE R22, R17, 0x4, R6 ;  /* 0x000000041116c825 */ /* 0x002fc800078e0206 */
[----:B0-----:R-:W-:Y:S01]  /*1130*/  @!P3 IMAD.WIDE R24, R27, 0x4, R6 ;  /* 0x000000041b18b825 */ /* 0x001fe200078e0206 */
[----:B------:R-:W-:-:S03]  /*1140*/  ULEA UR4, UR5, UR4, 0x2 ;  /* 0x0000000405047291 */ /* 0x000fc6000f8e10ff */
[----:B---3--:R-:W-:-:S05]  /*1150*/  HADD2.F32 R0, -RZ, R0.H0_H0 ;  /* 0x20000000ff007230 */ /* 0x008fca0000004100 */
[----:B------:R-:W-:Y:S01]  /*1160*/  FSETP.NE.FTZ.AND P1, PT, |R0|, +INF , PT ;  /* 0x7f8000000000780b */ /* 0x000fe20003f35200 */
[----:B--2---:R-:W-:-:S03]  /*1170*/  HADD2.F32 R10, -RZ, R10.H0_H0 ;  /* 0x2000000aff0a7230 */ /* 0x004fc60000004100 */
[----:B------:R-:W-:Y:S02]  /*1180*/  PLOP3.LUT P0, PT, P0, P1, PT, 0x2f, 0xf2 ;  /* 0x0000000000f2781c */ /* 0x000fe40000702577 */
[----:B------:R-:W-:Y:S02]  /*1190*/  ISETP.GE.AND P1, PT, R11, R3, PT ;  /* 0x000000030b00720c */ /* 0x000fe40003f26270 */
[----:B------:R-:W-:Y:S02]  /*11a0*/  FSETP.NE.FTZ.AND P5, PT, |R10|, +INF , PT ;  /* 0x7f8000000a00780b */ /* 0x000fe40003fb5200 */
[C---:B----4-:R-:W-:Y:S01]  /*11b0*/  FSETP.EQU.OR P0, PT, |R8|.reuse, +INF , P0 ;  /* 0x7f8000000800780b */ /* 0x050fe2000070a600 */
[----:B------:R-:W-:Y:S01]  /*11c0*/  FMUL.FTZ R15, R8, UR8 ;  /* 0x00000008080f7c20 */ /* 0x000fe20008410000 */
[----:B------:R-:W-:Y:S02]  /*11d0*/  FMUL.FTZ R21, R28, UR8 ;  /* 0x000000081c157c20 */ /* 0x000fe40008410000 */
[----:B------:R-:W-:Y:S01]  /*11e0*/  PLOP3.LUT P0, PT, P0, P5, PT, 0xf2, 0x2f ;  /* 0x00000000002f781c */ /* 0x000fe2000070be72 */
[----:B-----5:R-:W-:-:S02]  /*11f0*/  HADD2.F32 R29, -RZ, R29.H0_H0 ;  /* 0x2000001dff1d7230 */ /* 0x020fc40000004100 */
[----:B------:R-:W-:Y:S01]  /*1200*/  FFMA.FTZ R15, R0, UR9, R15 ;  /* 0x00000009000f7c23 */ /* 0x000fe2000801000f */
[----:B------:R-:W-:Y:S01]  /*1210*/  FFMA.FTZ R21, R10, UR9, R21 ;  /* 0x000000090a157c23 */ /* 0x000fe20008010015 */
[----:B------:R-:W-:Y:S01]  /*1220*/  FSETP.EQU.OR P5, PT, |R28|, +INF , P0 ;  /* 0x7f8000001c00780b */ /* 0x000fe200007aa600 */
[----:B------:R-:W-:Y:S01]  /*1230*/  @!P1 IMAD.WIDE R10, R11, 0x4, R6 ;  /* 0x000000040b0a9825 */ /* 0x000fe200078e0206 */
[----:B------:R-:W-:-:S03]  /*1240*/  FSETP.NE.FTZ.AND P6, PT, |R29|, +INF , PT ;  /* 0x7f8000001d00780b */ /* 0x000fc60003fd5200 */
[----:B------:R-:W-:Y:S02]  /*1250*/  HADD2.F32 R13, -RZ, R13.H0_H0 ;  /* 0x2000000dff0d7230 */ /* 0x000fe40000004100 */
[----:B------:R-:W-:-:S03]  /*1260*/  FMUL.FTZ R8, R12, UR8 ;  /* 0x000000080c087c20 */ /* 0x000fc60008410000 */
[C---:B------:R-:W-:Y:S01]  /*1270*/  FSETP.NE.FTZ.AND P0, PT, |R13|.reuse, +INF , PT ;  /* 0x7f8000000d00780b */ /* 0x040fe20003f15200 */
[----:B------:R-:W-:Y:S01]  /*1280*/  FMUL.FTZ R0, R26, UR8 ;  /* 0x000000081a007c20 */ /* 0x000fe20008410000 */
[----:B------:R-:W-:Y:S01]  /*1290*/  FFMA.FTZ R13, R13, UR9, R8 ;  /* 0x000000090d0d7c23 */ /* 0x000fe20008010008 */
[----:B------:R-:W-:-:S04]  /*12a0*/  @!P2 IMAD.WIDE R8, R9, 0x4, R6 ;  /* 0x000000040908a825 */ /* 0x000fc800078e0206 */
[----:B------:R-:W-:Y:S01]  /*12b0*/  FFMA.FTZ R29, R29, UR9, R0 ;  /* 0x000000091d1d7c23 */ /* 0x000fe20008010000 */
[----:B------:R3:W-:Y:S04]  /*12c0*/  @!P1 STG.E desc[UR6][R10.64], R15 ;  /* 0x0000000f0a009986 */ /* 0x0007e8000c101906 */
[----:B------:R3:W-:Y:S04]  /*12d0*/  @!P2 STG.E desc[UR6][R8.64], R21 ;  /* 0x000000150800a986 */ /* 0x0007e8000c101906 */
[----:B------:R3:W-:Y:S04]  /*12e0*/  @!P4 STG.E desc[UR6][R22.64], R29 ;  /* 0x0000001d1600c986 */ /* 0x0007e8000c101906 */
[----:B------:R3:W-:Y:S01]  /*12f0*/  @!P3 STG.E desc[UR6][R24.64], R13 ;  /* 0x0000000d1800b986 */ /* 0x0007e2000c101906 */
        /* <DEDUP_REMOVED lines=8> */
.L_x_52:
[----:B------:R-:W0:Y:S01]  /*1380*/  S2R R9, SR_TID.X ;  /* 0x0000000000097919 */ /* 0x000e220000002100 */
[----:B------:R-:W-:Y:S01]  /*1390*/  VIMNMX R11, PT, PT, R8, R3, PT ;  /* 0x00000003080b7248 */ /* 0x000fe20003fe0100 */
[----:B------:R-:W1:Y:S01]  /*13a0*/  LDCU UR5, c[0x0][0xfe0] ;  /* 0x0001fc00ff0577ac */ /* 0x000e620008000800 */
[----:B------:R-:W-:Y:S01]  /*13b0*/  IMAD.MOV.U32 R16, RZ, RZ, 0x1 ;  /* 0x00000001ff107424 */ /* 0x000fe200078e00ff */
        /* <DEDUP_REMOVED lines=8> */
[----:B------:R-:W-:-:S13]  /*1440*/  ISETP.GT.AND P0, PT, R11, R0, PT ;  /* 0x000000000b00720c */ /* 0x000fda0003f04270 */
[----:B-1234-:R-:W-:Y:S05]  /*1450*/  @!P0 BRA `(.L_x_53) ;  /* 0x0000000800508947 */ /* 0x01efea0003800000 */
[----:B------:R-:W0:Y:S01]  /*1460*/  LDCU UR4, c[0x0][0xfe4] ;  /* 0x0001fc80ff0477ac */ /* 0x000e220008000800 */
[----:B------:R-:W1:Y:S01]  /*1470*/  LDC R0, c[0x0][0x360] ;  /* 0x0000d800ff007b82 */ /* 0x000e620000000800 */
[----:B------:R-:W-:Y:S02]  /*1480*/  VIMNMX.U32 R2, PT, PT, R8, R3, PT ;  /* 0x0000000308027248 */ /* 0x000fe40003fe0000 */
[----:B------:R-:W-:Y:S01]  /*1490*/  MOV R3, R9 ;  /* 0x0000000900037202 */ /* 0x000fe20000000f00 */
[----:B0-----:R-:W-:-:S09]  /*14a0*/  UISETP.NE.AND UP0, UPT, UR4, -0x1, UPT ;  /* 0xffffffff0400788c */ /* 0x001fd2000bf05270 */
[----:B------:R-:W-:Y:S05]  /*14b0*/  BRA.U !UP0, `(.L_x_61) ;  /* 0x0000000508947547 */ /* 0x000fea000b800000 */
[----:B------:R-:W-:-:S09]  /*14c0*/  UISETP.NE.AND UP0, UPT, UR4, URZ, UPT ;  /* 0x000000ff0400728c */ /* 0x000fd2000bf05270 */
[----:B------:R-:W-:Y:S05]  /*14d0*/  BRA.U !UP0, `(.L_x_62) ;  /* 0x0000000108fc7547 */ /* 0x000fea000b800000 */
[----:B------:R-:W-:-:S09]  /*14e0*/  UISETP.NE.AND UP0, UPT, UR4, 0x1, UPT ;  /* 0x000000010400788c */ /* 0x000fd2000bf05270 */
[----:B------:R-:W-:Y:S05]  /*14f0*/  BRA.U UP0, `(.L_x_63) ;  /* 0x0000000100907547 */ /* 0x000fea000b800000 */
[----:B------:R-:W-:-:S07]  /*1500*/  HFMA2 R16, -RZ, RZ, 0, 5.9604644775390625e-08 ;  /* 0x00000001ff107431 */ /* 0x000fce00000001ff */
.L_x_64:
[----:B------:R-:W-:-:S04]  /*1510*/  IMAD.WIDE R12, R3, 0x8, R18 ;  /* 0x00000008030c7825 */ /* 0x000fc800078e0212 */
[----:B------:R-:W-:Y:S02]  /*1520*/  IMAD.WIDE R8, R3, 0x10, R4 ;  /* 0x0000001003087825 */ /* 0x000fe400078e0204 */
[----:B------:R-:W2:Y:S04]  /*1530*/  LDG.E.64 R12, desc[UR6][R12.64] ;  /* 0x000000060c0c7981 */ /* 0x000ea8000c1e1b00 */
[----:B------:R-:W3:Y:S01]  /*1540*/  LDG.E.128 R8, desc[UR6][R8.64] ;  /* 0x0000000608087981 */ /* 0x000ee2000c1e1d00 */
[----:B------:R-:W-:Y:S02]  /*1550*/  LOP3.LUT P0, RZ, R16, 0xff, RZ, 0xc0, !PT ;  /* 0x000000ff10ff7812 */ /* 0x000fe4000780c0ff */
[----:B--2---:R-:W-:Y:S02]  /*1560*/  MOV R14, R12 ;  /* 0x0000000c000e7202 */ /* 0x004fe40000000f00 */
[----:B------:R-:W-:-:S02]  /*1570*/  MOV R17, R13 ;  /* 0x0000000d00117202 */ /* 0x000fc40000000f00 */
[--C-:B------:R-:W-:Y:S01]  /*1580*/  SHF.R.U64 R22, R12, 0x10, R13.reuse ;  /* 0x000000100c167819 */ /* 0x100fe2000000120d */
[----:B------:R-:W-:Y:S01]  /*1590*/  HADD2.F32 R12, -RZ, R14.H0_H0 ;  /* 0x2000000eff0c7230 */ /* 0x000fe20000004100 */
[----:B------:R-:W-:Y:S01]  /*15a0*/  SHF.R.U32.HI R20, RZ, 0x10, R13 ;  /* 0x00000010ff147819 */ /* 0x000fe2000001160d */
[C---:B---3--:R-:W-:Y:S01]  /*15b0*/  FMUL.FTZ R15, R8.reuse, UR5 ;  /* 0x00000005080f7c20 */ /* 0x048fe20008410000 */
[----:B------:R-:W-:Y:S01]  /*15c0*/  FSETP.NE.FTZ.AND P1, PT, |R8|, +INF , PT ;  /* 0x7f8000000800780b */ /* 0x000fe20003f35200 */
        /* <DEDUP_REMOVED lines=11> */
[----:B------:R-:W-:Y:S02]  /*1680*/  PLOP3.LUT P0, PT, P0, P1, PT, 0x2f, 0xf2 ;  /* 0x0000000000f2781c */ /* 0x000fe40000702577 */
[----:B------:R-:W-:Y:S01]  /*1690*/  FSETP.NE.FTZ.AND P1, PT, |R10|, +INF , PT ;  /* 0x7f8000000a00780b */ /* 0x000fe20003f35200 */
[----:B-1----:R-:W-:Y:S01]  /*16a0*/  IMAD.IADD R3, R0, 0x1, R3 ;  /* 0x0000000100037824 */ /* 0x002fe200078e0203 */
[----:B------:R0:W-:Y:S01]  /*16b0*/  STG.E.128 desc[UR6][R20.64], R12 ;  /* 0x0000000c14007986 */ /* 0x0001e2000c101d06 */
[----:B------:R-:W-:-:S03]  /*16c0*/  FSETP.EQU.OR P0, PT, |R9|, +INF , P0 ;  /* 0x7f8000000900780b */ /* 0x000fc6000070a600 */
[----:B------:R-:W-:Y:S02]  /*16d0*/  SHF.L.U32 R9, R3, 0x2, RZ ;  /* 0x0000000203097819 */ /* 0x000fe400000006ff */
[----:B------:R-:W-:Y:S02]  /*16e0*/  PLOP3.LUT P0, PT, P0, P1, PT, 0xf2, 0x2f ;  /* 0x00000000002f781c */ /* 0x000fe40000703e72 */
[----:B------:R-:W-:Y:S02]  /*16f0*/  ISETP.GE.AND P1, PT, R9, R2, PT ;  /* 0x000000020900720c */ /* 0x000fe40003f26270 */
[----:B------:R-:W-:-:S04]  /*1700*/  FSETP.NE.AND P0, PT, |R11|, +INF , !P0 ;  /* 0x7f8000000b00780b */ /* 0x000fc80004705200 */
[----:B------:R-:W-:-:S07]  /*1710*/  SEL R16, RZ, 0x1, !P0 ;  /* 0x00000001ff107807 */ /* 0x000fce0004000000 */
[----:B0-----:R-:W-:Y:S05]  /*1720*/  @!P1 BRA `(.L_x_64) ;  /* 0xfffffffc00789947 */ /* 0x001fea000383ffff */
[----:B------:R-:W-:Y:S05]  /*1730*/  BRA `(.L_x_53) ;  /* 0x0000000400987947 */ /* 0x000fea0003800000 */
.L_x_63:
[----:B------:R-:W-:-:S04]  /*1740*/  IMAD.WIDE R12, R3, 0x8, R18 ;  /* 0x00000008030c7825 */ /* 0x000fc800078e0212 */
[----:B------:R-:W-:Y:S02]  /*1750*/  IMAD.WIDE R8, R3, 0x10, R4 ;  /* 0x0000001003087825 */ /* 0x000fe400078e0204 */
[----:B------:R-:W2:Y:S04]  /*1760*/  LDG.E.64 R12, desc[UR6][R12.64] ;  /* 0x000000060c0c7981 */ /* 0x000ea8000c1e1b00 */
[----:B------:R-:W3:Y:S01]  /*1770*/  LDG.E.128 R8, desc[UR6][R8.64] ;  /* 0x0000000608087981 */ /* 0x000ee2000c1e1d00 */
[--C-:B--2---:R-:W-:Y:S01]  /*1780*/  SHF.R.U64 R17, R12, 0x10, R13.reuse ;  /* 0x000000100c117819 */ /* 0x104fe2000000120d */
[----:B------:R-:W-:Y:S01]  /*1790*/  HADD2.F32 R14, -RZ, R12.H0_H0 ;  /* 0x2000000cff0e7230 */ /* 0x000fe20000004100 */
[----:B------:R-:W-:Y:S01]  /*17a0*/  SHF.R.U32.HI R22, RZ, 0x10, R13 ;  /* 0x00000010ff167819 */ /* 0x000fe2000001160d */
[----:B------:R-:W-:-:S02]  /*17b0*/  HADD2.F32 R21, -RZ, R13.H0_H0 ;  /* 0x2000000dff157230 */ /* 0x000fc40000004100 */
[----:B---3--:R-:W-:Y:S01]  /*17c0*/  FMUL.FTZ R15, R8, UR9 ;  /* 0x00000009080f7c20 */ /* 0x008fe20008410000 */
[----:B------:R-:W-:Y:S02]  /*17d0*/  HADD2.F32 R17, -RZ, R17.H0_H0 ;  /* 0x20000011ff117230 */ /* 0x000fe40000004100 */
[----:B------:R-:W-:Y:S01]  /*17e0*/  FMUL.FTZ R20, R9, UR9 ;  /* 0x0000000909147c20 */ /* 0x000fe20008410000 */
[----:B------:R-:W-:Y:S02]  /*17f0*/  HADD2.F32 R22, -RZ, R22.H0_H0 ;  /* 0x20000016ff167230 */ /* 0x000fe40000004100 */
[----:B------:R-:W-:Y:S01]  /*1800*/  FMUL.FTZ R10, R10, UR9 ;  /* 0x000000090a0a7c20 */ /* 0x000fe20008410000 */
        /* <DEDUP_REMOVED lines=12> */
.L_x_62:
[----:B------:R-:W-:-:S07]  /*18d0*/  MOV R16, 0x1 ;  /* 0x0000000100107802 */ /* 0x000fce0000000f00 */
.L_x_65:
[----:B------:R-:W-:-:S04]  /*18e0*/  IMAD.WIDE R12, R3, 0x8, R18 ;  /* 0x00000008030c7825 */ /* 0x000fc800078e0212 */
[----:B------:R-:W-:Y:S02]  /*18f0*/  IMAD.WIDE R8, R3, 0x10, R4 ;  /* 0x0000001003087825 */ /* 0x000fe400078e0204 */
[----:B------:R-:W2:Y:S04]  /*1900*/  LDG.E.64 R12, desc[UR6][R12.64] ;  /* 0x000000060c0c7981 */ /* 0x000ea8000c1e1b00 */
[----:B------:R-:W3:Y:S01]  /*1910*/  LDG.E.128 R8, desc[UR6][R8.64] ;  /* 0x0000000608087981 */ /* 0x000ee2000c1e1d00 */
[----:B------:R-:W-:Y:S01]  /*1920*/  LOP3.LUT P1, RZ, R16, 0xff, RZ, 0xc0, !PT ;  /* 0x000000ff10ff7812 */ /* 0x000fe2000782c0ff */
[----:B--2---:R-:W-:Y:S01]  /*1930*/  IMAD.MOV.U32 R14, RZ, RZ, R12 ;  /* 0x000000ffff0e7224 */ /* 0x004fe200078e000c */
[--C-:B------:R-:W-:Y:S02]  /*1940*/  SHF.R.U64 R21, R12, 0x10, R13.reuse ;  /* 0x000000100c157819 */ /* 0x100fe4000000120d */
[----:B------:R-:W-:Y:S01]  /*1950*/  MOV R17, R13 ;  /* 0x0000000d00117202 */ /* 0x000fe20000000f00 */
[----:B---3--:R-:W-:Y:S01]  /*1960*/  FMUL.FTZ R15, R8, UR11 ;  /* 0x0000000b080f7c20 */ /* 0x008fe20008410000 */
[----:B------:R-:W-:Y:S01]  /*1970*/  SHF.R.U32.HI R20, RZ, 0x10, R13 ;  /* 0x00000010ff147819 */ /* 0x000fe2000001160d */
[----:B------:R-:W-:-:S02]  /*1980*/  HADD2.F32 R14, -RZ, R14.H0_H0 ;  /* 0x2000000eff0e7230 */ /* 0x000fc40000004100 */
[----:B------:R-:W-:Y:S01]  /*1990*/  FMUL.FTZ R16, R9, UR11 ;  /* 0x0000000b09107c20 */ /* 0x000fe20008410000 */
[----:B------:R-:W-:Y:S02]  /*19a0*/  HADD2.F32 R21, -RZ, R21.H0_H0 ;  /* 0x20000015ff157230 */ /* 0x000fe40000004100 */
[----:B------:R-:W-:Y:S01]  /*19b0*/  FMUL.FTZ R10, R10, UR11 ;  /* 0x0000000b0a0a7c20 */ /* 0x000fe20008410000 */
[----:B------:R-:W-:Y:S02]  /*19c0*/  HADD2.F32 R17, -RZ, R17.H0_H0 ;  /* 0x20000011ff117230 */ /* 0x000fe40000004100 */
[----:B------:R-:W-:Y:S01]  /*19d0*/  FMUL.FTZ R11, R11, UR11 ;  /* 0x0000000b0b0b7c20 */ /* 0x000fe20008410000 */
[----:B------:R-:W-:Y:S01]  /*19e0*/  HADD2.F32 R20, -RZ, R20.H0_H0 ;  /* 0x20000014ff147230 */ /* 0x000fe20000004100 */
[C---:B------:R-:W-:Y:S01]  /*19f0*/  FSETP.NE.FTZ.AND P0, PT, |R14|.reuse, +INF , PT ;  /* 0x7f8000000e00780b */ /* 0x040fe20003f15200 */
[----:B------:R-:W-:Y:S01]  /*1a00*/  FFMA.FTZ R8, R14, UR12, R15 ;  /* 0x0000000c0e087c23 */ /* 0x000fe2000801000f */
[----:B------:R-:W-:-:S04]  /*1a10*/  IMAD.WIDE R12, R3, 0x10, R6 ;  /* 0x00000010030c7825 */ /* 0x000fc800078e0206 */
[----:B------:R-:W-:Y:S01]  /*1a20*/  FFMA.FTZ R9, R21, UR12, R16 ;  /* 0x0000000c15097c23 */ /* 0x000fe20008010010 */
[C---:B------:R-:W-:Y:S01]  /*1a30*/  FFMA.FTZ R10, R17.reuse, UR12, R10 ;  /* 0x0000000c110a7c23 */ /* 0x040fe2000801000a */
[----:B------:R-:W-:Y:S01]  /*1a40*/  FFMA.FTZ R11, R20, UR12, R11 ;  /* 0x0000000c140b7c23 */ /* 0x000fe2000801000b */
[----:B------:R-:W-:Y:S02]  /*1a50*/  PLOP3.LUT P0, PT, P1, P0, PT, 0x2f, 0xf2 ;  /* 0x0000000000f2781c */ /* 0x000fe40000f00577 */
[----:B-1----:R-:W-:Y:S02]  /*1a60*/  IADD3 R3, PT, PT, R0, R3, RZ ;  /* 0x0000000300037210 */ /* 0x002fe40007ffe0ff */
[----:B------:R-:W-:Y:S01]  /*1a70*/  FSETP.NE.FTZ.AND P1, PT, |R17|, +INF , PT ;  /* 0x7f8000001100780b */ /* 0x000fe20003f35200 */
[----:B------:R0:W-:Y:S01]  /*1a80*/  STG.E.128 desc[UR6][R12.64], R8 ;  /* 0x000000080c007986 */ /* 0x0001e2000c101d06 */
[----:B------:R-:W-:Y:S02]  /*1a90*/  FSETP.EQU.OR P0, PT, |R21|, +INF , P0 ;  /* 0x7f8000001500780b */ /* 0x000fe4000070a600 */
[----:B------:R-:W-:-:S02]  /*1aa0*/  SHF.L.U32 R15, R3, 0x2, RZ ;  /* 0x00000002030f7819 */ /* 0x000fc400000006ff */
[----:B------:R-:W-:Y:S02]  /*1ab0*/  PLOP3.LUT P0, PT, P0, P1, PT, 0xf2, 0x2f ;  /* 0x00000000002f781c */ /* 0x000fe40000703e72 */
[----:B------:R-:W-:Y:S02]  /*1ac0*/  ISETP.GE.AND P1, PT, R15, R2, PT ;  /* 0x000000020f00720c */ /* 0x000fe40003f26270 */
[----:B------:R-:W-:-:S04]  /*1ad0*/  FSETP.NE.AND P0, PT, |R20|, +INF , !P0 ;  /* 0x7f8000001400780b */ /* 0x000fc80004705200 */
[----:B------:R-:W-:-:S07]  /*1ae0*/  SEL R16, RZ, 0x1, !P0 ;  /* 0x00000001ff107807 */ /* 0x000fce0004000000 */
[----:B0-----:R-:W-:Y:S05]  /*1af0*/  @!P1 BRA `(.L_x_65) ;  /* 0xfffffffc00789947 */ /* 0x001fea000383ffff */
[----:B------:R-:W-:Y:S05]  /*1b00*/  BRA `(.L_x_53) ;  /* 0x0000000000a47947 */ /* 0x000fea0003800000 */
.L_x_61:
[----:B------:R-:W-:-:S07]  /*1b10*/  HFMA2 R16, -RZ, RZ, 0, 5.9604644775390625e-08 ;  /* 0x00000001ff107431 */ /* 0x000fce00000001ff */
.L_x_66:
[----:B------:R-:W-:-:S06]  /*1b20*/  IMAD.WIDE R12, R3, 0x8, R18 ;  /* 0x00000008030c7825 */ /* 0x000fcc00078e0212 */
[----:B------:R-:W2:Y:S01]  /*1b30*/  LDG.E.64 R12, desc[UR6][R12.64] ;  /* 0x000000060c0c7981 */ /* 0x000ea2000c1e1b00 */
[----:B------:R-:W-:-:S06]  /*1b40*/  IMAD.WIDE R8, R3, 0x10, R4 ;  /* 0x0000001003087825 */ /* 0x000fcc00078e0204 */
[----:B------:R-:W3:Y:S01]  /*1b50*/  LDG.E.128 R8, desc[UR6][R8.64] ;  /* 0x0000000608087981 */ /* 0x000ee2000c1e1d00 */
[----:B------:R-:W-:Y:S01]  /*1b60*/  LOP3.LUT P1, RZ, R16, 0xff, RZ, 0xc0, !PT ;  /* 0x000000ff10ff7812 */ /* 0x000fe2000782c0ff */
[----:B--2---:R-:W-:Y:S01]  /*1b70*/  IMAD.MOV.U32 R14, RZ, RZ, R12 ;  /* 0x000000ffff0e7224 */ /* 0x004fe200078e000c */
[--C-:B------:R-:W-:Y:S02]  /*1b80*/  SHF.R.U64 R15, R12, 0x10, R13.reuse ;  /* 0x000000100c0f7819 */ /* 0x100fe4000000120d */
[----:B------:R-:W-:Y:S02]  /*1b90*/  SHF.R.U32.HI R17, RZ, 0x10, R13 ;  /* 0x00000010ff117819 */ /* 0x000fe4000001160d */
[----:B------:R-:W-:Y:S02]  /*1ba0*/  HADD2.F32 R14, -RZ, R14.H0_H0 ;  /* 0x2000000eff0e7230 */ /* 0x000fe40000004100 */
[----:B------:R-:W-:Y:S02]  /*1bb0*/  HADD2.F32 R16, -RZ, R15.H0_H0 ;  /* 0x2000000fff107230 */ /* 0x000fe40000004100 */
[----:B---3--:R-:W-:Y:S01]  /*1bc0*/  FMUL.FTZ R15, R8, UR13 ;  /* 0x0000000d080f7c20 */ /* 0x008fe20008410000 */
[----:B------:R-:W-:-:S03]  /*1bd0*/  FSETP.NE.FTZ.AND P0, PT, |R14|, +INF , PT ;  /* 0x7f8000000e00780b */ /* 0x000fc60003f15200 */
[----:B------:R-:W-:Y:S01]  /*1be0*/  FFMA.FTZ R12, R14, UR14, R15 ;  /* 0x0000000e0e0c7c23 */ /* 0x000fe2000801000f */
[----:B------:R-:W-:Y:S01]  /*1bf0*/  FMUL.FTZ R15, R11, UR13 ;  /* 0x0000000d0b0f7c20 */ /* 0x000fe20008410000 */
[----:B------:R-:W-:Y:S02]  /*1c00*/  PLOP3.LUT P0, PT, P1, P0, PT, 0x2f, 0xf2 ;  /* 0x0000000000f2781c */ /* 0x000fe40000f00577 */
[----:B------:R-:W-:Y:S02]  /*1c10*/  FSETP.NE.FTZ.AND P1, PT, |R16|, +INF , PT ;  /* 0x7f8000001000780b */ /* 0x000fe40003f35200 */
[----:B------:R-:W-:Y:S02]  /*1c20*/  FSETP.EQU.OR P0, PT, |R8|, +INF , P0 ;  /* 0x7f8000000800780b */ /* 0x000fe4000070a600 */
[----:B------:R-:W-:Y:S01]  /*1c30*/  MOV R8, R13 ;  /* 0x0000000d00087202 */ /* 0x000fe20000000f00 */
[----:B------:R-:W-:Y:S01]  /*1c40*/  FMUL.FTZ R13, R9, UR13 ;  /* 0x0000000d090d7c20 */ /* 0x000fe20008410000 */
[----:B------:R-:W-:-:S03]  /*1c50*/  PLOP3.LUT P0, PT, P0, P1, PT, 0xf2, 0x2f ;  /* 0x00000000002f781c */ /* 0x000fc60000703e72 */
[----:B------:R-:W-:Y:S01]  /*1c60*/  HADD2.F32 R8, -RZ, R8.H0_H0 ;  /* 0x20000008ff087230 */ /* 0x000fe20000004100 */
[----:B------:R-:W-:Y:S01]  /*1c70*/  FSETP.EQU.OR P0, PT, |R9|, +INF , P0 ;  /* 0x7f8000000900780b */ /* 0x000fe2000070a600 */
[----:B------:R-:W-:Y:S01]  /*1c80*/  FFMA.FTZ R13, R16, UR14, R13 ;  /* 0x0000000e100d7c23 */ /* 0x000fe2000801000d */
[----:B------:R-:W-:Y:S01]  /*1c90*/  FMUL.FTZ R9, R10, UR13 ;  /* 0x0000000d0a097c20 */ /* 0x000fe20008410000 */
[----:B------:R-:W-:Y:S01]  /*1ca0*/  HADD2.F32 R16, -RZ, R17.H0_H0 ;  /* 0x20000011ff107230 */ /* 0x000fe20000004100 */
[C---:B------:R-:W-:Y:S02]  /*1cb0*/  FSETP.NE.FTZ.AND P1, PT, |R8|.reuse, +INF , PT ;  /* 0x7f8000000800780b */ /* 0x040fe40003f35200 */
        /* <DEDUP_REMOVED lines=14> */
.L_x_53:
[----:B------:R-:W-:Y:S05]  /*1da0*/  BSYNC.RECONVERGENT B0 ;  /* 0x0000000000007941 */ /* 0x000fea0003800200 */
.L_x_51:
[----:B------:R-:W-:-:S04]  /*1db0*/  PRMT R0, R16, 0x9910, RZ ;  /* 0x0000991010007816 */ /* 0x000fc800000000ff */
[----:B------:R-:W-:-:S13]  /*1dc0*/  ISETP.NE.AND P0, PT, R0, RZ, PT ;  /* 0x000000ff0000720c */ /* 0x000fda0003f05270 */
[----:B------:R-:W-:Y:S05]  /*1dd0*/  @P0 EXIT ;  /* 0x000000000000094d */ /* 0x000fea0003800000 */
[----:B------:R-:W0:Y:S01]  /*1de0*/  LDC.64 R2, c[0x0][0x388] ;  /* 0x0000e200ff027b82 */ /* 0x000e220000000a00 */
[----:B------:R-:W-:-:S05]  /*1df0*/  HFMA2 R5, -RZ, RZ, 0, 5.9604644775390625e-08 ;  /* 0x00000001ff057431 */ /* 0x000fca00000001ff */
[----:B0-----:R-:W-:Y:S01]  /*1e00*/  STG.E.STRONG.SYS desc[UR6][R2.64], R5 ;  /* 0x0000000502007986 */ /* 0x001fe2000c115906 */
[----:B------:R-:W-:Y:S05]  /*1e10*/  EXIT ;  /* 0x000000000000794d */ /* 0x000fea0003800000 */
.L_x_67:
        /* <DEDUP_REMOVED lines=14> */
.L_x_139:


//--------------------- .text._Z25multi_tensor_apply_kernelI18TensorListMetadataILi3EE12AxpbyFunctorIfN3c104HalfES4_EJffiEEvlPViT_T0_DpT1_ --------------------------
	.section	.text._Z25multi_tensor_apply_kernelI18TensorListMetadataILi3EE12AxpbyFunctorIfN3c104HalfES4_EJffiEEvlPViT_T0_DpT1_,"ax",@progbits
	.align	128
        .global         _Z25multi_tensor_apply_kernelI18TensorListMetadataILi3EE12AxpbyFunctorIfN3c104HalfES4_EJffiEEvlPViT_T0_DpT1_
        .type           _Z25multi_tensor_apply_kernelI18TensorListMetadataILi3EE12AxpbyFunctorIfN3c104HalfES4_EJffiEEvlPViT_T0_DpT1_,@function
        .size           _Z25multi_tensor_apply_kernelI18TensorListMetadataILi3EE12AxpbyFunctorIfN3c104HalfES4_EJffiEEvlPViT_T0_DpT1_,(.L_x_140 - _Z25multi_tensor_apply_kernelI18TensorListMetadataILi3EE12AxpbyFunctorIfN3c104HalfES4_EJffiEEvlPViT_T0_DpT1_)
        .other          _Z25multi_tensor_apply_kernelI18TensorListMetadataILi3EE12AxpbyFunctorIfN3c104HalfES4_EJffiEEvlPViT_T0_DpT1_,@"STO_CUDA_ENTRY STV_DEFAULT"
_Z25multi_tensor_apply_kernelI18TensorListMetadataILi3EE12AxpbyFunctorIfN3c104HalfES4_EJffiEEvlPViT_T0_DpT1_:
.text._Z25multi_tensor_apply_kernelI18TensorListMetadataILi3EE12AxpbyFunctorIfN3c104HalfES4_EJffiEEvlPViT_T0_DpT1_:
        /* <DEDUP_REMOVED lines=45> */
.L_x_74:
[----:B-1----:R-:W-:Y:S01]  /*02d0*/  IADD3 R7, PT, PT, R2, UR4, RZ ;  /* 0x0000000402077c10 */ /* 0x002fe2000fffe0ff */
[----:B------:R-:W-:Y:S01]  /*02e0*/  IMAD.MOV.U32 R5, RZ, RZ, RZ ;  /* 0x000000ffff057224 */ /* 0x000fe200078e00ff */
[----:B------:R-:W-:Y:S02]  /*02f0*/  PRMT R4, RZ, 0x7610, R4 ;  /* 0x00007610ff047816 */ /* 0x000fe40000000004 */
[C---:B------:R-:W-:Y:S01]  /*0300*/  ISETP.GE.AND P0, PT, R7.reuse, R0, PT ;  /* 0x000000000700720c */ /* 0x040fe20003f06270 */
[----:B------:R-:W-:Y:S01]  /*0310*/  VIADD R14, R7, UR5 ;  /* 0x00000005070e7c36 */ /* 0x000fe20008000000 */
[----:B------:R-:W-:Y:S02]  /*0320*/  PRMT R24, RZ, 0x7610, R24 ;  /* 0x00007610ff187816 */ /* 0x000fe40000000018 */
[----:B------:R-:W-:Y:S02]  /*0330*/  PRMT R6, RZ, 0x7610, R6 ;  /* 0x00007610ff067816 */ /* 0x000fe40000000006 */
[----:B------:R-:W-:-:S02]  /*0340*/  IADD3 R25, PT, PT, R14, UR5, RZ ;  /* 0x000000050e197c10 */ /* 0x000fc4000fffe0ff */
[-C--:B------:R-:W-:Y:S02]  /*0350*/  ISETP.GE.AND P4, PT, R14, R0.reuse, PT ;  /* 0x000000000e00720c */ /* 0x080fe40003f86270 */
[C---:B------:R-:W-:Y:S02]  /*0360*/  ISETP.GE.AND P3, PT, R25.reuse, R0, PT ;  /* 0x000000001900720c */ /* 0x040fe40003f66270 */
[----:B------:R-:W-:Y:S01]  /*0370*/  IADD3 R15, PT, PT, R25, UR5, RZ ;  /* 0x00000005190f7c10 */ /* 0x000fe2000fffe0ff */
[----:B------:R-:W-:-:S03]  /*0380*/  @!P0 IMAD.WIDE R18, R7, 0x2, R10 ;  /* 0x0000000207128825 */ /* 0x000fc600078e020a */
[----:B------:R-:W-:Y:S01]  /*0390*/  ISETP.GE.AND P2, PT, R15, R0, PT ;  /* 0x000000000f00720c */ /* 0x000fe20003f46270 */
[----:B------:R-:W-:Y:S01]  /*03a0*/  @!P0 IMAD.WIDE R16, R7, 0x4, R8 ;  /* 0x0000000407108825 */ /* 0x000fe200078e0208 */
[----:B------:R-:W3:Y:S03]  /*03b0*/  @!P0 LDG.E.U16 R24, desc[UR6][R18.64] ;  /* 0x0000000612188981 */ /* 0x000ee6000c1e1500 */
[--C-:B------:R-:W-:Y:S01]  /*03c0*/  @!P4 IMAD.WIDE R20, R14, 0x2, R10.reuse ;  /* 0x000000020e14c825 */ /* 0x100fe200078e020a */
[----:B------:R-:W2:Y:S03]  /*03d0*/  @!P0 LDG.E R5, desc[UR6][R16.64] ;  /* 0x0000000610058981 */ /* 0x000ea6000c1e1900 */
[--C-:B------:R-:W-:Y:S01]  /*03e0*/  @!P3 IMAD.WIDE R22, R25, 0x2, R10.reuse ;  /* 0x000000021916b825 */ /* 0x100fe200078e020a */
[----:B------:R-:W4:Y:S04]  /*03f0*/  @!P4 LDG.E.U16 R6, desc[UR6][R20.64] ;  /* 0x000000061406c981 */ /* 0x000f28000c1e1500 */
[----:B------:R1:W5:Y:S01]  /*0400*/  @!P3 LDG.E.U16 R4, desc[UR6][R22.64] ;  /* 0x000000061604b981 */ /* 0x000362000c1e1500 */
[----:B------:R-:W-:Y:S01]  /*0410*/  @!P2 IMAD.WIDE R26, R15, 0x2, R10 ;  /* 0x000000020f1aa825 */ /* 0x000fe200078e020a */
[----:B-1----:R-:W-:-:S02]  /*0420*/  PRMT R22, RZ, 0x7610, R22 ;  /* 0x00007610ff167816 */ /* 0x002fc40000000016 */
[----:B------:R-:W-:Y:S01]  /*0430*/  CS2R R20, SRZ ;  /* 0x0000000000147805 */ /* 0x000fe2000001ff00 */
[----:B------:R-:W-:-:S03]  /*0440*/  @!P3 IMAD.WIDE R28, R25, 0x4, R8 ;  /* 0x00000004191cb825 */ /* 0x000fc600078e0208 */
[----:B------:R-:W2:Y:S01]  /*0450*/  @!P2 LDG.E.U16 R22, desc[UR6][R26.64] ;  /* 0x000000061a16a981 */ /* 0x000ea2000c1e1500 */
[----:B------:R-:W-:-:S03]  /*0460*/  @!P4 IMAD.WIDE R16, R14, 0x4, R8 ;  /* 0x000000040e10c825 */ /* 0x000fc600078e0208 */
[----:B------:R-:W2:Y:S01]  /*0470*/  @!P3 LDG.E R20, desc[UR6][R28.64] ;  /* 0x000000061c14b981 */ /* 0x000ea2000c1e1900 */
[----:B------:R-:W-:Y:S02]  /*0480*/  IMAD.MOV.U32 R23, RZ, RZ, RZ ;  /* 0x000000ffff177224 */ /* 0x000fe400078e00ff */
[----:B------:R-:W-:Y:S01]  /*0490*/  @!P2 IMAD.WIDE R18, R15, 0x4, R8 ;  /* 0x000000040f12a825 */ /* 0x000fe200078e0208 */
[----:B------:R-:W2:Y:S04]  /*04a0*/  @!P4 LDG.E R21, desc[UR6][R16.64] ;  /* 0x000000061015c981 */ /* 0x000ea8000c1e1900 */
[----:B------:R1:W2:Y:S01]  /*04b0*/  @!P2 LDG.E R23, desc[UR6][R18.64] ;  /* 0x000000061217a981 */ /* 0x0002a2000c1e1900 */
[----:B------:R-:W-:Y:S02]  /*04c0*/  LOP3.LUT P0, RZ, R3, 0xff, RZ, 0xc0, !PT ;  /* 0x000000ff03ff7812 */ /* 0x000fe4000780c0ff */
[----:B------:R-:W-:Y:S01]  /*04d0*/  ISETP.GE.AND P1, PT, R7, R0, PT ;  /* 0x000000000700720c */ /* 0x000fe20003f26270 */
[----:B------:R-:W-:Y:S01]  /*04e0*/  ULEA UR4, UR5, UR4, 0x2 ;  /* 0x0000000405047291 */ /* 0x000fe2000f8e10ff */
[----:B-1----:R-:W-:-:S04]  /*04f0*/  @!P3 IMAD.WIDE R18, R25, 0x2, R12 ;  /* 0x000000021912b825 */ /* 0x002fc800078e020c */
[----:B---3--:R-:W-:Y:S02]  /*0500*/  HADD2.F32 R24, -RZ, R24.H0_H0 ;  /* 0x20000018ff187230 */ /* 0x008fe40000004100 */
[----:B----4-:R-:W-:Y:S02]  /*0510*/  HADD2.F32 R6, -RZ, R6.H0_H0 ;  /* 0x20000006ff067230 */ /* 0x010fe40000004100 */
[----:B-----5:R-:W-:Y:S02]  /*0520*/  HADD2.F32 R3, -RZ, R4.H0_H0 ;  /* 0x20000004ff037230 */ /* 0x020fe40000004100 */
[----:B0-----:R-:W-:Y:S01]  /*0530*/  FMUL.FTZ R4, R24, UR8 ;  /* 0x0000000818047c20 */ /* 0x001fe20008410000 */
[----:B------:R-:W-:Y:S02]  /*0540*/  FMUL.FTZ R16, R6, UR8 ;  /* 0x0000000806107c20 */ /* 0x000fe40008410000 */
[----:B------:R-:W-:Y:S01]  /*0550*/  FMUL.FTZ R17, R3, UR8 ;  /* 0x0000000803117c20 */ /* 0x000fe20008410000 */
[----:B--2---:R-:W-:Y:S01]  /*0560*/  FFMA.FTZ R4, R5, UR9, R4 ;  /* 0x0000000905047c23 */ /* 0x004fe20008010004 */
[----:B------:R-:W-:-:S02]  /*0570*/  HADD2.F32 R22, -RZ, R22.H0_H0 ;  /* 0x20000016ff167230 */ /* 0x000fc40000004100 */
[----:B------:R-:W-:-:S03]  /*0580*/  FFMA.FTZ R17, R20, UR9, R17 ;  /* 0x0000000914117c23 */ /* 0x000fc60008010011 */
[----:B------:R-:W-:Y:S01]  /*0590*/  FMUL.FTZ R26, R22, UR8 ;  /* 0x00000008161a7c20 */ /* 0x000fe20008410000 */
[----:B------:R-:W-:Y:S01]  /*05a0*/  FFMA.FTZ R21, R21, UR9, R16 ;  /* 0x0000000915157c23 */ /* 0x000fe20008010010 */
[----:B------:R-:W-:Y:S01]  /*05b0*/  F2FP.F16.F32.PACK_AB R20, RZ, R4 ;  /* 0x00000004ff14723e */ /* 0x000fe200000000ff */
[----:B------:R-:W-:-:S04]  /*05c0*/  @!P1 IMAD.WIDE R4, R7, 0x2, R12 ;  /* 0x0000000207049825 */ /* 0x000fc800078e020c */
[----:B------:R-:W-:Y:S01]  /*05d0*/  FFMA.FTZ R26, R23, UR9, R26 ;  /* 0x00000009171a7c23 */ /* 0x000fe2000801001a */
[----:B------:R-:W-:Y:S02]  /*05e0*/  FSETP.NE.FTZ.AND P5, PT, |R24|, +INF , PT ;  /* 0x7f8000001800780b */ /* 0x000fe40003fb5200 */
[----:B------:R-:W-:Y:S01]  /*05f0*/  F2FP.F16.F32.PACK_AB R23, RZ, R17 ;  /* 0x00000011ff17723e */ /* 0x000fe200000000ff */
[--C-:B------:R-:W-:Y:S01]  /*0600*/  @!P4 IMAD.WIDE R16, R14, 0x2, R12.reuse ;  /* 0x000000020e10c825 */ /* 0x100fe200078e020c */
[----:B------:R-:W-:Y:S02]  /*0610*/  F2FP.F16.F32.PACK_AB R21, RZ, R21 ;  /* 0x00000015ff15723e */ /* 0x000fe400000000ff */
[----:B------:R-:W-:Y:S01]  /*0620*/  F2FP.F16.F32.PACK_AB R24, RZ, R26 ;  /* 0x0000001aff18723e */ /* 0x000fe200000000ff */
[----:B------:R-:W-:Y:S01]  /*0630*/  @!P2 IMAD.WIDE R14, R15, 0x2, R12 ;  /* 0x000000020f0ea825 */ /* 0x000fe200078e020c */
[----:B------:R-:W-:Y:S01]  /*0640*/  PLOP3.LUT P0, PT, P0, P5, PT, 0x2f, 0xf2 ;  /* 0x0000000000f2781c */ /* 0x000fe2000070a577 */
[----:B------:R3:W-:Y:S01]  /*0650*/  @!P1 STG.E.U16 desc[UR6][R4.64], R20 ;  /* 0x0000001404009986 */ /* 0x0007e2000c101506 */
[----:B------:R-:W-:-:S03]  /*0660*/  FSETP.NE.FTZ.AND P1, PT, |R3|, +INF , PT ;  /* 0x7f8000000300780b */ /* 0x000fc60003f35200 */
[----:B------:R3:W-:Y:S01]  /*0670*/  @!P4 STG.E.U16 desc[UR6][R16.64], R21 ;  /* 0x000000151000c986 */ /* 0x0007e2000c101506 */
[----:B------:R-:W-:-:S03]  /*0680*/  FSETP.EQU.OR P0, PT, |R6|, +INF , P0 ;  /* 0x7f8000000600780b */ /* 0x000fc6000070a600 */
[----:B------:R3:W-:Y:S04]  /*0690*/  @!P3 STG.E.U16 desc[UR6][R18.64], R23 ;  /* 0x000000171200b986 */ /* 0x0007e8000c101506 */
[----:B------:R3:W-:Y:S01]  /*06a0*/  @!P2 STG.E.U16 desc[UR6][R14.64], R24 ;  /* 0x000000180e00a986 */ /* 0x0007e2000c101506 */
[----:B------:R-:W-:Y:S02]  /*06b0*/  PLOP3.LUT P0, PT, P0, P1, PT, 0xf2, 0x2f ;  /* 0x00000000002f781c */ /* 0x000fe40000703e72 */
[----:B------:R-:W-:Y:S02]  /*06c0*/  ISETP.LE.AND P1, PT, R0, UR4, PT ;  /* 0x0000000400007c0c */ /* 0x000fe4000bf23270 */
[----:B------:R-:W-:-:S04]  /*06d0*/  FSETP.NE.AND P0, PT, |R22|, +INF , !P0 ;  /* 0x7f8000001600780b */ /* 0x000fc80004705200 */
[----:B------:R-:W-:-:S07]  /*06e0*/  SEL R3, RZ, 0x1, !P0 ;  /* 0x00000001ff037807 */ /* 0x000fce0004000000 */
[----:B---3--:R-:W-:Y:S05]  /*06f0*/  @!P1 BRA `(.L_x_74) ;  /* 0xfffffff800f49947 */ /* 0x008fea000383ffff */
[----:B------:R-:W-:Y:S05]  /*0700*/  BRA `(.L_x_70) ;  /* 0x0000001800547947 */ /* 0x000fea0003800000 */
.L_x_73:
[----:B------:R-:W0:Y:S01]  /*0710*/  LDCU UR8, c[0x0][0xfe0] ;  /* 0x0001fc00ff0877ac */ /* 0x000e220008000800 */
[----:B------:R-:W2:Y:S01]  /*0720*/  LDCU UR9, c[0x0][0xfdc] ;  /* 0x0001fb80ff0977ac */ /* 0x000ea20008000800 */
[----:B------:R-:W-:-:S05]  /*0730*/  UMOV UR4, URZ ;  /* 0x000000ff00047c82 */ /* 0x000fca0008000000 */
.L_x_75:
[----:B-1----:R-:W-:Y:S01]  /*0740*/  IADD3 R7, PT, PT, R2, UR4, RZ ;  /* 0x0000000402077c10 */ /* 0x002fe2000fffe0ff */
[----:B------:R-:W-:Y:S01]  /*0750*/  IMAD.MOV.U32 R6, RZ, RZ, RZ ;  /* 0x000000ffff067224 */ /* 0x000fe200078e00ff */
[----:B------:R-:W-:Y:S02]  /*0760*/  PRMT R4, RZ, 0x7610, R4 ;  /* 0x00007610ff047816 */ /* 0x000fe40000000004 */
[C---:B------:R-:W-:Y:S01]  /*0770*/  ISETP.GE.AND P0, PT, R7.reuse, R0, PT ;  /* 0x000000000700720c */ /* 0x040fe20003f06270 */
[----:B------:R-:W-:Y:S01]  /*0780*/  VIADD R5, R7, UR5 ;  /* 0x0000000507057c36 */ /* 0x000fe20008000000 */
[----:B------:R-:W-:-:S04]  /*0790*/  PRMT R14, RZ, 0x7610, R14 ;  /* 0x00007610ff0e7816 */ /* 0x000fc8000000000e */
[C---:B------:R-:W-:Y:S02]  /*07a0*/  ISETP.GE.AND P1, PT, R5.reuse, R0, PT ;  /* 0x000000000500720c */ /* 0x040fe40003f26270 */
[----:B------:R-:W-:-:S04]  /*07b0*/  IADD3 R17, PT, PT, R5, UR5, RZ ;  /* 0x0000000505117c10 */ /* 0x000fc8000fffe0ff */
[----:B------:R-:W-:Y:S01]  /*07c0*/  IADD3 R15, PT, PT, R17, UR5, RZ ;  /* 0x00000005110f7c10 */ /* 0x000fe2000fffe0ff */
[----:B------:R-:W-:Y:S01]  /*07d0*/  @!P0 IMAD.WIDE R20, R7, 0x2, R10 ;  /* 0x0000000207148825 */ /* 0x000fe200078e020a */
[-C--:B------:R-:W-:Y:S02]  /*07e0*/  ISETP.GE.AND P2, PT, R17, R0.reuse, PT ;  /* 0x000000001100720c */ /* 0x080fe40003f46270 */
[----:B------:R-:W-:Y:S01]  /*07f0*/  ISETP.GE.AND P3, PT, R15, R0, PT ;  /* 0x000000000f00720c */ /* 0x000fe20003f66270 */
[----:B------:R-:W-:Y:S01]  /*0800*/  @!P0 IMAD.WIDE R18, R7, 0x4, R8 ;  /* 0x0000000407128825 */ /* 0x000fe200078e0208 */
[----:B------:R-:W-:Y:S01]  /*0810*/  PRMT R16, RZ, 0x7610, R16 ;  /* 0x00007610ff107816 */ /* 0x000fe20000000010 */
[----:B------:R-:W3:Y:S02]  /*0820*/  @!P0 LDG.E.U16 R14, desc[UR6][R20.64] ;  /* 0x00000006140e8981 */ /* 0x000ee4000c1e1500 */
[--C-:B------:R-:W-:Y:S02]  /*0830*/  @!P1 IMAD.WIDE R22, R5, 0x2, R10.reuse ;  /* 0x0000000205169825 */ /* 0x100fe400078e020a */
[----:B------:R-:W2:Y:S04]  /*0840*/  @!P0 LDG.E R6, desc[UR6][R18.64] ;  /* 0x0000000612068981 */ /* 0x000ea8000c1e1900 */
[----:B------:R1:W4:Y:S01]  /*0850*/  @!P1 LDG.E.U16 R4, desc[UR6][R22.64] ;  /* 0x0000000616049981 */ /* 0x000322000c1e1500 */
[----:B------:R-:W-:-:S04]  /*0860*/  @!P2 IMAD.WIDE R26, R17, 0x2, R10 ;  /* 0x00000002111aa825 */ /* 0x000fc800078e020a */
[----:B------:R-:W-:Y:S01]  /*0870*/  @!P3 IMAD.WIDE R28, R15, 0x2, R10 ;  /* 0x000000020f1cb825 */ /* 0x000fe200078e020a */
[----:B-1----:R-:W-:-:S03]  /*0880*/  PRMT R22, RZ, 0x7610, R22 ;  /* 0x00007610ff167816 */ /* 0x002fc60000000016 */
[----:B------:R-:W-:Y:S01]  /*0890*/  IMAD.MOV.U32 R23, RZ, RZ, RZ ;  /* 0x000000ffff177224 */ /* 0x000fe200078e00ff */
[----:B------:R-:W5:Y:S01]  /*08a0*/  @!P3 LDG.E.U16 R16, desc[UR6][R28.64] ;  /* 0x000000061c10b981 */ /* 0x000f62000c1e1500 */
[----:B------:R-:W-:-:S03]  /*08b0*/  @!P1 IMAD.WIDE R24, R5, 0x4, R8 ;  /* 0x0000000405189825 */ /* 0x000fc600078e0208 */
[----:B------:R-:W5:Y:S01]  /*08c0*/  @!P2 LDG.E.U16 R22, desc[UR6][R26.64] ;  /* 0x000000061a16a981 */ /* 0x000f62000c1e1500 */
[----:B------:R-:W-:-:S03]  /*08d0*/  @!P2 IMAD.WIDE R20, R17, 0x4, R8 ;  /* 0x000000041114a825 */ /* 0x000fc600078e0208 */
[----:B------:R1:W5:Y:S01]  /*08e0*/  @!P1 LDG.E R23, desc[UR6][R24.64] ;  /* 0x0000000618179981 */ /* 0x000362000c1e1900 */
[----:B------:R-:W-:Y:S01]  /*08f0*/  @!P3 IMAD.WIDE R18, R15, 0x4, R8 ;  /* 0x000000040f12b825 */ /* 0x000fe200078e0208 */
[----:B-1----:R-:W-:-:S06]  /*0900*/  CS2R R24, SRZ ;  /* 0x0000000000187805 */ /* 0x002fcc000001ff00 */
[----:B------:R-:W5:Y:S04]  /*0910*/  @!P2 LDG.E R25, desc[UR6][R20.64] ;  /* 0x000000061419a981 */ /* 0x000f68000c1e1900 */
[----:B------:R1:W5:Y:S01]  /*0920*/  @!P3 LDG.E R24, desc[UR6][R18.64] ;  /* 0x000000061218b981 */ /* 0x000362000c1e1900 */
[----:B------:R-:W-:Y:S01]  /*0930*/  ULEA UR4, UR5, UR4, 0x2 ;  /* 0x0000000405047291 */ /* 0x000fe2000f8e10ff */
[----:B---3--:R-:W-:Y:S02]  /*0940*/  HADD2.F32 R14, -RZ, R14.H0_H0 ;  /* 0x2000000eff0e7230 */ /* 0x008fe40000004100 */
[----:B----4-:R-:W-:-:S03]  /*0950*/  HADD2.F32 R4, -RZ, R4.H0_H0 ;  /* 0x20000004ff047230 */ /* 0x010fc60000004100 */
[----:B0-----:R-:W-:Y:S02]  /*0960*/  FMUL.FTZ R27, R14, UR8 ;  /* 0x000000080e1b7c20 */ /* 0x001fe40008410000 */
[----:B------:R-:W-:Y:S02]  /*0970*/  FMUL.FTZ R4, R4, UR8 ;  /* 0x0000000804047c20 */ /* 0x000fe40008410000 */
[----:B--2---:R-:W-:Y:S01]  /*0980*/  FFMA.FTZ R6, R6, UR9, R27 ;  /* 0x0000000906067c23 */ /* 0x004fe2000801001b */
[----:B-----5:R-:W-:Y:S02]  /*0990*/  HADD2.F32 R16, -RZ, R16.H0_H0 ;  /* 0x20000010ff107230 */ /* 0x020fe40000004100 */
[----:B------:R-:W-:-:S03]  /*09a0*/  HADD2.F32 R22, -RZ, R22.H0_H0 ;  /* 0x20000016ff167230 */ /* 0x000fc60000004100 */
[----:B------:R-:W-:Y:S02]  /*09b0*/  FMUL.FTZ R29, R16, UR8 ;  /* 0x00000008101d7c20 */ /* 0x000fe40008410000 */
[----:B------:R-:W-:Y:S01]  /*09c0*/  FMUL.FTZ R22, R22, UR8 ;  /* 0x0000000816167c20 */ /* 0x000fe20008410000 */
[----:B------:R-:W-:Y:S01]  /*09d0*/  FFMA.FTZ R4, R23, UR9, R4 ;  /* 0x0000000917047c23 */ /* 0x000fe20008010004 */
[----:B-1----:R-:W-:Y:S01]  /*09e0*/  F2FP.F16.F32.PACK_AB R18, RZ, R6 ;  /* 0x00000006ff12723e */ /* 0x002fe200000000ff */
[----:B------:R-:W-:-:S03]  /*09f0*/  @!P0 IMAD.WIDE R6, R7, 0x2, R12 ;  /* 0x0000000207068825 */ /* 0x000fc600078e020c */
[----:B------:R-:W-:Y:S01]  /*0a00*/  F2FP.F16.F32.PACK_AB R19, RZ, R4 ;  /* 0x00000004ff13723e */ /* 0x000fe200000000ff */
[----:B------:R-:W-:-:S04]  /*0a10*/  @!P1 IMAD.WIDE R4, R5, 0x2, R12 ;  /* 0x0000000205049825 */ /* 0x000fc800078e020c */
[----:B------:R-:W-:Y:S01]  /*0a20*/  FFMA.FTZ R22, R25, UR9, R22 ;  /* 0x0000000919167c23 */ /* 0x000fe20008010016 */
[----:B------:R-:W-:-:S04]  /*0a30*/  FFMA.FTZ R24, R24, UR9, R29 ;  /* 0x0000000918187c23 */ /* 0x000fc8000801001d */
[----:B------:R-:W-:Y:S01]  /*0a40*/  F2FP.F16.F32.PACK_AB R22, RZ, R22 ;  /* 0x00000016ff16723e */ /* 0x000fe200000000ff */
[--C-:B------:R-:W-:Y:S01]  /*0a50*/  @!P2 IMAD.WIDE R16, R17, 0x2, R12.reuse ;  /* 0x000000021110a825 */ /* 0x100fe200078e020c */
[----:B------:R3:W-:Y:S01]  /*0a60*/  @!P0 STG.E.U16 desc[UR6][R6.64], R18 ;  /* 0x0000001206008986 */ /* 0x0007e2000c101506 */
[----:B------:R-:W-:Y:S02]  /*0a70*/  F2FP.F16.F32.PACK_AB R24, RZ, R24 ;  /* 0x00000018ff18723e */ /* 0x000fe400000000ff */
[----:B------:R-:W-:Y:S01]  /*0a80*/  @!P3 IMAD.WIDE R14, R15, 0x2, R12 ;  /* 0x000000020f0eb825 */ /* 0x000fe200078e020c */
[----:B------:R3:W-:Y:S04]  /*0a90*/  @!P1 STG.E.U16 desc[UR6][R4.64], R19 ;  /* 0x0000001304009986 */ /* 0x0007e8000c101506 */
[----:B------:R3:W-:Y:S04]  /*0aa0*/  @!P2 STG.E.U16 desc[UR6][R16.64], R22 ;  /* 0x000000161000a986 */ /* 0x0007e8000c101506 */
[----:B------:R3:W-:Y:S01]  /*0ab0*/  @!P3 STG.E.U16 desc[UR6][R14.64], R24 ;  /* 0x000000180e00b986 */ /* 0x0007e2000c101506 */
[----:B------:R-:W-:-:S13]  /*0ac0*/  ISETP.LE.AND P0, PT, R0, UR4, PT ;  /* 0x0000000400007c0c */ /* 0x000fda000bf03270 */
[----:B---3--:R-:W-:Y:S05]  /*0ad0*/  @!P0 BRA `(.L_x_75) ;  /* 0xfffffffc00188947 */ /* 0x008fea000383ffff */
[----:B------:R-:W-:Y:S05]  /*0ae0*/  BRA `(.L_x_70) ;  /* 0x00000014005c7947 */ /* 0x000fea0003800000 */
.L_x_72:
[----:B------:R-:W-:Y:S01]  /*0af0*/  HFMA2 R3, -RZ, RZ, 0, 5.9604644775390625e-08 ;  /* 0x00000001ff037431 */ /* 0x000fe200000001ff */
[----:B------:R-:W0:Y:S01]  /*0b00*/  LDCU UR8, c[0x0][0xfe0] ;  /* 0x0001fc00ff0877ac */ /* 0x000e220008000800 */
[----:B------:R-:W2:Y:S01]  /*0b10*/  LDCU UR9, c[0x0][0xfdc] ;  /* 0x0001fb80ff0977ac */ /* 0x000ea20008000800 */
[----:B------:R-:W-:-:S05]  /*0b20*/  UMOV UR4, URZ ;  /* 0x000000ff00047c82 */ /* 0x000fca0008000000 */
.L_x_76:
[----:B-1----:R-:W-:Y:S01]  /*0b30*/  VIADD R5, R2, UR4 ;  /* 0x0000000402057c36 */ /* 0x002fe20008000000 */
[----:B------:R-:W-:Y:S02]  /*0b40*/  PRMT R28, RZ, 0x7610, R28 ;  /* 0x00007610ff1c7816 */ /* 0x000fe4000000001c */
[----:B------:R-:W-:Y:S02]  /*0b50*/  PRMT R22, RZ, 0x7610, R22 ;  /* 0x00007610ff167816 */ /* 0x000fe40000000016 */
[C---:B------:R-:W-:Y:S02]  /*0b60*/  IADD3 R29, PT, PT, R5.reuse, UR5, RZ ;  /* 0x00000005051d7c10 */ /* 0x040fe4000fffe0ff */
[-C--:B------:R-:W-:Y:S02]  /*0b70*/  ISETP.GE.AND P0, PT, R5, R0.reuse, PT ;  /* 0x000000000500720c */ /* 0x080fe40003f06270 */
[C---:B------:R-:W-:Y:S01]  /*0b80*/  ISETP.GE.AND P4, PT, R29.reuse, R0, PT ;  /* 0x000000001d00720c */ /* 0x040fe20003f86270 */
[----:B------:R-:W-:Y:S01]  /*0b90*/  VIADD R23, R29, UR5 ;  /* 0x000000051d177c36 */ /* 0x000fe20008000000 */
[----:B------:R-:W-:-:S02]  /*0ba0*/  PRMT R4, RZ, 0x7610, R4 ;  /* 0x00007610ff047816 */ /* 0x000fc40000000004 */
[----:B------:R-:W-:Y:S01]  /*0bb0*/  MOV R6, RZ ;  /* 0x000000ff00067202 */ /* 0x000fe20000000f00 */
[C---:B------:R-:W-:Y:S01]  /*0bc0*/  VIADD R7, R23.reuse, UR5 ;  /* 0x0000000517077c36 */ /* 0x040fe20008000000 */
[----:B------:R-:W-:-:S04]  /*0bd0*/  ISETP.GE.AND P3, PT, R23, R0, PT ;  /* 0x000000001700720c */ /* 0x000fc80003f66270 */
[----:B------:R-:W-:Y:S01]  /*0be0*/  ISETP.GE.AND P2, PT, R7, R0, PT ;  /* 0x000000000700720c */ /* 0x000fe20003f46270 */
[----:B------:R-:W-:-:S04]  /*0bf0*/  @!P0 IMAD.WIDE R16, R5, 0x2, R10 ;  /* 0x0000000205108825 */ /* 0x000fc800078e020a */
[--C-:B------:R-:W-:Y:S01]  /*0c00*/  @!P4 IMAD.WIDE R18, R29, 0x2, R10.reuse ;  /* 0x000000021d12c825 */ /* 0x100fe200078e020a */
[----:B------:R-:W3:Y:S03]  /*0c10*/  @!P0 LDG.E.U16 R28, desc[UR6][R16.64] ;  /* 0x00000006101c8981 */ /* 0x000ee6000c1e1500 */
[----:B------:R-:W-:Y:S01]  /*0c20*/  @!P3 IMAD.WIDE R20, R23, 0x2, R10 ;  /* 0x000000021714b825 */ /* 0x000fe200078e020a */
[----:B------:R-:W4:Y:S03]  /*0c30*/  @!P4 LDG.E.U16 R4, desc[UR6][R18.64] ;  /* 0x000000061204c981 */ /* 0x000f26000c1e1500 */
[----:B------:R-:W-:Y:S01]  /*0c40*/  @!P0 IMAD.WIDE R14, R5, 0x4, R8 ;  /* 0x00000004050e8825 */ /* 0x000fe200078e0208 */
[----:B------:R1:W5:Y:S03]  /*0c50*/  @!P3 LDG.E.U16 R22, desc[UR6][R20.64] ;  /* 0x000000061416b981 */ /* 0x000366000c1e1500 */
[----:B------:R-:W-:Y:S01]  /*0c60*/  @!P2 IMAD.WIDE R24, R7, 0x2, R10 ;  /* 0x000000020718a825 */ /* 0x000fe200078e020a */
[----:B------:R0:W2:Y:S01]  /*0c70*/  @!P0 LDG.E R6, desc[UR6][R14.64] ;  /* 0x000000060e068981 */ /* 0x0000a2000c1e1900 */
[----:B-1----:R-:W-:-:S02]  /*0c80*/  PRMT R21, RZ, 0x7610, R21 ;  /* 0x00007610ff157816 */ /* 0x002fc40000000015 */
[----:B------:R-:W-:Y:S01]  /*0c90*/  CS2R R18, SRZ ;  /* 0x0000000000127805 */ /* 0x000fe2000001ff00 */
[--C-:B------:R-:W-:Y:S01]  /*0ca0*/  @!P3 IMAD.WIDE R26, R23, 0x4, R8.reuse ;  /* 0x00000004171ab825 */ /* 0x100fe200078e0208 */
[----:B------:R-:W-:Y:S02]  /*0cb0*/  MOV R20, RZ ;  /* 0x000000ff00147202 */ /* 0x000fe40000000f00 */
[----:B------:R-:W2:Y:S01]  /*0cc0*/  @!P2 LDG.E.U16 R21, desc[UR6][R24.64] ;  /* 0x000000061815a981 */ /* 0x000ea2000c1e1500 */
[----:B0-----:R-:W-:-:S03]  /*0cd0*/  @!P4 IMAD.WIDE R14, R29, 0x4, R8 ;  /* 0x000000041d0ec825 */ /* 0x001fc600078e0208 */
[----:B------:R-:W2:Y:S01]  /*0ce0*/  @!P3 LDG.E R18, desc[UR6][R26.64] ;  /* 0x000000061a12b981 */ /* 0x000ea2000c1e1900 */
[----:B------:R-:W-:-:S03]  /*0cf0*/  @!P2 IMAD.WIDE R16, R7, 0x4, R8 ;  /* 0x000000040710a825 */ /* 0x000fc600078e0208 */
[----:B------:R-:W2:Y:S04]  /*0d00*/  @!P4 LDG.E R19, desc[UR6][R14.64] ;  /* 0x000000060e13c981 */ /* 0x000ea8000c1e1900 */
[----:B------:R0:W2:Y:S01]  /*0d10*/  @!P2 LDG.E R20, desc[UR6][R16.64] ;  /* 0x000000061014a981 */ /* 0x0000a2000c1e1900 */
[----:B------:R-:W-:Y:S02]  /*0d20*/  LOP3.LUT P0, RZ, R3, 0xff, RZ, 0xc0, !PT ;  /* 0x000000ff03ff7812 */ /* 0x000fe4000780c0ff */
[----:B------:R-:W-:Y:S01]  /*0d30*/  ISETP.GE.AND P1, PT, R5, R0, PT ;  /* 0x000000000500720c */ /* 0x000fe20003f26270 */
[----:B0-----:R-:W-:Y:S01]  /*0d40*/  @!P3 IMAD.WIDE R16, R23, 0x2, R12 ;  /* 0x000000021710b825 */ /* 0x001fe200078e020c */
[----:B------:R-:W-:-:S03]  /*0d50*/  ULEA UR4, UR5, UR4, 0x2 ;  /* 0x0000000405047291 */ /* 0x000fc6000f8e10ff */
[----:B---3--:R-:W-:Y:S02]  /*0d60*/  HADD2.F32 R28, -RZ, R28.H0_H0 ;  /* 0x2000001cff1c7230 */ /* 0x008fe40000004100 */
[----:B----4-:R-:W-:-:S03]  /*0d70*/  HADD2.F32 R4, -RZ, R4.H0_H0 ;  /* 0x20000004ff047230 */ /* 0x010fc60000004100 */
[----:B------:R-:W-:Y:S01]  /*0d80*/  FMUL.FTZ R3, R28, UR8 ;  /* 0x000000081c037c20 */ /* 0x000fe20008410000 */
[----:B-----5:R-:W-:Y:S02]  /*0d90*/  HADD2.F32 R22, -RZ, R22.H0_H0 ;  /* 0x20000016ff167230 */ /* 0x020fe40000004100 */
[----:B------:R-:W-:Y:S01]  /*0da0*/  FMUL.FTZ R4, R4, UR8 ;  /* 0x0000000804047c20 */ /* 0x000fe20008410000 */
[----:B--2---:R-:W-:Y:S02]  /*0db0*/  FFMA.FTZ R3, R6, UR9, R3 ;  /* 0x0000000906037c23 */ /* 0x004fe40008010003 */
[----:B------:R-:W-:-:S03]  /*0dc0*/  FMUL.FTZ R15, R22, UR8 ;  /* 0x00000008160f7c20 */ /* 0x000fc60008410000 */
[----:B------:R-:W-:Y:S01]  /*0dd0*/  F2FP.F16.F32.PACK_AB R3, RZ, R3 ;  /* 0x00000003ff03723e */ /* 0x000fe200000000ff */
[----:B------:R-:W-:-:S05]  /*0de0*/  HADD2.F32 R21, -RZ, R21.H0_H0 ;  /* 0x20000015ff157230 */ /* 0x000fca0000004100 */
[----:B------:R-:W-:Y:S01]  /*0df0*/  FMUL.FTZ R25, R21, UR8 ;  /* 0x0000000815197c20 */ /* 0x000fe20008410000 */
[----:B------:R-:W-:Y:S01]  /*0e00*/  FFMA.FTZ R22, R18, UR9, R15 ;  /* 0x0000000912167c23 */ /* 0x000fe2000801000f */
[----:B------:R-:W-:Y:S01]  /*0e10*/  FFMA.FTZ R21, R19, UR9, R4 ;  /* 0x0000000913157c23 */ /* 0x000fe20008010004 */
[----:B------:R-:W-:Y:S01]  /*0e20*/  FSETP.NE.FTZ.AND P5, PT, |R6|, +INF , PT ;  /* 0x7f8000000600780b */ /* 0x000fe20003fb5200 */
[----:B------:R-:W-:-:S04]  /*0e30*/  @!P1 IMAD.WIDE R4, R5, 0x2, R12 ;  /* 0x0000000205049825 */ /* 0x000fc800078e020c */
[----:B------:R-:W-:Y:S01]  /*0e40*/  FFMA.FTZ R24, R20, UR9, R25 ;  /* 0x0000000914187c23 */ /* 0x000fe20008010019 */
[----:B------:R-:W-:Y:S01]  /*0e50*/  PRMT R23, R3, 0x7610, R23 ;  /* 0x0000761003177816 */ /* 0x000fe20000000017 */
[--C-:B------:R-:W-:Y:S01]  /*0e60*/  @!P4 IMAD.WIDE R14, R29, 0x2, R12.reuse ;  /* 0x000000021d0ec825 */ /* 0x100fe200078e020c */
[----:B------:R-:W-:Y:S02]  /*0e70*/  F2FP.F16.F32.PACK_AB R21, RZ, R21 ;  /* 0x00000015ff15723e */ /* 0x000fe400000000ff */
[----:B------:R-:W-:Y:S01]  /*0e80*/  F2FP.F16.F32.PACK_AB R22, RZ, R22 ;  /* 0x00000016ff16723e */ /* 0x000fe200000000ff */
[----:B------:R-:W-:Y:S01]  /*0e90*/  @!P2 IMAD.WIDE R6, R7, 0x2, R12 ;  /* 0x000000020706a825 */ /* 0x000fe200078e020c */
[----:B------:R-:W-:Y:S01]  /*0ea0*/  F2FP.F16.F32.PACK_AB R24, RZ, R24 ;  /* 0x00000018ff18723e */ /* 0x000fe200000000ff */
[----:B------:R3:W-:Y:S01]  /*0eb0*/  @!P1 STG.E.U16 desc[UR6][R4.64], R23 ;  /* 0x0000001704009986 */ /* 0x0007e2000c101506 */
[----:B------:R-:W-:-:S03]  /*0ec0*/  PLOP3.LUT P0, PT, P0, P5, PT, 0x2f, 0xf2 ;  /* 0x0000000000f2781c */ /* 0x000fc6000070a577 */
        /* <DEDUP_REMOVED lines=11> */
.L_x_71:
[----:B------:R-:W-:Y:S01]  /*0f80*/  IMAD.MOV.U32 R3, RZ, RZ, 0x1 ;  /* 0x00000001ff037424 */ /* 0x000fe200078e00ff */
[----:B------:R-:W0:Y:S01]  /*0f90*/  LDCU UR8, c[0x0][0xfe0] ;  /* 0x0001fc00ff0877ac */ /* 0x000e220008000800 */
[----:B------:R-:W2:Y:S01]  /*0fa0*/  LDCU UR9, c[0x0][0xfdc] ;  /* 0x0001fb80ff0977ac */ /* 0x000ea20008000800 */
[----:B------:R-:W-:-:S05]  /*0fb0*/  UMOV UR4, URZ ;  /* 0x000000ff00047c82 */ /* 0x000fca0008000000 */
.L_x_77:
[----:B-1----:R-:W-:Y:S01]  /*0fc0*/  IADD3 R7, PT, PT, R2, UR4, RZ ;  /* 0x0000000402077c10 */ /* 0x002fe2000fffe0ff */
[----:B------:R-:W-:Y:S01]  /*0fd0*/  IMAD.MOV.U32 R22, RZ, RZ, RZ ;  /* 0x000000ffff167224 */ /* 0x000fe200078e00ff */
        /* <DEDUP_REMOVED lines=9> */
[----:B------:R-:W-:-:S04]  /*1070*/  @!P0 IMAD.WIDE R24, R7, 0x4, R8 ;  /* 0x0000000407188825 */ /* 0x000fc800078e0208 */
[----:B------:R-:W-:Y:S01]  /*1080*/  @!P1 IMAD.WIDE R18, R5, 0x2, R10 ;  /* 0x0000000205129825 */ /* 0x000fe200078e020a */
[----:B------:R-:W-:Y:S01]  /*1090*/  PRMT R4, RZ, 0x7610, R4 ;  /* 0x00007610ff047816 */ /* 0x000fe20000000004 */
[----:B------:R1:W3:Y:S02]  /*10a0*/  @!P0 LDG.E R22, desc[UR6][R24.64] ;  /* 0x0000000618168981 */ /* 0x0002e4000c1e1900 */
[--C-:B------:R-:W-:Y:S02]  /*10b0*/  @!P3 IMAD.WIDE R20, R15, 0x2, R10.reuse ;  /* 0x000000020f14b825 */ /* 0x100fe400078e020a */
[----:B------:R4:W5:Y:S02]  /*10c0*/  @!P1 LDG.E.U16 R6, desc[UR6][R18.64] ;  /* 0x0000000612069981 */ /* 0x000964000c1e1500 */
[--C-:B------:R-:W-:Y:S02]  /*10d0*/  @!P0 IMAD.WIDE R26, R7, 0x2, R10.reuse ;  /* 0x00000002071a8825 */ /* 0x100fe400078e020a */
[----:B------:R-:W2:Y:S02]  /*10e0*/  @!P3 LDG.E.U16 R4, desc[UR6][R20.64] ;  /* 0x000000061404b981 */ /* 0x000ea4000c1e1500 */
[----:B-1----:R-:W-:-:S02]  /*10f0*/  @!P2 IMAD.WIDE R24, R23, 0x2, R10 ;  /* 0x000000021718a825 */ /* 0x002fc400078e020a */
[----:B------:R1:W2:Y:S01]  /*1100*/  @!P0 LDG.E.U16 R28, desc[UR6][R26.64] ;  /* 0x000000061a1c8981 */ /* 0x0002a2000c1e1500 */
[----:B----4-:R-:W-:Y:S01]  /*1110*/  PRMT R18, RZ, 0x7610, R18 ;  /* 0x00007610ff127816 */ /* 0x010fe20000000012 */
[----:B------:R-:W-:Y:S02]  /*1120*/  IMAD.MOV.U32 R14, RZ, RZ, RZ ;  /* 0x000000ffff0e7224 */ /* 0x000fe400078e00ff */
[----:B------:R-:W-:-:S04]  /*1130*/  @!P1 IMAD.WIDE R16, R5, 0x4, R8 ;  /* 0x0000000405109825 */ /* 0x000fc800078e0208 */
[----:B------:R-:W-:Y:S01]  /*1140*/  HFMA2 R29, -RZ, RZ, 0, 0 ;  /* 0x00000000ff1d7431 */ /* 0x000fe200000001ff */
[----:B------:R-:W4:Y:S01]  /*1150*/  @!P2 LDG.E.U16 R18, desc[UR6][R24.64] ;  /* 0x000000061812a981 */ /* 0x000f22000c1e1500 */
[----:B------:R-:W-:Y:S01]  /*1160*/  MOV R19, RZ ;  /* 0x000000ff00137202 */ /* 0x000fe20000000f00 */
[--C-:B-1----:R-:W-:Y:S02]  /*1170*/  @!P3 IMAD.WIDE R26, R15, 0x4, R8.reuse ;  /* 0x000000040f1ab825 */ /* 0x102fe400078e0208 */
[----:B------:R1:W4:Y:S04]  /*1180*/  @!P1 LDG.E R14, desc[UR6][R16.64] ;  /* 0x00000006100e9981 */ /* 0x000328000c1e1900 */
[----:B------:R-:W4:Y:S01]  /*1190*/  @!P3 LDG.E R29, desc[UR6][R26.64] ;  /* 0x000000061a1db981 */ /* 0x000f22000c1e1900 */
[----:B-1----:R-:W-:-:S05]  /*11a0*/  @!P2 IMAD.WIDE R16, R23, 0x4, R8 ;  /* 0x000000041710a825 */ /* 0x002fca00078e0208 */
[----:B------:R1:W4:Y:S01]  /*11b0*/  @!P2 LDG.E R19, desc[UR6][R16.64] ;  /* 0x000000061013a981 */ /* 0x000322000c1e1900 */
[----:B------:R-:W-:Y:S01]  /*11c0*/  LOP3.LUT P0, RZ, R3, 0xff, RZ, 0xc0, !PT ;  /* 0x000000ff03ff7812 */ /* 0x000fe2000780c0ff */
[----:B------:R-:W-:Y:S01]  /*11d0*/  ULEA UR4, UR5, UR4, 0x2 ;  /* 0x0000000405047291 */ /* 0x000fe2000f8e10ff */
[----:B-1----:R-:W-:Y:S01]  /*11e0*/  @!P1 IMAD.WIDE R16, R5, 0x2, R12 ;  /* 0x0000000205109825 */ /* 0x002fe200078e020c */
[----:B---3--:R-:W-:-:S03]  /*11f0*/  FSETP.NE.FTZ.AND P4, PT, |R22|, +INF , PT ;  /* 0x7f8000001600780b */ /* 0x008fc60003f95200 */
[----:B-----5:R-:W-:Y:S01]  /*1200*/  HADD2.F32 R20, -RZ, R6.H0_H0 ;  /* 0x20000006ff147230 */ /* 0x020fe20000004100 */
[----:B------:R-:W-:Y:S01]  /*1210*/  PLOP3.LUT P0, PT, P0, P4, PT, 0x2f, 0xf2 ;  /* 0x0000000000f2781c */ /* 0x000fe20000708577 */
[----:B--2---:R-:W-:-:S03]  /*1220*/  HADD2.F32 R4, -RZ, R4.H0_H0 ;  /* 0x20000004ff047230 */ /* 0x004fc60000004100 */
[----:B0-----:R-:W-:Y:S01]  /*1230*/  FMUL.FTZ R21, R20, UR8 ;  /* 0x0000000814157c20 */ /* 0x001fe20008410000 */
[----:B------:R-:W-:Y:S01]  /*1240*/  ISETP.GE.AND P4, PT, R7, R0, PT ;  /* 0x000000000700720c */ /* 0x000fe20003f86270 */
[----:B------:R-:W-:Y:S02]  /*1250*/  HADD2.F32 R28, -RZ, R28.H0_H0 ;  /* 0x2000001cff1c7230 */ /* 0x000fe40000004100 */
[----:B------:R-:W-:Y:S01]  /*1260*/  FMUL.FTZ R6, R4, UR8 ;  /* 0x0000000804067c20 */ /* 0x000fe20008410000 */
[----:B----4-:R-:W-:Y:S02]  /*1270*/  HADD2.F32 R18, -RZ, R18.H0_H0 ;  /* 0x20000012ff127230 */ /* 0x010fe40000004100 */
[C---:B------:R-:W-:Y:S01]  /*1280*/  FMUL.FTZ R3, R28.reuse, UR8 ;  /* 0x000000081c037c20 */ /* 0x040fe20008410000 */
[----:B------:R-:W-:Y:S02]  /*1290*/  FSETP.EQU.OR P0, PT, |R28|, +INF , P0 ;  /* 0x7f8000001c00780b */ /* 0x000fe4000070a600 */
[C---:B------:R-:W-:Y:S01]  /*12a0*/  FSETP.NE.FTZ.AND P5, PT, |R14|.reuse, +INF , PT ;  /* 0x7f8000000e00780b */ /* 0x040fe20003fb5200 */
[----:B------:R-:W-:Y:S01]  /*12b0*/  FFMA.FTZ R21, R14, UR9, R21 ;  /* 0x000000090e157c23 */ /* 0x000fe20008010015 */
[----:B------:R-:W-:Y:S01]  /*12c0*/  FMUL.FTZ R14, R18, UR8 ;  /* 0x00000008120e7c20 */ /* 0x000fe20008410000 */
[----:B------:R-:W-:Y:S01]  /*12d0*/  FFMA.FTZ R3, R22, UR9, R3 ;  /* 0x0000000916037c23 */ /* 0x000fe20008010003 */
[----:B------:R-:W-:Y:S01]  /*12e0*/  FFMA.FTZ R6, R29, UR9, R6 ;  /* 0x000000091d067c23 */ /* 0x000fe20008010006 */
[----:B------:R-:W-:-:S03]  /*12f0*/  PLOP3.LUT P0, PT, P0, P5, PT, 0xf2, 0x2f ;  /* 0x00000000002f781c */ /* 0x000fc6000070be72 */
[----:B------:R-:W-:Y:S02]  /*1300*/  F2FP.F16.F32.PACK_AB R3, RZ, R3 ;  /* 0x00000003ff03723e */ /* 0x000fe400000000ff */
[----:B------:R-:W-:Y:S02]  /*1310*/  FSETP.EQU.OR P5, PT, |R20|, +INF , P0 ;  /* 0x7f8000001400780b */ /* 0x000fe400007aa600 */
[----:B------:R-:W-:Y:S01]  /*1320*/  F2FP.F16.F32.PACK_AB R22, RZ, R6 ;  /* 0x00000006ff16723e */ /* 0x000fe200000000ff */
[C---:B------:R-:W-:Y:S01]  /*1330*/  FFMA.FTZ R14, R19.reuse, UR9, R14 ;  /* 0x00000009130e7c23 */ /* 0x040fe2000801000e */
[----:B------:R-:W-:Y:S01]  /*1340*/  FSETP.NE.FTZ.AND P0, PT, |R19|, +INF , PT ;  /* 0x7f8000001300780b */ /* 0x000fe20003f15200 */
[--C-:B------:R-:W-:Y:S01]  /*1350*/  @!P4 IMAD.WIDE R6, R7, 0x2, R12.reuse ;  /* 0x000000020706c825 */ /* 0x100fe200078e020c */
[----:B------:R-:W-:Y:S02]  /*1360*/  F2FP.F16.F32.PACK_AB R19, RZ, R21 ;  /* 0x00000015ff13723e */ /* 0x000fe400000000ff */
[----:B------:R-:W-:Y:S01]  /*1370*/  F2FP.F16.F32.PACK_AB R24, RZ, R14 ;  /* 0x0000000eff18723e */ /* 0x000fe200000000ff */
        /* <DEDUP_REMOVED lines=12> */
[----:B0-----:R-:W-:Y:S01]  /*1440*/  SEL R3, RZ, 0x1, !P0 ;  /* 0x00000001ff037807 */ /* 0x001fe20004000000 */
[----:B---3--:R-:W-:Y:S08]  /*1450*/  @!P1 BRA `(.L_x_77) ;  /* 0xfffffff800d89947 */ /* 0x008ff0000383ffff */
[----:B------:R-:W-:Y:S05]  /*1460*/  BRA `(.L_x_70) ;  /* 0x0000000800fc7947 */ /* 0x000fea0003800000 */
.L_x_69:
        /* <DEDUP_REMOVED lines=11> */
[----:B------:R-:W-:Y:S01]  /*1520*/  ISETP.GT.AND P0, PT, R3, R0, PT ;  /* 0x000000000300720c */ /* 0x000fe20003f04270 */
[----:B------:R-:W-:-:S12]  /*1530*/  HFMA2 R3, -RZ, RZ, 0, 5.9604644775390625e-08 ;  /* 0x00000001ff037431 */ /* 0x000fd800000001ff */
        /* <DEDUP_REMOVED lines=10> */
[----:B------:R-:W-:-:S07]  /*15e0*/  MOV R3, 0x1 ;  /* 0x0000000100037802 */ /* 0x000fce0000000f00 */
.L_x_81:
[----:B------:R-:W-:-:S06]  /*15f0*/  IMAD.WIDE R18, R15, 0x8, R10 ;  /* 0x000000080f127825 */ /* 0x000fcc00078e020a */
[----:B------:R-:W2:Y:S01]  /*1600*/  LDG.E.64 R18, desc[UR6][R18.64] ;  /* 0x0000000612127981 */ /* 0x000ea2000c1e1b00 */
[----:B------:R-:W-:-:S06]  /*1610*/  IMAD.WIDE R6, R15, 0x10, R8 ;  /* 0x000000100f067825 */ /* 0x000fcc00078e0208 */
[----:B------:R-:W3:Y:S01]  /*1620*/  LDG.E.128 R4, desc[UR6][R6.64] ;  /* 0x0000000606047981 */ /* 0x000ee2000c1e1d00 */
[----:B------:R-:W-:Y:S02]  /*1630*/  LOP3.LUT P0, RZ, R3, 0xff, RZ, 0xc0, !PT ;  /* 0x000000ff03ff7812 */ /* 0x000fe4000780c0ff */
[--C-:B--2---:R-:W-:Y:S01]  /*1640*/  SHF.R.U64 R14, R18, 0x10, R19.reuse ;  /* 0x00000010120e7819 */ /* 0x104fe20000001213 */
[--C-:B------:R-:W-:Y:S01]  /*1650*/  IMAD.MOV.U32 R16, RZ, RZ, R19.reuse ;  /* 0x000000ffff107224 */ /* 0x100fe200078e0013 */
[----:B------:R-:W-:Y:S01]  /*1660*/  SHF.R.U32.HI R21, RZ, 0x10, R19 ;  /* 0x00000010ff157819 */ /* 0x000fe20000011613 */
[----:B------:R-:W-:Y:S02]  /*1670*/  HADD2.F32 R18, -RZ, R18.H0_H0 ;  /* 0x20000012ff127230 */ /* 0x000fe40000004100 */
[----:B------:R-:W-:Y:S02]  /*1680*/  HADD2.F32 R14, -RZ, R14.H0_H0 ;  /* 0x2000000eff0e7230 */ /* 0x000fe40000004100 */
[----:B------:R-:W-:Y:S01]  /*1690*/  HADD2.F32 R16, -RZ, R16.H0_H0 ;  /* 0x20000010ff107230 */ /* 0x000fe20000004100 */
[----:B------:R-:W-:-:S02]  /*16a0*/  FSETP.NE.FTZ.AND P1, PT, |R18|, +INF , PT ;  /* 0x7f8000001200780b */ /* 0x000fc40003f35200 */
[----:B------:R-:W-:Y:S02]  /*16b0*/  FMUL.FTZ R20, R14, UR5 ;  /* 0x000000050e147c20 */ /* 0x000fe40008410000 */
[----:B------:R-:W-:Y:S01]  /*16c0*/  FMUL.FTZ R17, R16, UR5 ;  /* 0x0000000510117c20 */ /* 0x000fe20008410000 */
[----:B------:R-:W-:Y:S01]  /*16d0*/  PLOP3.LUT P0, PT, P0, P1, PT, 0x2f, 0xf2 ;  /* 0x0000000000f2781c */ /* 0x000fe20000702577 */
[----:B---3--:R-:W-:Y:S01]  /*16e0*/  FFMA.FTZ R20, R5, UR8, R20 ;  /* 0x0000000805147c23 */ /* 0x008fe20008010014 */
[----:B------:R-:W-:Y:S02]  /*16f0*/  HADD2.F32 R5, -RZ, R21.H0_H0 ;  /* 0x20000015ff057230 */ /* 0x000fe40000004100 */
[----:B------:R-:W-:Y:S01]  /*1700*/  FFMA.FTZ R17, R6, UR8, R17 ;  /* 0x0000000806117c23 */ /* 0x000fe20008010011 */
[----:B------:R-:W-:Y:S02]  /*1710*/  FSETP.NE.FTZ.AND P1, PT, |R16|, +INF , PT ;  /* 0x7f8000001000780b */ /* 0x000fe40003f35200 */
[----:B------:R-:W-:Y:S01]  /*1720*/  FSETP.EQU.OR P0, PT, |R14|, +INF , P0 ;  /* 0x7f8000000e00780b */ /* 0x000fe2000070a600 */
[----:B------:R-:W-:Y:S01]  /*1730*/  FMUL.FTZ R6, R5, UR5 ;  /* 0x0000000505067c20 */ /* 0x000fe20008410000 */
[----:B------:R-:W0:Y:S02]  /*1740*/  F2F.F16.F32 R20, R20 ;  /* 0x0000001400147304 */ /* 0x000e240000200800 */
[----:B------:R-:W-:Y:S01]  /*1750*/  PLOP3.LUT P0, PT, P0, P1, PT, 0xf2, 0x2f ;  /* 0x00000000002f781c */ /* 0x000fe20000703e72 */
[----:B------:R-:W-:Y:S01]  /*1760*/  FFMA.FTZ R21, R7, UR8, R6 ;  /* 0x0000000807157c23 */ /* 0x000fe20008010006 */
[----:B------:R-:W-:-:S02]  /*1770*/  FMUL.FTZ R7, R18, UR5 ;  /* 0x0000000512077c20 */ /* 0x000fc40008410000 */
[----:B------:R-:W-:Y:S02]  /*1780*/  FSETP.NE.AND P0, PT, |R5|, +INF , !P0 ;  /* 0x7f8000000500780b */ /* 0x000fe40004705200 */
[----:B------:R-:W2:Y:S01]  /*1790*/  F2F.F16.F32 R19, R21 ;  /* 0x0000001500137304 */ /* 0x000ea20000200800 */
[----:B------:R-:W-:Y:S01]  /*17a0*/  FFMA.FTZ R4, R4, UR8, R7 ;  /* 0x0000000804047c23 */ /* 0x000fe20008010007 */
[----:B0-----:R-:W-:-:S06]  /*17b0*/  IMAD.WIDE.U32 R6, R20, 0x10000, RZ ;  /* 0x0001000014067825 */ /* 0x001fcc00078e00ff */
        /* <DEDUP_REMOVED lines=13> */
.L_x_80:
[----:B------:R-:W-:-:S06]  /*1890*/  IMAD.WIDE R16, R15, 0x8, R10 ;  /* 0x000000080f107825 */ /* 0x000fcc00078e020a */
[----:B------:R-:W2:Y:S01]  /*18a0*/  LDG.E.64 R16, desc[UR6][R16.64] ;  /* 0x0000000610107981 */ /* 0x000ea2000c1e1b00 */
[----:B------:R-:W-:-:S06]  /*18b0*/  IMAD.WIDE R4, R15, 0x10, R8 ;  /* 0x000000100f047825 */ /* 0x000fcc00078e0208 */
[----:B------:R-:W3:Y:S01]  /*18c0*/  LDG.E.128 R4, desc[UR6][R4.64] ;  /* 0x0000000604047981 */ /* 0x000ee2000c1e1d00 */
[----:B--2---:R-:W-:Y:S01]  /*18d0*/  HADD2.F32 R18, -RZ, R17.H0_H0 ;  /* 0x20000011ff127230 */ /* 0x004fe20000004100 */
[----:B------:R-:W-:Y:S01]  /*18e0*/  SHF.R.U64 R14, R16, 0x10, R17 ;  /* 0x00000010100e7819 */ /* 0x000fe20000001211 */
[----:B------:R-:W-:-:S03]  /*18f0*/  HADD2.F32 R16, -RZ, R16.H0_H0 ;  /* 0x20000010ff107230 */ /* 0x000fc60000004100 */
[----:B------:R-:W-:Y:S01]  /*1900*/  FMUL.FTZ R19, R18, UR9 ;  /* 0x0000000912137c20 */ /* 0x000fe20008410000 */
[----:B------:R-:W-:Y:S01]  /*1910*/  HADD2.F32 R14, -RZ, R14.H0_H0 ;  /* 0x2000000eff0e7230 */ /* 0x000fe20000004100 */
[----:B------:R-:W-:Y:S02]  /*1920*/  SHF.R.U32.HI R18, RZ, 0x10, R17 ;  /* 0x00000010ff127819 */ /* 0x000fe40000011611 */
[----:B---3--:R-:W-:Y:S02]  /*1930*/  FFMA.FTZ R6, R6, UR10, R19 ;  /* 0x0000000a06067c23 */ /* 0x008fe40008010013 */
[----:B------:R-:W-:Y:S01]  /*1940*/  FMUL.FTZ R14, R14, UR9 ;  /* 0x000000090e0e7c20 */ /* 0x000fe20008410000 */
[----:B------:R-:W-:-:S03]  /*1950*/  HADD2.F32 R19, -RZ, R18.H0_H0 ;  /* 0x20000012ff137230 */ /* 0x000fc60000004100 */
[----:B------:R-:W-:Y:S01]  /*1960*/  FFMA.FTZ R18, R5, UR10, R14 ;  /* 0x0000000a05127c23 */ /* 0x000fe2000801000e */
[----:B------:R-:W-:Y:S01]  /*1970*/  FMUL.FTZ R5, R16, UR9 ;  /* 0x0000000910057c20 */ /* 0x000fe20008410000 */
[----:B------:R-:W-:Y:S01]  /*1980*/  FMUL.FTZ R14, R19, UR9 ;  /* 0x00000009130e7c20 */ /* 0x000fe20008410000 */
[----:B------:R-:W-:Y:S03]  /*1990*/  F2F.F16.F32 R6, R6 ;  /* 0x0000000600067304 */ /* 0x000fe60000200800 */
[----:B------:R-:W-:Y:S01]  /*19a0*/  FFMA.FTZ R19, R7, UR10, R14 ;  /* 0x0000000a07137c23 */ /* 0x000fe2000801000e */
[----:B------:R-:W-:-:S04]  /*19b0*/  FFMA.FTZ R14, R4, UR10, R5 ;  /* 0x0000000a040e7c23 */ /* 0x000fc80008010005 */
        /* <DEDUP_REMOVED lines=14> */
.L_x_79:
[----:B------:R-:W-:-:S07]  /*1aa0*/  IMAD.MOV.U32 R3, RZ, RZ, 0x1 ;  /* 0x00000001ff037424 */ /* 0x000fce00078e00ff */
.L_x_82:
[----:B------:R-:W-:-:S06]  /*1ab0*/  IMAD.WIDE R16, R15, 0x8, R10 ;  /* 0x000000080f107825 */ /* 0x000fcc00078e020a */
[----:B------:R-:W2:Y:S01]  /*1ac0*/  LDG.E.64 R16, desc[UR6][R16.64] ;  /* 0x0000000610107981 */ /* 0x000ea2000c1e1b00 */
[----:B------:R-:W-:-:S06]  /*1ad0*/  IMAD.WIDE R4, R15, 0x10, R8 ;  /* 0x000000100f047825 */ /* 0x000fcc00078e0208 */
[----:B------:R-:W3:Y:S01]  /*1ae0*/  LDG.E.128 R4, desc[UR6][R4.64] ;  /* 0x0000000604047981 */ /* 0x000ee2000c1e1d00 */
[----:B------:R-:W-:Y:S02]  /*1af0*/  LOP3.LUT P1, RZ, R3, 0xff, RZ, 0xc0, !PT ;  /* 0x000000ff03ff7812 */ /* 0x000fe4000782c0ff */
[--C-:B--2---:R-:W-:Y:S01]  /*1b00*/  SHF.R.U64 R14, R16, 0x10, R17.reuse ;  /* 0x00000010100e7819 */ /* 0x104fe20000001211 */
[----:B------:R-:W-:Y:S01]  /*1b10*/  HADD2.F32 R16, -RZ, R16.H0_H0 ;  /* 0x20000010ff107230 */ /* 0x000fe20000004100 */
[----:B------:R-:W-:Y:S02]  /*1b20*/  MOV R18, R17 ;  /* 0x0000001100127202 */ /* 0x000fe40000000f00 */
[----:B------:R-:W-:Y:S01]  /*1b30*/  SHF.R.U32.HI R20, RZ, 0x10, R17 ;  /* 0x00000010ff147819 */ /* 0x000fe20000011611 */
[----:B------:R-:W-:Y:S02]  /*1b40*/  HADD2.F32 R14, -RZ, R14.H0_H0 ;  /* 0x2000000eff0e7230 */ /* 0x000fe40000004100 */
[----:B------:R-:W-:Y:S01]  /*1b50*/  FMUL.FTZ R17, R16, UR11 ;  /* 0x0000000b10117c20 */ /* 0x000fe20008410000 */
[----:B------:R-:W-:Y:S01]  /*1b60*/  HADD2.F32 R19, -RZ, R18.H0_H0 ;  /* 0x20000012ff137230 */ /* 0x000fe20000004100 */
[----:B---3--:R-:W-:Y:S01]  /*1b70*/  FSETP.NE.FTZ.AND P0, PT, |R4|, +INF , PT ;  /* 0x7f8000000400780b */ /* 0x008fe20003f15200 */
[----:B------:R-:W-:-:S03]  /*1b80*/  FMUL.FTZ R14, R14, UR11 ;  /* 0x0000000b0e0e7c20 */ /* 0x000fc60008410000 */
[----:B------:R-:W-:Y:S01]  /*1b90*/  FMUL.FTZ R19, R19, UR11 ;  /* 0x0000000b13137c20 */ /* 0x000fe20008410000 */
[----:B------:R-:W-:Y:S01]  /*1ba0*/  PLOP3.LUT P0, PT, P1, P0, PT, 0x2f, 0xf2 ;  /* 0x0000000000f2781c */ /* 0x000fe20000f00577 */
[C---:B------:R-:W-:Y:S01]  /*1bb0*/  FFMA.FTZ R18, R5.reuse, UR12, R14 ;  /* 0x0000000c05127c23 */ /* 0x040fe2000801000e */
[----:B------:R-:W-:Y:S02]  /*1bc0*/  HADD2.F32 R14, -RZ, R20.H0_H0 ;  /* 0x20000014ff0e7230 */ /* 0x000fe40000004100 */
[C---:B------:R-:W-:Y:S01]  /*1bd0*/  FFMA.FTZ R20, R6.reuse, UR12, R19 ;  /* 0x0000000c06147c23 */ /* 0x040fe20008010013 */
[----:B------:R-:W-:Y:S02]  /*1be0*/  FSETP.NE.FTZ.AND P1, PT, |R6|, +INF , PT ;  /* 0x7f8000000600780b */ /* 0x000fe40003f35200 */
[----:B------:R-:W-:Y:S01]  /*1bf0*/  FSETP.EQU.OR P0, PT, |R5|, +INF , P0 ;  /* 0x7f8000000500780b */ /* 0x000fe2000070a600 */
[----:B------:R-:W-:Y:S01]  /*1c00*/  FMUL.FTZ R14, R14, UR11 ;  /* 0x0000000b0e0e7c20 */ /* 0x000fe20008410000 */
[----:B------:R-:W0:Y:S02]  /*1c10*/  F2F.F16.F32 R18, R18 ;  /* 0x0000001200127304 */ /* 0x000e240000200800 */
[----:B------:R-:W-:Y:S01]  /*1c20*/  PLOP3.LUT P0, PT, P0, P1, PT, 0xf2, 0x2f ;  /* 0x00000000002f781c */ /* 0x000fe20000703e72 */
[----:B------:R-:W-:Y:S01]  /*1c30*/  FFMA.FTZ R21, R7, UR12, R14 ;  /* 0x0000000c07157c23 */ /* 0x000fe2000801000e */
[----:B------:R-:W-:-:S02]  /*1c40*/  FFMA.FTZ R14, R4, UR12, R17 ;  /* 0x0000000c040e7c23 */ /* 0x000fc40008010011 */
[----:B------:R-:W-:Y:S02]  /*1c50*/  FSETP.NE.AND P0, PT, |R7|, +INF , !P0 ;  /* 0x7f8000000700780b */ /* 0x000fe40004705200 */
[----:B------:R-:W2:Y:S01]  /*1c60*/  F2F.F16.F32 R19, R21 ;  /* 0x0000001500137304 */ /* 0x000ea20000200800 */
[----:B0-----:R-:W-:-:S07]  /*1c70*/  IMAD.WIDE.U32 R16, R18, 0x10000, RZ ;  /* 0x0001000012107825 */ /* 0x001fce00078e00ff */
[----:B------:R-:W0:Y:S01]  /*1c80*/  F2F.F16.F32 R20, R20 ;  /* 0x0000001400147304 */ /* 0x000e220000200800 */
[----:B--2---:R-:W-:-:S07]  /*1c90*/  SHF.L.U32 R19, R19, 0x10, RZ ;  /* 0x0000001013137819 */ /* 0x004fce00000006ff */
[----:B------:R-:W2:Y:S01]  /*1ca0*/  F2F.F16.F32 R23, R14 ;  /* 0x0000000e00177304 */ /* 0x000ea20000200800 */
[----:B0-----:R-:W-:Y:S02]  /*1cb0*/  LOP3.LUT R19, R17, R19, R20, 0xfe, !PT ;  /* 0x0000001311137212 */ /* 0x001fe400078efe14 */
        /* <DEDUP_REMOVED lines=9> */
.L_x_78:
[----:B------:R-:W-:-:S07]  /*1d50*/  HFMA2 R3, -RZ, RZ, 0, 5.9604644775390625e-08 ;  /* 0x00000001ff037431 */ /* 0x000fce00000001ff */
.L_x_83:
[----:B------:R-:W-:-:S06]  /*1d60*/  IMAD.WIDE R16, R15, 0x8, R10 ;  /* 0x000000080f107825 */ /* 0x000fcc00078e020a */
[----:B------:R-:W2:Y:S01]  /*1d70*/  LDG.E.64 R16, desc[UR6][R16.64] ;  /* 0x0000000610107981 */ /* 0x000ea2000c1e1b00 */
[----:B------:R-:W-:-:S06]  /*1d80*/  IMAD.WIDE R4, R15, 0x10, R8 ;  /* 0x000000100f047825 */ /* 0x000fcc00078e0208 */
[----:B------:R-:W3:Y:S01]  /*1d90*/  LDG.E.128 R4, desc[UR6][R4.64] ;  /* 0x0000000604047981 */ /* 0x000ee2000c1e1d00 */
[----:B------:R-:W-:Y:S02]  /*1da0*/  LOP3.LUT P1, RZ, R3, 0xff, RZ, 0xc0, !PT ;  /* 0x000000ff03ff7812 */ /* 0x000fe4000782c0ff */
[--C-:B--2---:R-:W-:Y:S01]  /*1db0*/  SHF.R.U64 R19, R16, 0x10, R17.reuse ;  /* 0x0000001010137819 */ /* 0x104fe20000001211 */
[--C-:B------:R-:W-:Y:S01]  /*1dc0*/  IMAD.MOV.U32 R18, RZ, RZ, R17.reuse ;  /* 0x000000ffff127224 */ /* 0x100fe200078e0011 */
[----:B------:R-:W-:-:S03]  /*1dd0*/  SHF.R.U32.HI R20, RZ, 0x10, R17 ;  /* 0x00000010ff147819 */ /* 0x000fc60000011611 */
[----:B------:R-:W-:Y:S02]  /*1de0*/  HADD2.F32 R19, -RZ, R19.H0_H0 ;  /* 0x20000013ff137230 */ /* 0x000fe40000004100 */
[----:B------:R-:W-:Y:S01]  /*1df0*/  HADD2.F32 R18, -RZ, R18.H0_H0 ;  /* 0x20000012ff127230 */ /* 0x000fe20000004100 */
[----:B---3--:R-:W-:Y:S02]  /*1e00*/  FSETP.NE.FTZ.AND P0, PT, |R4|, +INF , PT ;  /* 0x7f8000000400780b */ /* 0x008fe40003f15200 */
[----:B------:R-:W-:Y:S02]  /*1e10*/  FMUL.FTZ R14, R19, UR13 ;  /* 0x0000000d130e7c20 */ /* 0x000fe40008410000 */
[----:B------:R-:W-:Y:S01]  /*1e20*/  FMUL.FTZ R21, R18, UR13 ;  /* 0x0000000d12157c20 */ /* 0x000fe20008410000 */
[----:B------:R-:W-:Y:S01]  /*1e30*/  PLOP3.LUT P0, PT, P1, P0, PT, 0x2f, 0xf2 ;  /* 0x0000000000f2781c */ /* 0x000fe20000f00577 */
[C---:B------:R-:W-:Y:S01]  /*1e40*/  FFMA.FTZ R22, R5.reuse, UR14, R14 ;  /* 0x0000000e05167c23 */ /* 0x040fe2000801000e */
[----:B------:R-:W-:Y:S01]  /*1e50*/  HADD2.F32 R14, -RZ, R20.H0_H0 ;  /* 0x20000014ff0e7230 */ /* 0x000fe20000004100 */
[----:B------:R-:W-:Y:S01]  /*1e60*/  MOV R20, R16 ;  /* 0x0000001000147202 */ /* 0x000fe20000000f00 */
[----:B------:R-:W-:Y:S01]  /*1e70*/  FFMA.FTZ R16, R6, UR14, R21 ;  /* 0x0000000e06107c23 */ /* 0x000fe20008010015 */
[----:B------:R-:W0:Y:S01]  /*1e80*/  F2F.F16.F32 R17, R22 ;  /* 0x0000001600117304 */ /* 0x000e220000200800 */
[----:B------:R-:W-:Y:S01]  /*1e90*/  FSETP.NE.FTZ.AND P1, PT, |R5|, +INF , PT ;  /* 0x7f8000000500780b */ /* 0x000fe20003f35200 */
[----:B------:R-:W-:Y:S01]  /*1ea0*/  FMUL.FTZ R24, R14, UR13 ;  /* 0x0000000d0e187c20 */ /* 0x000fe20008410000 */
[----:B------:R-:W-:-:S03]  /*1eb0*/  HADD2.F32 R20, -RZ, R20.H0_H0 ;  /* 0x20000014ff147230 */ /* 0x000fc60000004100 */
[----:B------:R-:W-:Y:S02]  /*1ec0*/  FFMA.FTZ R24, R7, UR14, R24 ;  /* 0x0000000e07187c23 */ /* 0x000fe40008010018 */
[C---:B------:R-:W-:Y:S01]  /*1ed0*/  FMUL.FTZ R21, R20.reuse, UR13 ;  /* 0x0000000d14157c20 */ /* 0x040fe20008410000 */
[----:B------:R-:W-:Y:S01]  /*1ee0*/  F2F.F16.F32 R16, R16 ;  /* 0x0000001000107304 */ /* 0x000fe20000200800 */
[----:B------:R-:W-:Y:S02]  /*1ef0*/  FSETP.EQU.OR P0, PT, |R20|, +INF , P0 ;  /* 0x7f8000001400780b */ /* 0x000fe4000070a600 */
[----:B------:R-:W-:Y:S02]  /*1f00*/  FFMA.FTZ R21, R4, UR14, R21 ;  /* 0x0000000e04157c23 */ /* 0x000fe40008010015 */
[----:B------:R-:W-:Y:S01]  /*1f10*/  PLOP3.LUT P0, PT, P0, P1, PT, 0xf2, 0x2f ;  /* 0x00000000002f781c */ /* 0x000fe20000703e72 */
[----:B0-----:R-:W-:Y:S01]  /*1f20*/  IMAD.WIDE.U32 R4, R17, 0x10000, RZ ;  /* 0x0001000011047825 */ /* 0x001fe200078e00ff */
[----:B------:R-:W-:Y:S01]  /*1f30*/  FSETP.NE.FTZ.AND P1, PT, |R6|, +INF , PT ;  /* 0x7f8000000600780b */ /* 0x000fe20003f35200 */
[----:B------:R-:W0:Y:S01]  /*1f40*/  F2F.F16.F32 R24, R24 ;  /* 0x0000001800187304 */ /* 0x000e220000200800 */
[----:B------:R-:W-:-:S04]  /*1f50*/  FSETP.EQU.OR P0, PT, |R19|, +INF , P0 ;  /* 0x7f8000001300780b */ /* 0x000fc8000070a600 */
[----:B------:R-:W-:Y:S02]  /*1f60*/  PLOP3.LUT P0, PT, P0, P1, PT, 0xf2, 0x2f ;  /* 0x00000000002f781c */ /* 0x000fe40000703e72 */
[----:B------:R-:W-:Y:S01]  /*1f70*/  FSETP.NE.FTZ.AND P1, PT, |R7|, +INF , PT ;  /* 0x7f8000000700780b */ /* 0x000fe20003f35200 */
[----:B------:R-:W2:Y:S01]  /*1f80*/  F2F.F16.F32 R21, R21 ;  /* 0x0000001500157304 */ /* 0x000ea20000200800 */
[----:B------:R-:W-:-:S04]  /*1f90*/  FSETP.EQU.OR P0, PT, |R18|, +INF , P0 ;  /* 0x7f8000001200780b */ /* 0x000fc8000070a600 */
[----:B------:R-:W-:Y:S02]  /*1fa0*/  PLOP3.LUT P0, PT, P0, P1, PT, 0xf2, 0x2f ;  /* 0x00000000002f781c */ /* 0x000fe40000703e72 */
[----:B0-----:R-:W-:Y:S02]  /*1fb0*/  SHF.L.U32 R17, R24, 0x10, RZ ;  /* 0x0000001018117819 */ /* 0x001fe400000006ff */
[----:B------:R-:W-:Y:S02]  /*1fc0*/  FSETP.NE.AND P0, PT, |R14|, +INF , !P0 ;  /* 0x7f8000000e00780b */ /* 0x000fe40004705200 */
        /* <DEDUP_REMOVED lines=9> */
.L_x_70:
[----:B------:R-:W-:Y:S05]  /*2060*/  BSYNC.RECONVERGENT B0 ;  /* 0x0000000000007941 */ /* 0x000fea0003800200 */
.L_x_68:
[----:B------:R-:W-:-:S04]  /*2070*/  PRMT R0, R3, 0x9910, RZ ;  /* 0x0000991003007816 */ /* 0x000fc800000000ff */
[----:B------:R-:W-:-:S13]  /*2080*/  ISETP.NE.AND P0, PT, R0, RZ, PT ;  /* 0x000000ff0000720c */ /* 0x000fda0003f05270 */
[----:B------:R-:W-:Y:S05]  /*2090*/  @P0 EXIT ;  /* 0x000000000000094d */ /* 0x000fea0003800000 */
[----:B------:R-:W0:Y:S01]  /*20a0*/  LDC.64 R2, c[0x0][0x388] ;  /* 0x0000e200ff027b82 */ /* 0x000e220000000a00 */
[----:B------:R-:W-:-:S05]  /*20b0*/  HFMA2 R5, -RZ, RZ, 0, 5.9604644775390625e-08 ;  /* 0x00000001ff057431 */ /* 0x000fca00000001ff */
[----:B0-----:R-:W-:Y:S01]  /*20c0*/  STG.E.STRONG.SYS desc[UR6][R2.64], R5 ;  /* 0x0000000502007986 */ /* 0x001fe2000c115906 */
[----:B------:R-:W-:Y:S05]  /*20d0*/  EXIT ;  /* 0x000000000000794d */ /* 0x000fea0003800000 */
.L_x_84:
        /* <DEDUP_REMOVED lines=10> */
.L_x_140:


//--------------------- .text._Z25multi_tensor_apply_kernelI18TensorListMetadataILi3EE12AxpbyFunctorIfN3c104HalfEfEJffiEEvlPViT_T0_DpT1_ --------------------------
	.section	.text._Z25multi_tensor_apply_kernelI18TensorListMetadataILi3EE12AxpbyFunctorIfN3c104HalfEfEJffiEEvlPViT_T0_DpT1_,"ax",@progbits
	.align	128
        .global         _Z25multi_tensor_apply_kernelI18TensorListMetadataILi3EE12AxpbyFunctorIfN3c104HalfEfEJffiEEvlPViT_T0_DpT1_
        .type           _Z25multi_tensor_apply_kernelI18TensorListMetadataILi3EE12AxpbyFunctorIfN3c104HalfEfEJffiEEvlPViT_T0_DpT1_,@function
        .size           _Z25multi_tensor_apply_kernelI18TensorListMetadataILi3EE12AxpbyFunctorIfN3c104HalfEfEJffiEEvlPViT_T0_DpT1_,(.L_x_141 - _Z25multi_tensor_apply_kernelI18TensorListMetadataILi3EE12AxpbyFunctorIfN3c104HalfEfEJffiEEvlPViT_T0_DpT1_)
        .other          _Z25multi_tensor_apply_kernelI18TensorListMetadataILi3EE12AxpbyFunctorIfN3c104HalfEfEJffiEEvlPViT_T0_DpT1_,@"STO_CUDA_ENTRY STV_DEFAULT"
_Z25multi_tensor_apply_kernelI18TensorListMetadataILi3EE12AxpbyFunctorIfN3c104HalfEfEJffiEEvlPViT_T0_DpT1_:
.text._Z25multi_tensor_apply_kernelI18TensorListMetadataILi3EE12AxpbyFunctorIfN3c104HalfEfEJffiEEvlPViT_T0_DpT1_:
[----:B------:R-:W-:Y:S01]  /*0000*/  LDC R1, c[0x0][0x37c] ;  /* 0x0000df00ff017b82 */ /* 0x000fe20000000800 */
[----:B------:R-:W0:Y:S01]  /*0010*/  S2R R9, SR_CTAID.X ;  /* 0x0000000000097919 */ /* 0x000e220000002500 */
[----:B------:R-:W-:Y:S01]  /*0020*/  HFMA2 R5, -RZ, RZ, 0, 9.5367431640625e-07 ;  /* 0x00000010ff057431 */ /* 0x000fe200000001ff */
[----:B------:R-:W1:Y:S01]  /*0030*/  LDCU.64 UR6, c[0x0][0x358] ;  /* 0x00006b00ff0677ac */ /* 0x000e620008000a00 */
[----:B------:R-:W-:Y:S04]  /*0040*/  BSSY.RECONVERGENT B0, `(.L_x_85) ;  /* 0x00001d3000007945 */ /* 0x000fe80003800200 */
[----:B0-----:R-:W0:Y:S01]  /*0050*/  LDC.U8 R0, c[0x0][R9+0x990] ;  /* 0x0002640009007b82 */ /* 0x001e220000000000 */
[----:B------:R-:W-:-:S05]  /*0060*/  IADD3 R2, PT, PT, R9, 0x10, RZ ;  /* 0x0000001009027810 */ /* 0x000fca0007ffe0ff */
[----:B------:R-:W-:Y:S02]  /*0070*/  IMAD R3, R9, 0x3, R2 ;  /* 0x0000000309037824 */ /* 0x000fe400078e0202 */
[----:B------:R-:W2:Y:S08]  /*0080*/  LDC R2, c[0x0][0x380] ;  /* 0x0000e000ff027b82 */ /* 0x000eb00000000800 */
[----:B------:R-:W2:Y:S01]  /*0090*/  LDC R3, c[0x0][R3+0xac0] ;  /* 0x0002b00003037b82 */ /* 0x000ea20000000800 */
[----:B0-----:R-:W-:-:S07]  /*00a0*/  LEA R0, R0, R5, 0x3 ;  /* 0x0000000500007211 */ /* 0x001fce00078e18ff */
[----:B------:R-:W0:Y:S08]  /*00b0*/  LDC.64 R18, c[0x0][R0+0x380] ;  /* 0x0000e00000127b82 */ /* 0x000e300000000a00 */
[----:B------:R-:W3:Y:S01]  /*00c0*/  LDC.64 R4, c[0x0][R0+0x500] ;  /* 0x0001400000047b82 */ /* 0x000ee20000000a00 */
[----:B--2---:R-:W-:-:S07]  /*00d0*/  IMAD R9, R3, R2, RZ ;  /* 0x0000000203097224 */ /* 0x004fce00078e02ff */
[----:B------:R-:W2:Y:S08]  /*00e0*/  LDC.64 R6, c[0x0][R0+0x680] ;  /* 0x0001a00000067b82 */ /* 0x000eb00000000a00 */
[----:B------:R-:W4:Y:S01]  /*00f0*/  LDC R8, c[0x0][R0+0x800] ;  /* 0x0002000000087b82 */ /* 0x000f220000000800 */
[----:B0-----:R-:W-:-:S03]  /*0100*/  IMAD.WIDE R18, R9, 0x4, R18 ;  /* 0x0000000409127825 */ /* 0x001fc600078e0212 */
[----:B------:R-:W-:Y:S01]  /*0110*/  LOP3.LUT P1, RZ, R18, 0xf, RZ, 0xc0, !PT ;  /* 0x0000000f12ff7812 */ /* 0x000fe2000782c0ff */
[----:B---3--:R-:W-:-:S03]  /*0120*/  IMAD.WIDE R4, R9, 0x2, R4 ;  /* 0x0000000209047825 */ /* 0x008fc600078e0204 */
[----:B------:R-:W-:Y:S01]  /*0130*/  LOP3.LUT P2, RZ, R4, 0x7, RZ, 0xc0, !PT ;  /* 0x0000000704ff7812 */ /* 0x000fe2000784c0ff */
[----:B--2---:R-:W-:-:S03]  /*0140*/  IMAD.WIDE R6, R9, 0x4, R6 ;  /* 0x0000000409067825 */ /* 0x004fc600078e0206 */
[----:B------:R-:W-:Y:S02]  /*0150*/  LOP3.LUT R3, R6, 0xf, RZ, 0xc0, !PT ;  /* 0x0000000f06037812 */ /* 0x000fe400078ec0ff */
[----:B----4-:R-:W-:Y:S02]  /*0160*/  IADD3 R9, PT, PT, R8, -R9, RZ ;  /* 0x8000000908097210 */ /* 0x010fe40007ffe0ff */
[----:B------:R-:W-:Y:S02]  /*0170*/  ISETP.NE.AND P3, PT, R3, RZ, PT ;  /* 0x000000ff0300720c */ /* 0x000fe40003f65270 */
[----:B------:R-:W-:-:S04]  /*0180*/  LOP3.LUT P0, RZ, R9, 0x3, R2, 0xc8, !PT ;  /* 0x0000000309ff7812 */ /* 0x000fc8000780c802 */
[----:B------:R-:W-:-:S13]  /*0190*/  PLOP3.LUT P0, PT, P2, P0, P1, 0x1, 0x0 ;  /* 0x000000000000781c */ /* 0x000fda0001700011 */
[----:B-1----:R-:W-:Y:S05]  /*01a0*/  @P0 BRA !P3, `(.L_x_86) ;  /* 0x00000010006c0947 */ /* 0x002fea0005800000 */
[----:B------:R-:W-:Y:S01]  /*01b0*/  VIMNMX R0, PT, PT, R9, R2, PT ;  /* 0x0000000209007248 */ /* 0x000fe20003fe0100 */
[----:B------:R-:W-:-:S03]  /*01c0*/  IMAD.MOV.U32 R16, RZ, RZ, 0x1 ;  /* 0x00000001ff107424 */ /* 0x000fc600078e00ff */
        /* <DEDUP_REMOVED lines=16> */
.L_x_91:
        /* <DEDUP_REMOVED lines=13> */
[----:B------:R-:W-:-:S03]  /*03a0*/  @!P4 IMAD.WIDE R20, R29, 0x2, R4 ;  /* 0x000000021d14c825 */ /* 0x000fc600078e0204 */
[----:B------:R-:W3:Y:S01]  /*03b0*/  @!P0 LDG.E.U16 R28, desc[UR6][R14.64] ;  /* 0x000000060e1c8981 */ /* 0x000ee2000c1e1500 */
[----:B------:R-:W-:-:S03]  /*03c0*/  @!P3 IMAD.WIDE R22, R17, 0x2, R4 ;  /* 0x000000021116b825 */ /* 0x000fc600078e0204 */
[----:B------:R1:W4:Y:S01]  /*03d0*/  @!P4 LDG.E.U16 R3, desc[UR6][R20.64] ;  /* 0x000000061403c981 */ /* 0x000322000c1e1500 */
[----:B------:R-:W-:-:S03]  /*03e0*/  @!P2 IMAD.WIDE R24, R11, 0x2, R4 ;  /* 0x000000020b18a825 */ /* 0x000fc600078e0204 */
[----:B------:R5:W2:Y:S01]  /*03f0*/  @!P3 LDG.E.U16 R8, desc[UR6][R22.64] ;  /* 0x000000061608b981 */ /* 0x000aa2000c1e1500 */
[----:B------:R-:W-:Y:S01]  /*0400*/  @!P0 IMAD.WIDE R12, R9, 0x4, R18 ;  /* 0x00000004090c8825 */ /* 0x000fe200078e0212 */
[----:B-1----:R-:W-:-:S03]  /*0410*/  PRMT R20, RZ, 0x7610, R20 ;  /* 0x00007610ff147816 */ /* 0x002fc60000000014 */
[----:B------:R-:W-:Y:S01]  /*0420*/  @!P3 IMAD.WIDE R26, R17, 0x4, R18 ;  /* 0x00000004111ab825 */ /* 0x000fe200078e0212 */
[----:B------:R-:W-:Y:S01]  /*0430*/  MOV R21, RZ ;  /* 0x000000ff00157202 */ /* 0x000fe20000000f00 */
[----:B------:R1:W2:Y:S01]  /*0440*/  @!P0 LDG.E R10, desc[UR6][R12.64] ;  /* 0x000000060c0a8981 */ /* 0x0002a2000c1e1900 */
[----:B-----5:R-:W-:-:S03]  /*0450*/  CS2R R22, SRZ ;  /* 0x0000000000167805 */ /* 0x020fc6000001ff00 */
[----:B------:R-:W5:Y:S01]  /*0460*/  @!P2 LDG.E.U16 R20, desc[UR6][R24.64] ;  /* 0x000000061814a981 */ /* 0x000f62000c1e1500 */
[----:B------:R-:W-:-:S03]  /*0470*/  @!P2 IMAD.WIDE R14, R11, 0x4, R18 ;  /* 0x000000040b0ea825 */ /* 0x000fc600078e0212 */
[----:B------:R-:W5:Y:S01]  /*0480*/  @!P3 LDG.E R21, desc[UR6][R26.64] ;  /* 0x000000061a15b981 */ /* 0x000f62000c1e1900 */
[----:B-1----:R-:W-:-:S03]  /*0490*/  @!P4 IMAD.WIDE R12, R29, 0x4, R18 ;  /* 0x000000041d0cc825 */ /* 0x002fc600078e0212 */
[----:B------:R1:W5:Y:S04]  /*04a0*/  @!P2 LDG.E R23, desc[UR6][R14.64] ;  /* 0x000000060e17a981 */ /* 0x000368000c1e1900 */
[----:B------:R5:W5:Y:S01]  /*04b0*/  @!P4 LDG.E R22, desc[UR6][R12.64] ;  /* 0x000000060c16c981 */ /* 0x000b62000c1e1900 */
[----:B------:R-:W-:Y:S02]  /*04c0*/  ISETP.GE.AND P1, PT, R9, R2, PT ;  /* 0x000000020900720c */ /* 0x000fe40003f26270 */
[----:B------:R-:W-:Y:S01]  /*04d0*/  LOP3.LUT P0, RZ, R16, 0xff, RZ, 0xc0, !PT ;  /* 0x000000ff10ff7812 */ /* 0x000fe2000780c0ff */
[----:B-1----:R-:W-:Y:S01]  /*04e0*/  @!P3 IMAD.WIDE R14, R17, 0x4, R6 ;  /* 0x00000004110eb825 */ /* 0x002fe200078e0206 */
[----:B------:R-:W-:-:S03]  /*04f0*/  ULEA UR4, UR5, UR4, 0x2 ;  /* 0x0000000405047291 */ /* 0x000fc6000f8e10ff */
[----:B---3--:R-:W-:Y:S02]  /*0500*/  HADD2.F32 R28, -RZ, R28.H0_H0 ;  /* 0x2000001cff1c7230 */ /* 0x008fe40000004100 */
[----:B----4-:R-:W-:Y:S02]  /*0510*/  HADD2.F32 R16, -RZ, R3.H0_H0 ;  /* 0x20000003ff107230 */ /* 0x010fe40000004100 */
[----:B--2---:R-:W-:Y:S02]  /*0520*/  HADD2.F32 R3, -RZ, R8.H0_H0 ;  /* 0x20000008ff037230 */ /* 0x004fe40000004100 */
[----:B0-----:R-:W-:Y:S01]  /*0530*/  FMUL.FTZ R25, R28, UR8 ;  /* 0x000000081c197c20 */ /* 0x001fe20008410000 */
[----:B------:R-:W-:Y:S02]  /*0540*/  FMUL.FTZ R27, R16, UR8 ;  /* 0x00000008101b7c20 */ /* 0x000fe40008410000 */
[----:B------:R-:W-:Y:S01]  /*0550*/  FMUL.FTZ R8, R3, UR8 ;  /* 0x0000000803087c20 */ /* 0x000fe20008410000 */
[----:B-----5:R-:W-:Y:S01]  /*0560*/  HADD2.F32 R20, -RZ, R20.H0_H0 ;  /* 0x20000014ff147230 */ /* 0x020fe20000004100 */
[----:B------:R-:W-:-:S04]  /*0570*/  FSETP.NE.FTZ.AND P5, PT, |R28|, +INF , PT ;  /* 0x7f8000001c00780b */ /* 0x000fc80003fb5200 */
[----:B------:R-:W-:Y:S01]  /*0580*/  FMUL.FTZ R12, R20, UR8 ;  /* 0x00000008140c7c20 */ /* 0x000fe20008410000 */
[----:B------:R-:W-:Y:S01]  /*0590*/  FFMA.FTZ R21, R21, UR9, R8 ;  /* 0x0000000915157c23 */ /* 0x000fe20008010008 */
[----:B------:R-:W-:Y:S01]  /*05a0*/  FFMA.FTZ R25, R10, UR9, R25 ;  /* 0x000000090a197c23 */ /* 0x000fe20008010019 */
[----:B------:R-:W-:-:S04]  /*05b0*/  @!P1 IMAD.WIDE R8, R9, 0x4, R6 ;  /* 0x0000000409089825 */ /* 0x000fc800078e0206 */
[----:B------:R-:W-:Y:S01]  /*05c0*/  FFMA.FTZ R23, R23, UR9, R12 ;  /* 0x0000000917177c23 */ /* 0x000fe2000801000c */
        /* <DEDUP_REMOVED lines=16> */
.L_x_90:
[----:B------:R-:W0:Y:S01]  /*06d0*/  LDCU UR8, c[0x0][0xfe0] ;  /* 0x0001fc00ff0877ac */ /* 0x000e220008000800 */
[----:B------:R-:W2:Y:S01]  /*06e0*/  LDCU UR9, c[0x0][0xfdc] ;  /* 0x0001fb80ff0977ac */ /* 0x000ea20008000800 */
[----:B------:R-:W-:-:S05]  /*06f0*/  UMOV UR4, URZ ;  /* 0x000000ff00047c82 */ /* 0x000fca0008000000 */
.L_x_92:
[----:B-1----:R-:W-:Y:S01]  /*0700*/  IADD3 R3, PT, PT, R0, UR4, RZ ;  /* 0x0000000400037c10 */ /* 0x002fe2000fffe0ff */
[----:B------:R-:W-:Y:S01]  /*0710*/  HFMA2 R29, -RZ, RZ, 0, 0 ;  /* 0x00000000ff1d7431 */ /* 0x000fe200000001ff */
[----:B------:R-:W-:Y:S02]  /*0720*/  PRMT R8, RZ, 0x7610, R8 ;  /* 0x00007610ff087816 */ /* 0x000fe40000000008 */
[C---:B------:R-:W-:Y:S02]  /*0730*/  IADD3 R9, PT, PT, R3.reuse, UR5, RZ ;  /* 0x0000000503097c10 */ /* 0x040fe4000fffe0ff */
[-C--:B------:R-:W-:Y:S02]  /*0740*/  ISETP.GE.AND P0, PT, R3, R2.reuse, PT ;  /* 0x000000020300720c */ /* 0x080fe40003f06270 */
[C---:B------:R-:W-:Y:S01]  /*0750*/  ISETP.GE.AND P1, PT, R9.reuse, R2, PT ;  /* 0x000000020900720c */ /* 0x040fe20003f26270 */
[----:B------:R-:W-:Y:S01]  /*0760*/  VIADD R17, R9, UR5 ;  /* 0x0000000509117c36 */ /* 0x000fe20008000000 */
[----:B------:R-:W-:-:S02]  /*0770*/  PRMT R28, RZ, 0x7610, R28 ;  /* 0x00007610ff1c7816 */ /* 0x000fc4000000001c */
[----:B------:R-:W-:Y:S02]  /*0780*/  PRMT R10, RZ, 0x7610, R10 ;  /* 0x00007610ff0a7816 */ /* 0x000fe4000000000a */
[C---:B------:R-:W-:Y:S02]  /*0790*/  ISETP.GE.AND P2, PT, R17.reuse, R2, PT ;  /* 0x000000021100720c */ /* 0x040fe40003f46270 */
[----:B------:R-:W-:-:S03]  /*07a0*/  IADD3 R11, PT, PT, R17, UR5, RZ ;  /* 0x00000005110b7c10 */ /* 0x000fc6000fffe0ff */
[----:B------:R-:W-:Y:S01]  /*07b0*/  @!P0 IMAD.WIDE R14, R3, 0x2, R4 ;  /* 0x00000002030e8825 */ /* 0x000fe200078e0204 */
[----:B------:R-:W-:-:S03]  /*07c0*/  ISETP.GE.AND P3, PT, R11, R2, PT ;  /* 0x000000020b00720c */ /* 0x000fc60003f66270 */
        /* <DEDUP_REMOVED lines=18> */
[----:B------:R-:W-:Y:S01]  /*08f0*/  ULEA UR4, UR5, UR4, 0x2 ;  /* 0x0000000405047291 */ /* 0x000fe2000f8e10ff */
[----:B0-----:R-:W-:-:S04]  /*0900*/  @!P2 IMAD.WIDE R14, R17, 0x4, R6 ;  /* 0x00000004110ea825 */ /* 0x001fc800078e0206 */
[----:B---3--:R-:W-:Y:S02]  /*0910*/  HADD2.F32 R28, -RZ, R28.H0_H0 ;  /* 0x2000001cff1c7230 */ /* 0x008fe40000004100 */
[----:B----4-:R-:W-:Y:S02]  /*0920*/  HADD2.F32 R10, -RZ, R10.H0_H0 ;  /* 0x2000000aff0a7230 */ /* 0x010fe40000004100 */
[----:B-----5:R-:W-:Y:S02]  /*0930*/  HADD2.F32 R8, -RZ, R8.H0_H0 ;  /* 0x20000008ff087230 */ /* 0x020fe40000004100 */
[----:B------:R-:W-:Y:S01]  /*0940*/  FMUL.FTZ R28, R28, UR8 ;  /* 0x000000081c1c7c20 */ /* 0x000fe20008410000 */
[----:B------:R-:W-:Y:S02]  /*0950*/  FMUL.FTZ R10, R10, UR8 ;  /* 0x000000080a0a7c20 */ /* 0x000fe40008410000 */
[----:B------:R-:W-:Y:S01]  /*0960*/  FMUL.FTZ R13, R8, UR8 ;  /* 0x00000008080d7c20 */ /* 0x000fe20008410000 */
[----:B--2---:R-:W-:Y:S01]  /*0970*/  FFMA.FTZ R29, R29, UR9, R28 ;  /* 0x000000091d1d7c23 */ /* 0x004fe2000801001c */
[----:B------:R-:W-:-:S04]  /*0980*/  @!P1 IMAD.WIDE R8, R9, 0x4, R6 ;  /* 0x0000000409089825 */ /* 0x000fc800078e0206 */
[----:B------:R-:W-:Y:S02]  /*0990*/  HADD2.F32 R22, -RZ, R22.H0_H0 ;  /* 0x20000016ff167230 */ /* 0x000fe40000004100 */
[----:B------:R-:W-:-:S03]  /*09a0*/  FFMA.FTZ R25, R20, UR9, R13 ;  /* 0x0000000914197c23 */ /* 0x000fc6000801000d */
[----:B------:R-:W-:Y:S01]  /*09b0*/  FMUL.FTZ R22, R22, UR8 ;  /* 0x0000000816167c20 */ /* 0x000fe20008410000 */
[----:B------:R-:W-:-:S04]  /*09c0*/  @!P0 IMAD.WIDE R12, R3, 0x4, R6 ;  /* 0x00000004030c8825 */ /* 0x000fc800078e0206 */
[----:B------:R-:W-:Y:S01]  /*09d0*/  FFMA.FTZ R21, R21, UR9, R10 ;  /* 0x0000000915157c23 */ /* 0x000fe2000801000a */
[----:B------:R-:W-:-:S04]  /*09e0*/  @!P3 IMAD.WIDE R10, R11, 0x4, R6 ;  /* 0x000000040b0ab825 */ /* 0x000fc800078e0206 */
[----:B------:R-:W-:Y:S01]  /*09f0*/  FFMA.FTZ R23, R23, UR9, R22 ;  /* 0x0000000917177c23 */ /* 0x000fe20008010016 */
[----:B------:R3:W-:Y:S04]  /*0a00*/  @!P0 STG.E desc[UR6][R12.64], R29 ;  /* 0x0000001d0c008986 */ /* 0x0007e8000c101906 */
[----:B------:R3:W-:Y:S04]  /*0a10*/  @!P1 STG.E desc[UR6][R8.64], R21 ;  /* 0x0000001508009986 */ /* 0x0007e8000c101906 */
[----:B------:R3:W-:Y:S04]  /*0a20*/  @!P2 STG.E desc[UR6][R14.64], R25 ;  /* 0x000000190e00a986 */ /* 0x0007e8000c101906 */
[----:B------:R3:W-:Y:S01]  /*0a30*/  @!P3 STG.E desc[UR6][R10.64], R23 ;  /* 0x000000170a00b986 */ /* 0x0007e2000c101906 */
[----:B------:R-:W-:-:S13]  /*0a40*/  ISETP.LE.AND P0, PT, R2, UR4, PT ;  /* 0x0000000402007c0c */ /* 0x000fda000bf03270 */
[----:B---3--:R-:W-:Y:S05]  /*0a50*/  @!P0 BRA `(.L_x_92) ;  /* 0xfffffffc00288947 */ /* 0x008fea000383ffff */
[----:B------:R-:W-:Y:S05]  /*0a60*/  BRA `(.L_x_87) ;  /* 0x0000001000c07947 */ /* 0x000fea0003800000 */
.L_x_89:
[----:B------:R-:W-:Y:S01]  /*0a70*/  HFMA2 R16, -RZ, RZ, 0, 5.9604644775390625e-08 ;  /* 0x00000001ff107431 */ /* 0x000fe200000001ff */
[----:B------:R-:W0:Y:S01]  /*0a80*/  LDCU UR8, c[0x0][0xfe0] ;  /* 0x0001fc00ff0877ac */ /* 0x000e220008000800 */
[----:B------:R-:W2:Y:S01]  /*0a90*/  LDCU UR9, c[0x0][0xfdc] ;  /* 0x0001fb80ff0977ac */ /* 0x000ea20008000800 */
[----:B------:R-:W-:-:S05]  /*0aa0*/  UMOV UR4, URZ ;  /* 0x000000ff00047c82 */ /* 0x000fca0008000000 */
.L_x_93:
[----:B-1----:R-:W-:Y:S01]  /*0ab0*/  VIADD R13, R0, UR4 ;  /* 0x00000004000d7c36 */ /* 0x002fe20008000000 */
[----:B------:R-:W-:-:S04]  /*0ac0*/  PRMT R12, RZ, 0x7610, R12 ;  /* 0x00007610ff0c7816 */ /* 0x000fc8000000000c */
[C---:B------:R-:W-:Y:S02]  /*0ad0*/  IADD3 R17, PT, PT, R13.reuse, UR5, RZ ;  /* 0x000000050d117c10 */ /* 0x040fe4000fffe0ff */
[-C--:B------:R-:W-:Y:S02]  /*0ae0*/  ISETP.GE.AND P0, PT, R13, R2.reuse, PT ;  /* 0x000000020d00720c */ /* 0x080fe40003f06270 */
[C---:B------:R-:W-:Y:S02]  /*0af0*/  IADD3 R11, PT, PT, R17.reuse, UR5, RZ ;  /* 0x00000005110b7c10 */ /* 0x040fe4000fffe0ff */
[-C--:B------:R-:W-:Y:S02]  /*0b00*/  ISETP.GE.AND P4, PT, R17, R2.reuse, PT ;  /* 0x000000021100720c */ /* 0x080fe40003f86270 */
[C---:B------:R-:W-:Y:S02]  /*0b10*/  ISETP.GE.AND P3, PT, R11.reuse, R2, PT ;  /* 0x000000020b00720c */ /* 0x040fe40003f66270 */
[----:B------:R-:W-:-:S04]  /*0b20*/  IADD3 R9, PT, PT, R11, UR5, RZ ;  /* 0x000000050b097c10 */ /* 0x000fc8000fffe0ff */
[----:B------:R-:W-:Y:S01]  /*0b30*/  ISETP.GE.AND P2, PT, R9, R2, PT ;  /* 0x000000020900720c */ /* 0x000fe20003f46270 */
[----:B------:R-:W-:Y:S01]  /*0b40*/  @!P0 IMAD.WIDE R24, R13, 0x2, R4 ;  /* 0x000000020d188825 */ /* 0x000fe200078e0204 */
[----:B------:R-:W-:Y:S02]  /*0b50*/  PRMT R3, RZ, 0x7610, R3 ;  /* 0x00007610ff037816 */ /* 0x000fe40000000003 */
[----:B------:R-:W-:Y:S01]  /*0b60*/  PRMT R8, RZ, 0x7610, R8 ;  /* 0x00007610ff087816 */ /* 0x000fe20000000008 */
[--C-:B------:R-:W-:Y:S01]  /*0b70*/  @!P4 IMAD.WIDE R20, R17, 0x2, R4.reuse ;  /* 0x000000021114c825 */ /* 0x100fe200078e0204 */
[----:B------:R1:W3:Y:S01]  /*0b80*/  @!P0 LDG.E.U16 R12, desc[UR6][R24.64] ;  /* 0x00000006180c8981 */ /* 0x0002e2000c1e1500 */
[----:B------:R-:W-:Y:S02]  /*0b90*/  MOV R10, RZ ;  /* 0x000000ff000a7202 */ /* 0x000fe40000000f00 */
[----:B------:R-:W-:Y:S01]  /*0ba0*/  @!P3 IMAD.WIDE R22, R11, 0x2, R4 ;  /* 0x000000020b16b825 */ /* 0x000fe200078e0204 */
[----:B------:R-:W4:Y:S03]  /*0bb0*/  @!P4 LDG.E.U16 R8, desc[UR6][R20.64] ;  /* 0x000000061408c981 */ /* 0x000f26000c1e1500 */
[----:B------:R-:W-:Y:S01]  /*0bc0*/  @!P0 IMAD.WIDE R14, R13, 0x4, R18 ;  /* 0x000000040d0e8825 */ /* 0x000fe200078e0212 */
[----:B------:R5:W2:Y:S03]  /*0bd0*/  @!P3 LDG.E.U16 R3, desc[UR6][R22.64] ;  /* 0x000000061603b981 */ /* 0x000aa6000c1e1500 */
[----:B-1----:R-:W-:Y:S01]  /*0be0*/  @!P2 IMAD.WIDE R24, R9, 0x2, R4 ;  /* 0x000000020918a825 */ /* 0x002fe200078e0204 */
[----:B------:R1:W2:Y:S01]  /*0bf0*/  @!P0 LDG.E R10, desc[UR6][R14.64] ;  /* 0x000000060e0a8981 */ /* 0x0002a2000c1e1900 */
[----:B-----5:R-:W-:-:S02]  /*0c00*/  PRMT R22, RZ, 0x7610, R22 ;  /* 0x00007610ff167816 */ /* 0x020fc40000000016 */
[----:B------:R-:W-:Y:S01]  /*0c10*/  CS2R R20, SRZ ;  /* 0x0000000000147805 */ /* 0x000fe2000001ff00 */
[----:B------:R-:W-:-:S03]  /*0c20*/  @!P4 IMAD.WIDE R26, R17, 0x4, R18 ;  /* 0x00000004111ac825 */ /* 0x000fc600078e0212 */
[----:B------:R5:W2:Y:S01]  /*0c30*/  @!P2 LDG.E.U16 R22, desc[UR6][R24.64] ;  /* 0x000000061816a981 */ /* 0x000aa2000c1e1500 */
[----:B------:R-:W-:-:S03]  /*0c40*/  @!P3 IMAD.WIDE R28, R11, 0x4, R18 ;  /* 0x000000040b1cb825 */ /* 0x000fc600078e0212 */
[----:B------:R-:W2:Y:S01]  /*0c50*/  @!P4 LDG.E R21, desc[UR6][R26.64] ;  /* 0x000000061a15c981 */ /* 0x000ea2000c1e1900 */
[----:B------:R-:W-:Y:S02]  /*0c60*/  IMAD.MOV.U32 R23, RZ, RZ, RZ ;  /* 0x000000ffff177224 */ /* 0x000fe400078e00ff */
[----:B-1----:R-:W-:Y:S01]  /*0c70*/  @!P2 IMAD.WIDE R14, R9, 0x4, R18 ;  /* 0x00000004090ea825 */ /* 0x002fe200078e0212 */
[----:B------:R-:W2:Y:S04]  /*0c80*/  @!P3 LDG.E R20, desc[UR6][R28.64] ;  /* 0x000000061c14b981 */ /* 0x000ea8000c1e1900 */
[----:B------:R1:W2:Y:S01]  /*0c90*/  @!P2 LDG.E R23, desc[UR6][R14.64] ;  /* 0x000000060e17a981 */ /* 0x0002a2000c1e1900 */
[----:B------:R-:W-:Y:S02]  /*0ca0*/  ISETP.GE.AND P1, PT, R13, R2, PT ;  /* 0x000000020d00720c */ /* 0x000fe40003f26270 */
[----:B------:R-:W-:Y:S01]  /*0cb0*/  LOP3.LUT P0, RZ, R16, 0xff, RZ, 0xc0, !PT ;  /* 0x000000ff10ff7812 */ /* 0x000fe2000780c0ff */
[----:B-----5:R-:W-:Y:S01]  /*0cc0*/  @!P4 IMAD.WIDE R24, R17, 0x4, R6 ;  /* 0x000000041118c825 */ /* 0x020fe200078e0206 */
[----:B------:R-:W-:-:S03]  /*0cd0*/  ULEA UR4, UR5, UR4, 0x2 ;  /* 0x0000000405047291 */ /* 0x000fc6000f8e10ff */
[----:B---3--:R-:W-:Y:S02]  /*0ce0*/  HADD2.F32 R12, -RZ, R12.H0_H0 ;  /* 0x2000000cff0c7230 */ /* 0x008fe40000004100 */
[----:B----4-:R-:W-:-:S03]  /*0cf0*/  HADD2.F32 R16, -RZ, R8.H0_H0 ;  /* 0x20000008ff107230 */ /* 0x010fc60000004100 */
[----:B0-----:R-:W-:Y:S01]  /*0d00*/  FMUL.FTZ R12, R12, UR8 ;  /* 0x000000080c0c7c20 */ /* 0x001fe20008410000 */
[----:B--2---:R-:W-:Y:S02]  /*0d10*/  HADD2.F32 R3, -RZ, R3.H0_H0 ;  /* 0x20000003ff037230 */ /* 0x004fe40000004100 */
[----:B------:R-:W-:Y:S01]  /*0d20*/  FMUL.FTZ R16, R16, UR8 ;  /* 0x0000000810107c20 */ /* 0x000fe20008410000 */
[C---:B-1----:R-:W-:Y:S02]  /*0d30*/  FFMA.FTZ R15, R10.reuse, UR9, R12 ;  /* 0x000000090a0f7c23 */ /* 0x042fe4000801000c */
[----:B------:R-:W-:Y:S01]  /*0d40*/  FMUL.FTZ R3, R3, UR8 ;  /* 0x0000000803037c20 */ /* 0x000fe20008410000 */
[----:B------:R-:W-:Y:S01]  /*0d50*/  FSETP.NE.FTZ.AND P5, PT, |R10|, +INF , PT ;  /* 0x7f8000000a00780b */ /* 0x000fe20003fb5200 */
[----:B------:R-:W-:-:S04]  /*0d60*/  @!P1 IMAD.WIDE R12, R13, 0x4, R6 ;  /* 0x000000040d0c9825 */ /* 0x000fc800078e0206 */
[----:B------:R-:W-:Y:S02]  /*0d70*/  HADD2.F32 R22, -RZ, R22.H0_H0 ;  /* 0x20000016ff167230 */ /* 0x000fe40000004100 */
[----:B------:R-:W-:-:S04]  /*0d80*/  @!P3 IMAD.WIDE R10, R11, 0x4, R6 ;  /* 0x000000040b0ab825 */ /* 0x000fc800078e0206 */
[----:B------:R-:W-:Y:S01]  /*0d90*/  FMUL.FTZ R22, R22, UR8 ;  /* 0x0000000816167c20 */ /* 0x000fe20008410000 */
[----:B------:R-:W-:Y:S01]  /*0da0*/  FFMA.FTZ R17, R21, UR9, R16 ;  /* 0x0000000915117c23 */ /* 0x000fe20008010010 */
[----:B------:R-:W-:-:S04]  /*0db0*/  @!P2 IMAD.WIDE R8, R9, 0x4, R6 ;  /* 0x000000040908a825 */ /* 0x000fc800078e0206 */
[----:B------:R-:W-:Y:S01]  /*0dc0*/  FFMA.FTZ R3, R20, UR9, R3 ;  /* 0x0000000914037c23 */ /* 0x000fe20008010003 */
[----:B------:R-:W-:Y:S01]  /*0dd0*/  PLOP3.LUT P0, PT, P0, P5, PT, 0x2f, 0xf2 ;  /* 0x0000000000f2781c */ /* 0x000fe2000070a577 */
[----:B------:R3:W-:Y:S01]  /*0de0*/  @!P1 STG.E desc[UR6][R12.64], R15 ;  /* 0x0000000f0c009986 */ /* 0x0007e2000c101906 */
[----:B------:R-:W-:-:S03]  /*0df0*/  FFMA.FTZ R27, R23, UR9, R22 ;  /* 0x00000009171b7c23 */ /* 0x000fc60008010016 */
[----:B------:R3:W-:Y:S01]  /*0e00*/  @!P4 STG.E desc[UR6][R24.64], R17 ;  /* 0x000000111800c986 */ /* 0x0007e2000c101906 */
[----:B------:R-:W-:Y:S02]  /*0e10*/  FSETP.EQU.OR P0, PT, |R21|, +INF , P0 ;  /* 0x7f8000001500780b */ /* 0x000fe4000070a600 */
[----:B------:R-:W-:Y:S01]  /*0e20*/  FSETP.NE.FTZ.AND P1, PT, |R20|, +INF , PT ;  /* 0x7f8000001400780b */ /* 0x000fe20003f35200 */
[----:B------:R3:W-:Y:S04]  /*0e30*/  @!P3 STG.E desc[UR6][R10.64], R3 ;  /* 0x000000030a00b986 */ /* 0x0007e8000c101906 */
[----:B------:R3:W-:Y:S01]  /*0e40*/  @!P2 STG.E desc[UR6][R8.64], R27 ;  /* 0x0000001b0800a986 */ /* 0x0007e2000c101906 */
[----:B------:R-:W-:Y:S02]  /*0e50*/  PLOP3.LUT P0, PT, P0, P1, PT, 0xf2, 0x2f ;  /* 0x00000000002f781c */ /* 0x000fe40000703e72 */
[----:B------:R-:W-:-:S02]  /*0e60*/  ISETP.LE.AND P1, PT, R2, UR4, PT ;  /* 0x0000000402007c0c */ /* 0x000fc4000bf23270 */
[----:B------:R-:W-:-:S04]  /*0e70*/  FSETP.NE.AND P0, PT, |R23|, +INF , !P0 ;  /* 0x7f8000001700780b */ /* 0x000fc80004705200 */
[----:B------:R-:W-:-:S07]  /*0e80*/  SEL R16, RZ, 0x1, !P0 ;  /* 0x00000001ff107807 */ /* 0x000fce0004000000 */
[----:B---3--:R-:W-:Y:S05]  /*0e90*/  @!P1 BRA `(.L_x_93) ;  /* 0xfffffffc00049947 */ /* 0x008fea000383ffff */
[----:B------:R-:W-:Y:S05]  /*0ea0*/  BRA `(.L_x_87) ;  /* 0x0000000c00b07947 */ /* 0x000fea0003800000 */
.L_x_88:
[----:B------:R-:W-:Y:S01]  /*0eb0*/  HFMA2 R16, -RZ, RZ, 0, 5.9604644775390625e-08 ;  /* 0x00000001ff107431 */ /* 0x000fe200000001ff */
[----:B------:R-:W0:Y:S01]  /*0ec0*/  LDCU UR8, c[0x0][0xfe0] ;  /* 0x0001fc00ff0877ac */ /* 0x000e220008000800 */
[----:B------:R-:W2:Y:S01]  /*0ed0*/  LDCU UR9, c[0x0][0xfdc] ;  /* 0x0001fb80ff0977ac */ /* 0x000ea20008000800 */
[----:B------:R-:W-:-:S05]  /*0ee0*/  UMOV UR4, URZ ;  /* 0x000000ff00047c82 */ /* 0x000fca0008000000 */
.L_x_94:
[----:B-1----:R-:W-:Y:S02]  /*0ef0*/  IADD3 R11, PT, PT, R0, UR4, RZ ;  /* 0x00000004000b7c10 */ /* 0x002fe4000fffe0ff */
[----:B------:R-:W-:Y:S02]  /*0f00*/  MOV R8, RZ ;  /* 0x000000ff00087202 */ /* 0x000fe40000000f00 */
        /* <DEDUP_REMOVED lines=8> */
[----:B------:R-:W-:Y:S01]  /*0f90*/  @!P0 IMAD.WIDE R22, R11, 0x4, R18 ;  /* 0x000000040b168825 */ /* 0x000fe200078e0212 */
[----:B------:R-:W-:-:S03]  /*0fa0*/  PRMT R10, RZ, 0x7610, R10 ;  /* 0x00007610ff0a7816 */ /* 0x000fc6000000000a */
[--C-:B------:R-:W-:Y:S01]  /*0fb0*/  @!P0 IMAD.WIDE R24, R11, 0x2, R4.reuse ;  /* 0x000000020b188825 */ /* 0x100fe200078e0204 */
[----:B------:R1:W3:Y:S03]  /*0fc0*/  @!P0 LDG.E R8, desc[UR6][R22.64] ;  /* 0x0000000616088981 */ /* 0x0002e6000c1e1900 */
[C---:B------:R-:W-:Y:S01]  /*0fd0*/  @!P2 IMAD.WIDE R14, R9.reuse, 0x2, R4 ;  /* 0x00000002090ea825 */ /* 0x040fe200078e0204 */
[----:B------:R-:W-:Y:S01]  /*0fe0*/  MOV R26, RZ ;  /* 0x000000ff001a7202 */ /* 0x000fe20000000f00 */
[----:B------:R-:W4:Y:S01]  /*0ff0*/  @!P0 LDG.E.U16 R28, desc[UR6][R24.64] ;  /* 0x00000006181c8981 */ /* 0x000f22000c1e1500 */
[----:B------:R-:W-:Y:S01]  /*1000*/  PRMT R3, RZ, 0x7610, R3 ;  /* 0x00007610ff037816 */ /* 0x000fe20000000003 */
[----:B------:R-:W-:Y:S02]  /*1010*/  @!P2 IMAD.WIDE R12, R9, 0x4, R18 ;  /* 0x00000004090ca825 */ /* 0x000fe400078e0212 */
[----:B------:R5:W2:Y:S02]  /*1020*/  @!P2 LDG.E.U16 R10, desc[UR6][R14.64] ;  /* 0x000000060e0aa981 */ /* 0x000aa4000c1e1500 */
[----:B------:R-:W-:-:S02]  /*1030*/  @!P4 IMAD.WIDE R20, R27, 0x2, R4 ;  /* 0x000000021b14c825 */ /* 0x000fc400078e0204 */
[----:B------:R0:W2:Y:S02]  /*1040*/  @!P2 LDG.E R26, desc[UR6][R12.64] ;  /* 0x000000060c1aa981 */ /* 0x0000a4000c1e1900 */
[----:B-1----:R-:W-:Y:S02]  /*1050*/  @!P3 IMAD.WIDE R22, R17, 0x2, R4 ;  /* 0x000000021116b825 */ /* 0x002fe400078e0204 */
[----:B------:R-:W2:Y:S01]  /*1060*/  @!P4 LDG.E.U16 R3, desc[UR6][R20.64] ;  /* 0x000000061403c981 */ /* 0x000ea2000c1e1500 */
[----:B-----5:R-:W-:Y:S01]  /*1070*/  PRMT R14, RZ, 0x7610, R14 ;  /* 0x00007610ff0e7816 */ /* 0x020fe2000000000e */
[--C-:B------:R-:W-:Y:S01]  /*1080*/  @!P4 IMAD.WIDE R24, R27, 0x4, R18.reuse ;  /* 0x000000041b18c825 */ /* 0x100fe200078e0212 */
[----:B------:R-:W-:Y:S02]  /*1090*/  MOV R29, RZ ;  /* 0x000000ff001d7202 */ /* 0x000fe40000000f00 */
[----:B------:R-:W-:Y:S02]  /*10a0*/  MOV R15, RZ ;  /* 0x000000ff000f7202 */ /* 0x000fe40000000f00 */
[----:B------:R-:W5:Y:S01]  /*10b0*/  @!P3 LDG.E.U16 R14, desc[UR6][R22.64] ;  /* 0x00000006160eb981 */ /* 0x000f62000c1e1500 */
[----:B0-----:R-:W-:-:S03]  /*10c0*/  @!P3 IMAD.WIDE R12, R17, 0x4, R18 ;  /* 0x00000004110cb825 */ /* 0x001fc600078e0212 */
[----:B------:R0:W5:Y:S04]  /*10d0*/  @!P4 LDG.E R29, desc[UR6][R24.64] ;  /* 0x00000006181dc981 */ /* 0x000168000c1e1900 */
[----:B------:R1:W5:Y:S01]  /*10e0*/  @!P3 LDG.E R15, desc[UR6][R12.64] ;  /* 0x000000060c0fb981 */ /* 0x000362000c1e1900 */
[----:B------:R-:W-:Y:S01]  /*10f0*/  LOP3.LUT P0, RZ, R16, 0xff, RZ, 0xc0, !PT ;  /* 0x000000ff10ff7812 */ /* 0x000fe2000780c0ff */
[----:B------:R-:W-:Y:S01]  /*1100*/  ULEA UR4, UR5, UR4, 0x2 ;  /* 0x0000000405047291 */ /* 0x000fe2000f8e10ff */
[----:B0-----:R-:W-:Y:S01]  /*1110*/  @!P3 IMAD.WIDE R24, R17, 0x4, R6 ;  /* 0x000000041118b825 */ /* 0x001fe200078e0206 */
[----:B---3--:R-:W-:-:S04]  /*1120*/  FSETP.NE.FTZ.AND P1, PT, |R8|, +INF , PT ;  /* 0x7f8000000800780b */ /* 0x008fc80003f35200 */
[----:B------:R-:W-:Y:S01]  /*1130*/  PLOP3.LUT P0, PT, P0, P1, PT, 0x2f, 0xf2 ;  /* 0x0000000000f2781c */ /* 0x000fe20000702577 */
[----:B----4-:R-:W-:Y:S01]  /*1140*/  HADD2.F32 R28, -RZ, R28.H0_H0 ;  /* 0x2000001cff1c7230 */ /* 0x010fe20000004100 */
[----:B------:R-:W-:Y:S01]  /*1150*/  ISETP.GE.AND P1, PT, R11, R2, PT ;  /* 0x000000020b00720c */ /* 0x000fe20003f26270 */
[----:B--2---:R-:W-:-:S03]  /*1160*/  HADD2.F32 R10, -RZ, R10.H0_H0 ;  /* 0x2000000aff0a7230 */ /* 0x004fc60000004100 */
[C---:B------:R-:W-:Y:S01]  /*1170*/  FSETP.EQU.OR P0, PT, |R28|.reuse, +INF , P0 ;  /* 0x7f8000001c00780b */ /* 0x040fe2000070a600 */
[----:B------:R-:W-:Y:S01]  /*1180*/  FMUL.FTZ R21, R28, UR8 ;  /* 0x000000081c157c20 */ /* 0x000fe20008410000 */
[----:B------:R-:W-:Y:S01]  /*1190*/  FSETP.NE.FTZ.AND P5, PT, |R26|, +INF , PT ;  /* 0x7f8000001a00780b */ /* 0x000fe20003fb5200 */
[----:B------:R-:W-:Y:S02]  /*11a0*/  HADD2.F32 R3, -RZ, R3.H0_H0 ;  /* 0x20000003ff037230 */ /* 0x000fe40000004100 */
[----:B-1----:R-:W-:Y:S01]  /*11b0*/  FFMA.FTZ R13, R8, UR9, R21 ;  /* 0x00000009080d7c23 */ /* 0x002fe20008010015 */
[----:B------:R-:W-:Y:S01]  /*11c0*/  PLOP3.LUT P0, PT, P0, P5, PT, 0xf2, 0x2f ;  /* 0x00000000002f781c */ /* 0x000fe2000070be72 */
[C---:B------:R-:W-:Y:S01]  /*11d0*/  FMUL.FTZ R23, R10.reuse, UR8 ;  /* 0x000000080a177c20 */ /* 0x040fe20008410000 */
[----:B------:R-:W-:Y:S01]  /*11e0*/  FMUL.FTZ R8, R3, UR8 ;  /* 0x0000000803087c20 */ /* 0x000fe20008410000 */
[----:B-----5:R-:W-:Y:S01]  /*11f0*/  HADD2.F32 R14, -RZ, R14.H0_H0 ;  /* 0x2000000eff0e7230 */ /* 0x020fe20000004100 */
[----:B------:R-:W-:Y:S01]  /*1200*/  FSETP.EQU.OR P5, PT, |R10|, +INF , P0 ;  /* 0x7f8000000a00780b */ /* 0x000fe200007aa600 */
[----:B------:R-:W-:Y:S01]  /*1210*/  @!P1 IMAD.WIDE R10, R11, 0x4, R6 ;  /* 0x000000040b0a9825 */ /* 0x000fe200078e0206 */
[----:B------:R-:W-:-:S03]  /*1220*/  FSETP.NE.FTZ.AND P6, PT, |R29|, +INF , PT ;  /* 0x7f8000001d00780b */ /* 0x000fc60003fd5200 */
[----:B------:R-:W-:Y:S01]  /*1230*/  FMUL.FTZ R12, R14, UR8 ;  /* 0x000000080e0c7c20 */ /* 0x000fe20008410000 */
[----:B------:R-:W-:Y:S01]  /*1240*/  FFMA.FTZ R29, R29, UR9, R8 ;  /* 0x000000091d1d7c23 */ /* 0x000fe20008010008 */
[----:B------:R-:W-:Y:S01]  /*1250*/  FFMA.FTZ R21, R26, UR9, R23 ;  /* 0x000000091a157c23 */ /* 0x000fe20008010017 */
[----:B------:R-:W-:Y:S01]  /*1260*/  @!P2 IMAD.WIDE R8, R9, 0x4, R6 ;  /* 0x000000040908a825 */ /* 0x000fe200078e0206 */
[----:B------:R-:W-:-:S03]  /*1270*/  FSETP.NE.FTZ.AND P0, PT, |R15|, +INF , PT ;  /* 0x7f8000000f00780b */ /* 0x000fc60003f15200 */
[----:B------:R-:W-:Y:S01]  /*1280*/  FFMA.FTZ R15, R15, UR9, R12 ;  /* 0x000000090f0f7c23 */ /* 0x000fe2000801000c */
[----:B------:R-:W-:Y:S01]  /*1290*/  @!P4 IMAD.WIDE R22, R27, 0x4, R6 ;  /* 0x000000041b16c825 */ /* 0x000fe200078e0206 */
        /* <DEDUP_REMOVED lines=12> */
.L_x_86:
        /* <DEDUP_REMOVED lines=24> */
.L_x_98:
[----:B------:R-:W-:-:S06]  /*14e0*/  IMAD.WIDE R12, R3, 0x8, R4 ;  /* 0x00000008030c7825 */ /* 0x000fcc00078e0204 */
[----:B------:R-:W2:Y:S01]  /*14f0*/  LDG.E.64 R12, desc[UR6][R12.64] ;  /* 0x000000060c0c7981 */ /* 0x000ea2000c1e1b00 */
[----:B------:R-:W-:-:S06]  /*1500*/  IMAD.WIDE R8, R3, 0x10, R18 ;  /* 0x0000001003087825 */ /* 0x000fcc00078e0212 */
[----:B------:R-:W3:Y:S01]  /*1510*/  LDG.E.128 R8, desc[UR6][R8.64] ;  /* 0x0000000608087981 */ /* 0x000ee2000c1e1d00 */
[----:B------:R-:W-:Y:S02]  /*1520*/  LOP3.LUT P0, RZ, R16, 0xff, RZ, 0xc0, !PT ;  /* 0x000000ff10ff7812 */ /* 0x000fe4000780c0ff */
[----:B--2---:R-:W-:Y:S02]  /*1530*/  MOV R14, R12 ;  /* 0x0000000c000e7202 */ /* 0x004fe40000000f00 */
[--C-:B------:R-:W-:Y:S02]  /*1540*/  SHF.R.U64 R20, R12, 0x10, R13.reuse ;  /* 0x000000100c147819 */ /* 0x100fe4000000120d */
[----:B------:R-:W-:Y:S01]  /*1550*/  MOV R15, R13 ;  /* 0x0000000d000f7202 */ /* 0x000fe20000000f00 */
[----:B------:R-:W-:Y:S01]  /*1560*/  HADD2.F32 R14, -RZ, R14.H0_H0 ;  /* 0x2000000eff0e7230 */ /* 0x000fe20000004100 */
[----:B------:R-:W-:Y:S01]  /*1570*/  SHF.R.U32.HI R17, RZ, 0x10, R13 ;  /* 0x00000010ff117819 */ /* 0x000fe2000001160d */
[----:B------:R-:W-:-:S02]  /*1580*/  HADD2.F32 R20, -RZ, R20.H0_H0 ;  /* 0x20000014ff147230 */ /* 0x000fc40000004100 */
[----:B------:R-:W-:Y:S01]  /*1590*/  HADD2.F32 R15, -RZ, R15.H0_H0 ;  /* 0x2000000fff0f7230 */ /* 0x000fe20000004100 */
[C---:B------:R-:W-:Y:S01]  /*15a0*/  FSETP.NE.FTZ.AND P1, PT, |R14|.reuse, +INF , PT ;  /* 0x7f8000000e00780b */ /* 0x040fe20003f35200 */
[----:B------:R-:W-:Y:S02]  /*15b0*/  HADD2.F32 R16, -RZ, R17.H0_H0 ;  /* 0x20000011ff107230 */ /* 0x000fe40000004100 */
[----:B------:R-:W-:Y:S01]  /*15c0*/  FMUL.FTZ R13, R14, UR5 ;  /* 0x000000050e0d7c20 */ /* 0x000fe20008410000 */
[----:B------:R-:W-:Y:S01]  /*15d0*/  FMUL.FTZ R12, R20, UR5 ;  /* 0x00000005140c7c20 */ /* 0x000fe20008410000 */
[----:B------:R-:W-:Y:S01]  /*15e0*/  FMUL.FTZ R17, R15, UR5 ;  /* 0x000000050f117c20 */ /* 0x000fe20008410000 */
[----:B------:R-:W-:Y:S01]  /*15f0*/  PLOP3.LUT P0, PT, P0, P1, PT, 0x2f, 0xf2 ;  /* 0x0000000000f2781c */ /* 0x000fe20000702577 */
[----:B------:R-:W-:Y:S01]  /*1600*/  FMUL.FTZ R14, R16, UR5 ;  /* 0x00000005100e7c20 */ /* 0x000fe20008410000 */
[----:B---3--:R-:W-:Y:S01]  /*1610*/  FFMA.FTZ R8, R8, UR8, R13 ;  /* 0x0000000808087c23 */ /* 0x008fe2000801000d */
[----:B------:R-:W-:Y:S01]  /*1620*/  FFMA.FTZ R9, R9, UR8, R12 ;  /* 0x0000000809097c23 */ /* 0x000fe2000801000c */
[----:B------:R-:W-:Y:S01]  /*1630*/  FFMA.FTZ R10, R10, UR8, R17 ;  /* 0x000000080a0a7c23 */ /* 0x000fe20008010011 */
[----:B------:R-:W-:Y:S01]  /*1640*/  FFMA.FTZ R11, R11, UR8, R14 ;  /* 0x000000080b0b7c23 */ /* 0x000fe2000801000e */
[----:B------:R-:W-:Y:S01]  /*1650*/  IMAD.WIDE R12, R3, 0x10, R6 ;  /* 0x00000010030c7825 */ /* 0x000fe200078e0206 */
[----:B------:R-:W-:-:S02]  /*1660*/  FSETP.NE.FTZ.AND P1, PT, |R15|, +INF , PT ;  /* 0x7f8000000f00780b */ /* 0x000fc40003f35200 */
[----:B------:R-:W-:Y:S01]  /*1670*/  FSETP.EQU.OR P0, PT, |R20|, +INF , P0 ;  /* 0x7f8000001400780b */ /* 0x000fe2000070a600 */
[----:B-1----:R-:W-:Y:S01]  /*1680*/  IMAD.IADD R3, R0, 0x1, R3 ;  /* 0x0000000100037824 */ /* 0x002fe200078e0203 */
[----:B------:R0:W-:Y:S02]  /*1690*/  STG.E.128 desc[UR6][R12.64], R8 ;  /* 0x000000080c007986 */ /* 0x0001e4000c101d06 */
[----:B------:R-:W-:Y:S02]  /*16a0*/  PLOP3.LUT P0, PT, P0, P1, PT, 0xf2, 0x2f ;  /* 0x00000000002f781c */ /* 0x000fe40000703e72 */
[----:B------:R-:W-:Y:S02]  /*16b0*/  SHF.L.U32 R15, R3, 0x2, RZ ;  /* 0x00000002030f7819 */ /* 0x000fe400000006ff */
[----:B------:R-:W-:Y:S02]  /*16c0*/  FSETP.NE.AND P0, PT, |R16|, +INF , !P0 ;  /* 0x7f8000001000780b */ /* 0x000fe40004705200 */
[----:B------:R-:W-:-:S02]  /*16d0*/  ISETP.GE.AND P1, PT, R15, R2, PT ;  /* 0x000000020f00720c */ /* 0x000fc40003f26270 */
[----:B------:R-:W-:-:S11]  /*16e0*/  SEL R16, RZ, 0x1, !P0 ;  /* 0x00000001ff107807 */ /* 0x000fd60004000000 */
[----:B0-----:R-:W-:Y:S05]  /*16f0*/  @!P1 BRA `(.L_x_98) ;  /* 0xfffffffc00789947 */ /* 0x001fea000383ffff */
[----:B------:R-:W-:Y:S05]  /*1700*/  BRA `(.L_x_87) ;  /* 0x0000000400987947 */ /* 0x000fea0003800000 */
.L_x_97:
[----:B------:R-:W-:-:S06]  /*1710*/  IMAD.WIDE R12, R3, 0x8, R4 ;  /* 0x00000008030c7825 */ /* 0x000fcc00078e0204 */
[----:B------:R-:W2:Y:S01]  /*1720*/  LDG.E.64 R12, desc[UR6][R12.64] ;  /* 0x000000060c0c7981 */ /* 0x000ea2000c1e1b00 */
[----:B------:R-:W-:-:S06]  /*1730*/  IMAD.WIDE R8, R3, 0x10, R18 ;  /* 0x0000001003087825 */ /* 0x000fcc00078e0212 */
[----:B------:R-:W3:Y:S01]  /*1740*/  LDG.E.128 R8, desc[UR6][R8.64] ;  /* 0x0000000608087981 */ /* 0x000ee2000c1e1d00 */
[--C-:B--2---:R-:W-:Y:S01]  /*1750*/  SHF.R.U64 R17, R12, 0x10, R13.reuse ;  /* 0x000000100c117819 */ /* 0x104fe2000000120d */
[----:B------:R-:W-:Y:S01]  /*1760*/  HADD2.F32 R14, -RZ, R12.H0_H0 ;  /* 0x2000000cff0e7230 */ /* 0x000fe20000004100 */
[----:B------:R-:W-:Y:S01]  /*1770*/  SHF.R.U32.HI R22, RZ, 0x10, R13 ;  /* 0x00000010ff167819 */ /* 0x000fe2000001160d */
[----:B------:R-:W-:Y:S02]  /*1780*/  HADD2.F32 R20, -RZ, R13.H0_H0 ;  /* 0x2000000dff147230 */ /* 0x000fe40000004100 */
[----:B------:R-:W-:Y:S02]  /*1790*/  HADD2.F32 R17, -RZ, R17.H0_H0 ;  /* 0x20000011ff117230 */ /* 0x000fe40000004100 */
[----:B------:R-:W-:Y:S01]  /*17a0*/  FMUL.FTZ R15, R14, UR9 ;  /* 0x000000090e0f7c20 */ /* 0x000fe20008410000 */
[----:B------:R-:W-:Y:S02]  /*17b0*/  HADD2.F32 R22, -RZ, R22.H0_H0 ;  /* 0x20000016ff167230 */ /* 0x000fe40000004100 */
[----:B------:R-:W-:Y:S01]  /*17c0*/  FMUL.FTZ R21, R20, UR9 ;  /* 0x0000000914157c20 */ /* 0x000fe20008410000 */
[----:B------:R-:W-:Y:S01]  /*17d0*/  FMUL.FTZ R12, R17, UR9 ;  /* 0x00000009110c7c20 */ /* 0x000fe20008410000 */
[----:B---3--:R-:W-:Y:S01]  /*17e0*/  FFMA.FTZ R8, R8, UR10, R15 ;  /* 0x0000000a08087c23 */ /* 0x008fe2000801000f */
[----:B------:R-:W-:Y:S01]  /*17f0*/  FMUL.FTZ R22, R22, UR9 ;  /* 0x0000000916167c20 */ /* 0x000fe20008410000 */
[----:B------:R-:W-:Y:S01]  /*1800*/  FFMA.FTZ R10, R10, UR10, R21 ;  /* 0x0000000a0a0a7c23 */ /* 0x000fe20008010015 */
[----:B------:R-:W-:Y:S01]  /*1810*/  FFMA.FTZ R9, R9, UR10, R12 ;  /* 0x0000000a09097c23 */ /* 0x000fe2000801000c */
[----:B------:R-:W-:-:S04]  /*1820*/  IMAD.WIDE R12, R3, 0x10, R6 ;  /* 0x00000010030c7825 */ /* 0x000fc800078e0206 */
[----:B------:R-:W-:Y:S01]  /*1830*/  FFMA.FTZ R11, R11, UR10, R22 ;  /* 0x0000000a0b0b7c23 */ /* 0x000fe20008010016 */
[----:B-1----:R-:W-:-:S04]  /*1840*/  IADD3 R3, PT, PT, R0, R3, RZ ;  /* 0x0000000300037210 */ /* 0x002fc80007ffe0ff */
[----:B------:R0:W-:Y:S01]  /*1850*/  STG.E.128 desc[UR6][R12.64], R8 ;  /* 0x000000080c007986 */ /* 0x0001e2000c101d06 */
[----:B------:R-:W-:-:S04]  /*1860*/  SHF.L.U32 R15, R3, 0x2, RZ ;  /* 0x00000002030f7819 */ /* 0x000fc800000006ff */
[----:B------:R-:W-:-:S13]  /*1870*/  ISETP.GE.AND P0, PT, R15, R2, PT ;  /* 0x000000020f00720c */ /* 0x000fda0003f06270 */
[----:B0-----:R-:W-:Y:S05]  /*1880*/  @!P0 BRA `(.L_x_97) ;  /* 0xfffffffc00a08947 */ /* 0x001fea000383ffff */
[----:B------:R-:W-:Y:S05]  /*1890*/  BRA `(.L_x_87) ;  /* 0x0000000400347947 */ /* 0x000fea0003800000 */
.L_x_96:
[----:B------:R-:W-:-:S07]  /*18a0*/  MOV R16, 0x1 ;  /* 0x0000000100107802 */ /* 0x000fce0000000f00 */
.L_x_99:
[----:B------:R-:W-:-:S06]  /*18b0*/  IMAD.WIDE R12, R3, 0x8, R4 ;  /* 0x00000008030c7825 */ /* 0x000fcc00078e0204 */
[----:B------:R-:W2:Y:S01]  /*18c0*/  LDG.E.64 R12, desc[UR6][R12.64] ;  /* 0x000000060c0c7981 */ /* 0x000ea2000c1e1b00 */
[----:B------:R-:W-:-:S06]  /*18d0*/  IMAD.WIDE R8, R3, 0x10, R18 ;  /* 0x0000001003087825 */ /* 0x000fcc00078e0212 */
[----:B------:R-:W3:Y:S01]  /*18e0*/  LDG.E.128 R8, desc[UR6][R8.64] ;  /* 0x0000000608087981 */ /* 0x000ee2000c1e1d00 */
[----:B------:R-:W-:Y:S01]  /*18f0*/  LOP3.LUT P1, RZ, R16, 0xff, RZ, 0xc0, !PT ;  /* 0x000000ff10ff7812 */ /* 0x000fe2000782c0ff */
[----:B--2---:R-:W-:Y:S01]  /*1900*/  IMAD.MOV.U32 R14, RZ, RZ, R12 ;  /* 0x000000ffff0e7224 */ /* 0x004fe200078e000c */
[--C-:B------:R-:W-:Y:S02]  /*1910*/  SHF.R.U64 R15, R12, 0x10, R13.reuse ;  /* 0x000000100c0f7819 */ /* 0x100fe4000000120d */
[----:B------:R-:W-:Y:S02]  /*1920*/  MOV R17, R13 ;  /* 0x0000000d00117202 */ /* 0x000fe40000000f00 */
[----:B------:R-:W-:Y:S01]  /*1930*/  HADD2.F32 R14, -RZ, R14.H0_H0 ;  /* 0x2000000eff0e7230 */ /* 0x000fe20000004100 */
[----:B------:R-:W-:Y:S01]  /*1940*/  SHF.R.U32.HI R20, RZ, 0x10, R13 ;  /* 0x00000010ff147819 */ /* 0x000fe2000001160d */
[----:B------:R-:W-:Y:S01]  /*1950*/  HADD2.F32 R16, -RZ, R15.H0_H0 ;  /* 0x2000000fff107230 */ /* 0x000fe20000004100 */
[----:B---3--:R-:W-:Y:S01]  /*1960*/  FSETP.NE.FTZ.AND P0, PT, |R8|, +INF , PT ;  /* 0x7f8000000800780b */ /* 0x008fe20003f15200 */
[----:B------:R-:W-:-:S02]  /*1970*/  HADD2.F32 R17, -RZ, R17.H0_H0 ;  /* 0x20000011ff117230 */ /* 0x000fc40000004100 */
[----:B------:R-:W-:Y:S01]  /*1980*/  FMUL.FTZ R15, R14, UR11 ;  /* 0x0000000b0e0f7c20 */ /* 0x000fe20008410000 */
[----:B------:R-:W-:Y:S02]  /*1990*/  HADD2.F32 R13, -RZ, R20.H0_H0 ;  /* 0x20000014ff0d7230 */ /* 0x000fe40000004100 */
[----:B------:R-:W-:Y:S01]  /*19a0*/  FMUL.FTZ R16, R16, UR11 ;  /* 0x0000000b10107c20 */ /* 0x000fe20008410000 */
[----:B------:R-:W-:-:S04]  /*19b0*/  IMAD.WIDE R20, R3, 0x10, R6 ;  /* 0x0000001003147825 */ /* 0x000fc800078e0206 */
[----:B------:R-:W-:Y:S01]  /*19c0*/  FFMA.FTZ R12, R8, UR12, R15 ;  /* 0x0000000c080c7c23 */ /* 0x000fe2000801000f */
[----:B------:R-:W-:Y:S01]  /*19d0*/  FMUL.FTZ R17, R17, UR11 ;  /* 0x0000000b11117c20 */ /* 0x000fe20008410000 */
[----:B------:R-:W-:Y:S01]  /*19e0*/  FMUL.FTZ R8, R13, UR11 ;  /* 0x0000000b0d087c20 */ /* 0x000fe20008410000 */
[----:B------:R-:W-:Y:S01]  /*19f0*/  FFMA.FTZ R13, R9, UR12, R16 ;  /* 0x0000000c090d7c23 */ /* 0x000fe20008010010 */
[----:B------:R-:W-:Y:S01]  /*1a00*/  PLOP3.LUT P0, PT, P1, P0, PT, 0x2f, 0xf2 ;  /* 0x0000000000f2781c */ /* 0x000fe20000f00577 */
[----:B------:R-:W-:Y:S01]  /*1a10*/  FFMA.FTZ R14, R10, UR12, R17 ;  /* 0x0000000c0a0e7c23 */ /* 0x000fe20008010011 */
[----:B------:R-:W-:Y:S01]  /*1a20*/  FFMA.FTZ R15, R11, UR12, R8 ;  /* 0x0000000c0b0f7c23 */ /* 0x000fe20008010008 */
[----:B-1----:R-:W-:Y:S02]  /*1a30*/  IADD3 R3, PT, PT, R0, R3, RZ ;  /* 0x0000000300037210 */ /* 0x002fe40007ffe0ff */
[----:B------:R-:W-:Y:S02]  /*1a40*/  FSETP.NE.FTZ.AND P1, PT, |R10|, +INF , PT ;  /* 0x7f8000000a00780b */ /* 0x000fe40003f35200 */
[----:B------:R0:W-:Y:S01]  /*1a50*/  STG.E.128 desc[UR6][R20.64], R12 ;  /* 0x0000000c14007986 */ /* 0x0001e2000c101d06 */
[----:B------:R-:W-:-:S02]  /*1a60*/  FSETP.EQU.OR P0, PT, |R9|, +INF , P0 ;  /* 0x7f8000000900780b */ /* 0x000fc4000070a600 */
[----:B------:R-:W-:Y:S02]  /*1a70*/  SHF.L.U32 R9, R3, 0x2, RZ ;  /* 0x0000000203097819 */ /* 0x000fe400000006ff */
[----:B------:R-:W-:Y:S02]  /*1a80*/  PLOP3.LUT P0, PT, P0, P1, PT, 0xf2, 0x2f ;  /* 0x00000000002f781c */ /* 0x000fe40000703e72 */
[----:B------:R-:W-:Y:S02]  /*1a90*/  ISETP.GE.AND P1, PT, R9, R2, PT ;  /* 0x000000020900720c */ /* 0x000fe40003f26270 */
[----:B------:R-:W-:-:S04]  /*1aa0*/  FSETP.NE.AND P0, PT, |R11|, +INF , !P0 ;  /* 0x7f8000000b00780b */ /* 0x000fc80004705200 */
[----:B------:R-:W-:-:S07]  /*1ab0*/  SEL R16, RZ, 0x1, !P0 ;  /* 0x00000001ff107807 */ /* 0x000fce0004000000 */
[----:B0-----:R-:W-:Y:S05]  /*1ac0*/  @!P1 BRA `(.L_x_99) ;  /* 0xfffffffc00789947 */ /* 0x001fea000383ffff */
[----:B------:R-:W-:Y:S05]  /*1ad0*/  BRA `(.L_x_87) ;  /* 0x0000000000a47947 */ /* 0x000fea0003800000 */
.L_x_95:
[----:B------:R-:W-:-:S07]  /*1ae0*/  HFMA2 R16, -RZ, RZ, 0, 5.9604644775390625e-08 ;  /* 0x00000001ff107431 */ /* 0x000fce00000001ff */
.L_x_100:
[----:B------:R-:W-:-:S04]  /*1af0*/  IMAD.WIDE R12, R3, 0x8, R4 ;  /* 0x00000008030c7825 */ /* 0x000fc800078e0204 */
[----:B------:R-:W-:Y:S02]  /*1b00*/  IMAD.WIDE R8, R3, 0x10, R18 ;  /* 0x0000001003087825 */ /* 0x000fe400078e0212 */
[----:B------:R-:W2:Y:S04]  /*1b10*/  LDG.E.64 R12, desc[UR6][R12.64] ;  /* 0x000000060c0c7981 */ /* 0x000ea8000c1e1b00 */
[----:B------:R-:W3:Y:S01]  /*1b20*/  LDG.E.128 R8, desc[UR6][R8.64] ;  /* 0x0000000608087981 */ /* 0x000ee2000c1e1d00 */
[----:B------:R-:W-:Y:S01]  /*1b30*/  LOP3.LUT P1, RZ, R16, 0xff, RZ, 0xc0, !PT ;  /* 0x000000ff10ff7812 */ /* 0x000fe2000782c0ff */
[----:B--2---:R-:W-:Y:S01]  /*1b40*/  IMAD.MOV.U32 R14, RZ, RZ, R12 ;  /* 0x000000ffff0e7224 */ /* 0x004fe200078e000c */
[--C-:B------:R-:W-:Y:S02]  /*1b50*/  SHF.R.U64 R15, R12, 0x10, R13.reuse ;  /* 0x000000100c0f7819 */ /* 0x100fe4000000120d */
[----:B------:R-:W-:-:S02]  /*1b60*/  SHF.R.U32.HI R12, RZ, 0x10, R13 ;  /* 0x00000010ff0c7819 */ /* 0x000fc4000001160d */
[----:B---3--:R-:W-:Y:S01]  /*1b70*/  FSETP.NE.FTZ.AND P0, PT, |R8|, +INF , PT ;  /* 0x7f8000000800780b */ /* 0x008fe20003f15200 */
[----:B------:R-:W-:Y:S01]  /*1b80*/  HADD2.F32 R16, -RZ, R14.H0_H0 ;  /* 0x2000000eff107230 */ /* 0x000fe20000004100 */
[----:B------:R-:W-:Y:S01]  /*1b90*/  MOV R14, R13 ;  /* 0x0000000d000e7202 */ /* 0x000fe20000000f00 */
[----:B------:R-:W-:Y:S01]  /*1ba0*/  HADD2.F32 R15, -RZ, R15.H0_H0 ;  /* 0x2000000fff0f7230 */ /* 0x000fe20000004100 */
[----:B------:R-:W-:Y:S01]  /*1bb0*/  PLOP3.LUT P0, PT, P1, P0, PT, 0x2f, 0xf2 ;  /* 0x0000000000f2781c */ /* 0x000fe20000f00577 */
[----:B------:R-:W-:Y:S01]  /*1bc0*/  HADD2.F32 R20, -RZ, R12.H0_H0 ;  /* 0x2000000cff147230 */ /* 0x000fe20000004100 */
[----:B------:R-:W-:Y:S01]  /*1bd0*/  FSETP.NE.FTZ.AND P1, PT, |R9|, +INF , PT ;  /* 0x7f8000000900780b */ /* 0x000fe20003f35200 */
[----:B------:R-:W-:Y:S01]  /*1be0*/  HADD2.F32 R17, -RZ, R14.H0_H0 ;  /* 0x2000000eff117230 */ /* 0x000fe20000004100 */
[C---:B------:R-:W-:Y:S01]  /*1bf0*/  FSETP.EQU.OR P0, PT, |R16|.reuse, +INF , P0 ;  /* 0x7f8000001000780b */ /* 0x040fe2000070a600 */
[----:B------:R-:W-:Y:S01]  /*1c00*/  FMUL.FTZ R13, R16, UR13 ;  /* 0x0000000d100d7c20 */ /* 0x000fe20008410000 */
[----:B------:R-:W-:Y:S01]  /*1c10*/  FMUL.FTZ R14, R15, UR13 ;  /* 0x0000000d0f0e7c20 */ /* 0x000fe20008410000 */
[----:B------:R-:W-:Y:S01]  /*1c20*/  FMUL.FTZ R16, R20, UR13 ;  /* 0x0000000d14107c20 */ /* 0x000fe20008410000 */
[----:B------:R-:W-:Y:S01]  /*1c30*/  PLOP3.LUT P0, PT, P0, P1, PT, 0xf2, 0x2f ;  /* 0x00000000002f781c */ /* 0x000fe20000703e72 */
[----:B------:R-:W-:Y:S01]  /*1c40*/  FFMA.FTZ R12, R8, UR14, R13 ;  /* 0x0000000e080c7c23 */ /* 0x000fe2000801000d */
[----:B------:R-:W-:Y:S01]  /*1c50*/  FSETP.NE.FTZ.AND P1, PT, |R10|, +INF , PT ;  /* 0x7f8000000a00780b */ /* 0x000fe20003f35200 */
[----:B------:R-:W-:Y:S01]  /*1c60*/  FFMA.FTZ R13, R9, UR14, R14 ;  /* 0x0000000e090d7c23 */ /* 0x000fe2000801000e */
[----:B------:R-:W-:Y:S01]  /*1c70*/  FSETP.EQU.OR P0, PT, |R15|, +INF , P0 ;  /* 0x7f8000000f00780b */ /* 0x000fe2000070a600 */
[----:B------:R-:W-:Y:S01]  /*1c80*/  FMUL.FTZ R15, R17, UR13 ;  /* 0x0000000d110f7c20 */ /* 0x000fe20008410000 */
[----:B------:R-:W-:Y:S01]  /*1c90*/  IMAD.WIDE R8, R3, 0x10, R6 ;  /* 0x0000001003087825 */ /* 0x000fe200078e0206 */
[----:B-1----:R-:W-:-:S03]  /*1ca0*/  IADD3 R3, PT, PT, R0, R3, RZ ;  /* 0x0000000300037210 */ /* 0x002fc60007ffe0ff */
[----:B------:R-:W-:Y:S01]  /*1cb0*/  FFMA.FTZ R14, R10, UR14, R15 ;  /* 0x0000000e0a0e7c23 */ /* 0x000fe2000801000f */
[C---:B------:R-:W-:Y:S01]  /*1cc0*/  FFMA.FTZ R15, R11.reuse, UR14, R16 ;  /* 0x0000000e0b0f7c23 */ /* 0x040fe20008010010 */
[----:B------:R-:W-:Y:S02]  /*1cd0*/  PLOP3.LUT P0, PT, P0, P1, PT, 0xf2, 0x2f ;  /* 0x00000000002f781c */ /* 0x000fe40000703e72 */
        /* <DEDUP_REMOVED lines=9> */
.L_x_87:
[----:B------:R-:W-:Y:S05]  /*1d70*/  BSYNC.RECONVERGENT B0 ;  /* 0x0000000000007941 */ /* 0x000fea0003800200 */
.L_x_85:
[----:B------:R-:W-:-:S04]  /*1d80*/  PRMT R0, R16, 0x9910, RZ ;  /* 0x0000991010007816 */ /* 0x000fc800000000ff */
[----:B------:R-:W-:-:S13]  /*1d90*/  ISETP.NE.AND P0, PT, R0, RZ, PT ;  /* 0x000000ff0000720c */ /* 0x000fda0003f05270 */
[----:B------:R-:W-:Y:S05]  /*1da0*/  @P0 EXIT ;  /* 0x000000000000094d */ /* 0x000fea0003800000 */
[----:B------:R-:W0:Y:S01]  /*1db0*/  LDC.64 R2, c[0x0][0x388] ;  /* 0x0000e200ff027b82 */ /* 0x000e220000000a00 */
[----:B------:R-:W-:-:S05]  /*1dc0*/  HFMA2 R5, -RZ, RZ, 0, 5.9604644775390625e-08 ;  /* 0x00000001ff057431 */ /* 0x000fca00000001ff */
[----:B0-----:R-:W-:Y:S01]  /*1dd0*/  STG.E.STRONG.SYS desc[UR6][R2.64], R5 ;  /* 0x0000000502007986 */ /* 0x001fe2000c115906 */
[----:B------:R-:W-:Y:S05]  /*1de0*/  EXIT ;  /* 0x000000000000794d */ /* 0x000fea0003800000 */
.L_x_101:
        /* <DEDUP_REMOVED lines=9> */
.L_x_141:


//--------------------- .text._Z25multi_tensor_apply_kernelI18TensorListMetadataILi3EE12AxpbyFunctorIffN3c104HalfEEJffiEEvlPViT_T0_DpT1_ --------------------------
	.section	.text._Z25multi_tensor_apply_kernelI18TensorListMetadataILi3EE12AxpbyFunctorIffN3c104HalfEEJffiEEvlPViT_T0_DpT1_,"ax",@progbits
	.align	128
        .global         _Z25multi_tensor_apply_kernelI18TensorListMetadataILi3EE12AxpbyFunctorIffN3c104HalfEEJffiEEvlPViT_T0_DpT1_
        .type           _Z25multi_tensor_apply_kernelI18TensorListMetadataILi3EE12AxpbyFunctorIffN3c104HalfEEJffiEEvlPViT_T0_DpT1_,@function
        .size           _Z25multi_tensor_apply_kernelI18TensorListMetadataILi3EE12AxpbyFunctorIffN3c104HalfEEJffiEEvlPViT_T0_DpT1_,(.L_x_142 - _Z25multi_tensor_apply_kernelI18TensorListMetadataILi3EE12AxpbyFunctorIffN3c104HalfEEJffiEEvlPViT_T0_DpT1_)
        .other          _Z25multi_tensor_apply_kernelI18TensorListMetadataILi3EE12AxpbyFunctorIffN3c104HalfEEJffiEEvlPViT_T0_DpT1_,@"STO_CUDA_ENTRY STV_DEFAULT"
_Z25multi_tensor_apply_kernelI18TensorListMetadataILi3EE12AxpbyFunctorIffN3c104HalfEEJffiEEvlPViT_T0_DpT1_:
.text._Z25multi_tensor_apply_kernelI18TensorListMetadataILi3EE12AxpbyFunctorIffN3c104HalfEEJffiEEvlPViT_T0_DpT1_:
[----:B------:R-:W-:Y:S01]  /*0000*/  LDC R1, c[0x0][0x37c] ;  /* 0x0000df00ff017b82 */ /* 0x000fe20000000800 */
[----:B------:R-:W0:Y:S01]  /*0010*/  S2R R5, SR_CTAID.X ;  /* 0x0000000000057919 */ /* 0x000e220000002500 */
[----:B------:R-:W-:-:S06]  /*0020*/  IMAD.MOV.U32 R7, RZ, RZ, 0x10 ;  /* 0x00000010ff077424 */ /* 0x000fcc00078e00ff */
[----:B------:R-:W1:Y:S01]  /*0030*/  LDC R3, c[0x0][0x380] ;  /* 0x0000e000ff037b82 */ /* 0x000e620000000800 */
[----:B------:R-:W2:Y:S01]  /*0040*/  LDCU.64 UR6, c[0x0][0x358] ;  /* 0x00006b00ff0677ac */ /* 0x000ea20008000a00 */
[----:B------:R-:W-:Y:S06]  /*0050*/  BSSY.RECONVERGENT B0, `(.L_x_102) ;  /* 0x00001d4000007945 */ /* 0x000fec0003800200 */
[----:B0-----:R-:W0:Y:S01]  /*0060*/  LDC.U8 R0, c[0x0][R5+0x990] ;  /* 0x0002640005007b82 */ /* 0x001e220000000000 */
[----:B------:R-:W-:-:S04]  /*0070*/  VIADD R2, R5, 0x10 ;  /* 0x0000001005027836 */ /* 0x000fc80000000000 */
[----:B------:R-:W-:-:S06]  /*0080*/  IMAD R2, R5, 0x3, R2 ;  /* 0x0000000305027824 */ /* 0x000fcc00078e0202 */
        /* <DEDUP_REMOVED lines=36> */
.L_x_108:
[----:B-1----:R-:W-:Y:S01]  /*02d0*/  IADD3 R9, PT, PT, R2, UR4, RZ ;  /* 0x0000000402097c10 */ /* 0x002fe2000fffe0ff */
[----:B------:R-:W-:-:S03]  /*02e0*/  HFMA2 R5, -RZ, RZ, 0, 0 ;  /* 0x00000000ff057431 */ /* 0x000fc600000001ff */
[C---:B------:R-:W-:Y:S01]  /*02f0*/  ISETP.GE.AND P0, PT, R9.reuse, R0, PT ;  /* 0x000000000900720c */ /* 0x040fe20003f06270 */
[----:B------:R-:W-:-:S04]  /*0300*/  VIADD R29, R9, UR5 ;  /* 0x00000005091d7c36 */ /* 0x000fc80008000000 */
[C---:B------:R-:W-:Y:S01]  /*0310*/  VIADD R23, R29.reuse, UR5 ;  /* 0x000000051d177c36 */ /* 0x040fe20008000000 */
[----:B------:R-:W-:-:S04]  /*0320*/  ISETP.GE.AND P4, PT, R29, R0, PT ;  /* 0x000000001d00720c */ /* 0x000fc80003f86270 */
[C---:B------:R-:W-:Y:S02]  /*0330*/  IADD3 R11, PT, PT, R23.reuse, UR5, RZ ;  /* 0x00000005170b7c10 */ /* 0x040fe4000fffe0ff */
[-C--:B------:R-:W-:Y:S01]  /*0340*/  ISETP.GE.AND P3, PT, R23, R0.reuse, PT ;  /* 0x000000001700720c */ /* 0x080fe20003f66270 */
[----:B------:R-:W-:Y:S01]  /*0350*/  IMAD.MOV.U32 R8, RZ, RZ, RZ ;  /* 0x000000ffff087224 */ /* 0x000fe200078e00ff */
[----:B------:R-:W-:Y:S01]  /*0360*/  ISETP.GE.AND P2, PT, R11, R0, PT ;  /* 0x000000000b00720c */ /* 0x000fe20003f46270 */
[----:B------:R-:W-:Y:S02]  /*0370*/  IMAD.MOV.U32 R22, RZ, RZ, RZ ;  /* 0x000000ffff167224 */ /* 0x000fe400078e00ff */
[----:B------:R-:W-:-:S04]  /*0380*/  @!P0 IMAD.WIDE R24, R9, 0x4, R18 ;  /* 0x0000000409188825 */ /* 0x000fc800078e0212 */
[----:B------:R-:W-:Y:S01]  /*0390*/  @!P0 IMAD.WIDE R20, R9, 0x4, R16 ;  /* 0x0000000409148825 */ /* 0x000fe200078e0210 */
[----:B------:R-:W-:Y:S01]  /*03a0*/  MOV R3, RZ ;  /* 0x000000ff00037202 */ /* 0x000fe20000000f00 */
[----:B------:R1:W2:Y:S02]  /*03b0*/  @!P0 LDG.E R5, desc[UR6][R24.64] ;  /* 0x0000000618058981 */ /* 0x0002a4000c1e1900 */
[C---:B------:R-:W-:Y:S02]  /*03c0*/  @!P4 IMAD.WIDE R14, R29.reuse, 0x4, R18 ;  /* 0x000000041d0ec825 */ /* 0x040fe400078e0212 */
[----:B------:R-:W0:Y:S02]  /*03d0*/  @!P0 LDG.E R8, desc[UR6][R20.64] ;  /* 0x0000000614088981 */ /* 0x000e24000c1e1900 */
[----:B------:R-:W-:Y:S02]  /*03e0*/  @!P4 IMAD.WIDE R12, R29, 0x4, R16 ;  /* 0x000000041d0cc825 */ /* 0x000fe400078e0210 */
[----:B------:R3:W4:Y:S02]  /*03f0*/  @!P4 LDG.E R22, desc[UR6][R14.64] ;  /* 0x000000060e16c981 */ /* 0x000724000c1e1900 */
[----:B------:R-:W-:-:S02]  /*0400*/  IMAD.MOV.U32 R28, RZ, RZ, RZ ;  /* 0x000000ffff1c7224 */ /* 0x000fc400078e00ff */
[----:B-1----:R-:W-:-:S04]  /*0410*/  @!P3 IMAD.WIDE R24, R23, 0x4, R16 ;  /* 0x000000041718b825 */ /* 0x002fc800078e0210 */
[----:B------:R-:W-:Y:S01]  /*0420*/  HFMA2 R10, -RZ, RZ, 0, 0 ;  /* 0x00000000ff0a7431 */ /* 0x000fe200000001ff */
[----:B------:R1:W5:Y:S01]  /*0430*/  @!P4 LDG.E R3, desc[UR6][R12.64] ;  /* 0x000000060c03c981 */ /* 0x000362000c1e1900 */
[----:B------:R-:W-:Y:S01]  /*0440*/  @!P2 IMAD.WIDE R26, R11, 0x4, R16 ;  /* 0x000000040b1aa825 */ /* 0x000fe200078e0210 */
[----:B---3--:R-:W-:Y:S02]  /*0450*/  CS2R R14, SRZ ;  /* 0x00000000000e7805 */ /* 0x008fe4000001ff00 */
[----:B------:R-:W3:Y:S01]  /*0460*/  @!P3 LDG.E R28, desc[UR6][R24.64] ;  /* 0x00000006181cb981 */ /* 0x000ee2000c1e1900 */
[----:B------:R-:W-:-:S04]  /*0470*/  @!P3 IMAD.WIDE R20, R23, 0x4, R18 ;  /* 0x000000041714b825 */ /* 0x000fc800078e0212 */
[----:B-1----:R-:W-:Y:S01]  /*0480*/  @!P2 IMAD.WIDE R12, R11, 0x4, R18 ;  /* 0x000000040b0ca825 */ /* 0x002fe200078e0212 */
[----:B------:R-:W4:Y:S04]  /*0490*/  @!P2 LDG.E R14, desc[UR6][R26.64] ;  /* 0x000000061a0ea981 */ /* 0x000f28000c1e1900 */
[----:B------:R5:W4:Y:S04]  /*04a0*/  @!P3 LDG.E R10, desc[UR6][R20.64] ;  /* 0x00000006140ab981 */ /* 0x000b28000c1e1900 */
[----:B------:R1:W4:Y:S01]  /*04b0*/  @!P2 LDG.E R15, desc[UR6][R12.64] ;  /* 0x000000060c0fa981 */ /* 0x000322000c1e1900 */
[----:B------:R-:W-:-:S02]  /*04c0*/  LOP3.LUT P0, RZ, R4, 0xff, RZ, 0xc0, !PT ;  /* 0x000000ff04ff7812 */ /* 0x000fc4000780c0ff */
[----:B------:R-:W-:Y:S01]  /*04d0*/  ISETP.GE.AND P1, PT, R9, R0, PT ;  /* 0x000000000900720c */ /* 0x000fe20003f26270 */
[----:B------:R-:W-:Y:S01]  /*04e0*/  ULEA UR4, UR5, UR4, 0x2 ;  /* 0x0000000405047291 */ /* 0x000fe2000f8e10ff */
[----:B0-----:R-:W-:-:S04]  /*04f0*/  FMUL.FTZ R4, R8, UR8 ;  /* 0x0000000808047c20 */ /* 0x001fc80008410000 */
[----:B--2---:R-:W-:Y:S01]  /*0500*/  FFMA.FTZ R4, R5, UR9, R4 ;  /* 0x0000000905047c23 */ /* 0x004fe20008010004 */
[----:B-----5:R-:W-:-:S04]  /*0510*/  FMUL.FTZ R21, R3, UR8 ;  /* 0x0000000803157c20 */ /* 0x020fc80008410000 */
[----:B------:R-:W-:Y:S01]  /*0520*/  F2FP.F16.F32.PACK_AB R4, RZ, R4 ;  /* 0x00000004ff04723e */ /* 0x000fe200000000ff */
[----:B---3--:R-:W-:Y:S01]  /*0530*/  FMUL.FTZ R20, R28, UR8 ;  /* 0x000000081c147c20 */ /* 0x008fe20008410000 */
[----:B----4-:R-:W-:Y:S01]  /*0540*/  FFMA.FTZ R5, R22, UR9, R21 ;  /* 0x0000000916057c23 */ /* 0x010fe20008010015 */
[----:B-1----:R-:W-:Y:S01]  /*0550*/  FMUL.FTZ R12, R14, UR8 ;  /* 0x000000080e0c7c20 */ /* 0x002fe20008410000 */
[----:B------:R-:W-:Y:S01]  /*0560*/  FSETP.NE.FTZ.AND P5, PT, |R8|, +INF , PT ;  /* 0x7f8000000800780b */ /* 0x000fe20003fb5200 */
[----:B------:R-:W-:Y:S01]  /*0570*/  FFMA.FTZ R10, R10, UR9, R20 ;  /* 0x000000090a0a7c23 */ /* 0x000fe20008010014 */
[----:B------:R-:W-:Y:S01]  /*0580*/  @!P3 IMAD.WIDE R20, R23, 0x2, R6 ;  /* 0x000000021714b825 */ /* 0x000fe200078e0206 */
[----:B------:R-:W-:-:S03]  /*0590*/  PRMT R23, R4, 0x7610, R23 ;  /* 0x0000761004177816 */ /* 0x000fc60000000017 */
[----:B------:R-:W-:Y:S01]  /*05a0*/  FFMA.FTZ R22, R15, UR9, R12 ;  /* 0x000000090f167c23 */ /* 0x000fe2000801000c */
[--C-:B------:R-:W-:Y:S01]  /*05b0*/  @!P1 IMAD.WIDE R8, R9, 0x2, R6.reuse ;  /* 0x0000000209089825 */ /* 0x100fe200078e0206 */
[----:B------:R-:W-:Y:S02]  /*05c0*/  F2FP.F16.F32.PACK_AB R5, RZ, R5 ;  /* 0x00000005ff05723e */ /* 0x000fe400000000ff */
[----:B------:R-:W-:Y:S01]  /*05d0*/  F2FP.F16.F32.PACK_AB R15, RZ, R10 ;  /* 0x0000000aff0f723e */ /* 0x000fe200000000ff */
[--C-:B------:R-:W-:Y:S01]  /*05e0*/  @!P4 IMAD.WIDE R12, R29, 0x2, R6.reuse ;  /* 0x000000021d0cc825 */ /* 0x100fe200078e0206 */
[----:B------:R-:W-:Y:S01]  /*05f0*/  F2FP.F16.F32.PACK_AB R22, RZ, R22 ;  /* 0x00000016ff16723e */ /* 0x000fe200000000ff */
[----:B------:R3:W-:Y:S01]  /*0600*/  @!P1 STG.E.U16 desc[UR6][R8.64], R23 ;  /* 0x0000001708009986 */ /* 0x0007e2000c101506 */
[----:B------:R-:W-:Y:S01]  /*0610*/  PLOP3.LUT P0, PT, P0, P5, PT, 0x2f, 0xf2 ;  /* 0x0000000000f2781c */ /* 0x000fe2000070a577 */
[----:B------:R-:W-:Y:S02]  /*0620*/  @!P2 IMAD.WIDE R10, R11, 0x2, R6 ;  /* 0x000000020b0aa825 */ /* 0x000fe400078e0206 */
[----:B------:R3:W-:Y:S01]  /*0630*/  @!P4 STG.E.U16 desc[UR6][R12.64], R5 ;  /* 0x000000050c00c986 */ /* 0x0007e2000c101506 */
[----:B------:R-:W-:-:S02]  /*0640*/  FSETP.EQU.OR P0, PT, |R3|, +INF , P0 ;  /* 0x7f8000000300780b */ /* 0x000fc4000070a600 */
[----:B------:R-:W-:Y:S01]  /*0650*/  FSETP.NE.FTZ.AND P1, PT, |R28|, +INF , PT ;  /* 0x7f8000001c00780b */ /* 0x000fe20003f35200 */
        /* <DEDUP_REMOVED lines=8> */
.L_x_107:
[----:B------:R-:W0:Y:S01]  /*06e0*/  LDCU UR8, c[0x0][0xfe0] ;  /* 0x0001fc00ff0877ac */ /* 0x000e220008000800 */
[----:B------:R-:W2:Y:S01]  /*06f0*/  LDCU UR9, c[0x0][0xfdc] ;  /* 0x0001fb80ff0977ac */ /* 0x000ea20008000800 */
[----:B------:R-:W-:-:S05]  /*0700*/  UMOV UR4, URZ ;  /* 0x000000ff00047c82 */ /* 0x000fca0008000000 */
.L_x_109:
[----:B-1----:R-:W-:Y:S01]  /*0710*/  IADD3 R5, PT, PT, R2, UR4, RZ ;  /* 0x0000000402057c10 */ /* 0x002fe2000fffe0ff */
[----:B------:R-:W-:Y:S01]  /*0720*/  IMAD.MOV.U32 R24, RZ, RZ, RZ ;  /* 0x000000ffff187224 */ /* 0x000fe200078e00ff */
[----:B------:R-:W-:Y:S01]  /*0730*/  CS2R R28, SRZ ;  /* 0x00000000001c7805 */ /* 0x000fe2000001ff00 */
[----:B------:R-:W-:Y:S01]  /*0740*/  IMAD.MOV.U32 R26, RZ, RZ, RZ ;  /* 0x000000ffff1a7224 */ /* 0x000fe200078e00ff */
[C---:B------:R-:W-:Y:S01]  /*0750*/  ISETP.GE.AND P0, PT, R5.reuse, R0, PT ;  /* 0x000000000500720c */ /* 0x040fe20003f06270 */
[----:B------:R-:W-:-:S05]  /*0760*/  VIADD R3, R5, UR5 ;  /* 0x0000000505037c36 */ /* 0x000fca0008000000 */
[C---:B------:R-:W-:Y:S02]  /*0770*/  ISETP.GE.AND P1, PT, R3.reuse, R0, PT ;  /* 0x000000000300720c */ /* 0x040fe40003f26270 */
[----:B------:R-:W-:-:S04]  /*0780*/  IADD3 R27, PT, PT, R3, UR5, RZ ;  /* 0x00000005031b7c10 */ /* 0x000fc8000fffe0ff */
[----:B------:R-:W-:Y:S01]  /*0790*/  IADD3 R25, PT, PT, R27, UR5, RZ ;  /* 0x000000051b197c10 */ /* 0x000fe2000fffe0ff */
[----:B------:R-:W-:Y:S01]  /*07a0*/  @!P0 IMAD.WIDE R10, R5, 0x4, R16 ;  /* 0x00000004050a8825 */ /* 0x000fe200078e0210 */
[-C--:B------:R-:W-:Y:S02]  /*07b0*/  ISETP.GE.AND P2, PT, R27, R0.reuse, PT ;  /* 0x000000001b00720c */ /* 0x080fe40003f46270 */
[----:B------:R-:W-:Y:S01]  /*07c0*/  ISETP.GE.AND P3, PT, R25, R0, PT ;  /* 0x000000001900720c */ /* 0x000fe20003f66270 */
[----:B------:R-:W-:Y:S01]  /*07d0*/  @!P0 IMAD.WIDE R8, R5, 0x4, R18 ;  /* 0x0000000405088825 */ /* 0x000fe200078e0212 */
[----:B------:R-:W0:Y:S03]  /*07e0*/  @!P0 LDG.E R28, desc[UR6][R10.64] ;  /* 0x000000060a1c8981 */ /* 0x000e26000c1e1900 */
[C---:B------:R-:W-:Y:S01]  /*07f0*/  @!P1 IMAD.WIDE R12, R3.reuse, 0x4, R16 ;  /* 0x00000004030c9825 */ /* 0x040fe200078e0210 */
[----:B------:R-:W2:Y:S04]  /*0800*/  @!P0 LDG.E R26, desc[UR6][R8.64] ;  /* 0x00000006081a8981 */ /* 0x000ea8000c1e1900 */
[----:B------:R1:W3:Y:S01]  /*0810*/  @!P1 LDG.E R24, desc[UR6][R12.64] ;  /* 0x000000060c189981 */ /* 0x0002e2000c1e1900 */
[----:B------:R-:W-:-:S04]  /*0820*/  @!P1 IMAD.WIDE R14, R3, 0x4, R18 ;  /* 0x00000004030e9825 */ /* 0x000fc800078e0212 */
[----:B------:R-:W-:Y:S01]  /*0830*/  @!P2 IMAD.WIDE R20, R27, 0x4, R16 ;  /* 0x000000041b14a825 */ /* 0x000fe200078e0210 */
[----:B-1----:R-:W-:-:S03]  /*0840*/  CS2R R12, SRZ ;  /* 0x00000000000c7805 */ /* 0x002fc6000001ff00 */
[----:B------:R-:W-:-:S03]  /*0850*/  @!P3 IMAD.WIDE R22, R25, 0x4, R16 ;  /* 0x000000041916b825 */ /* 0x000fc600078e0210 */
[----:B------:R1:W4:Y:S01]  /*0860*/  @!P1 LDG.E R13, desc[UR6][R14.64] ;  /* 0x000000060e0d9981 */ /* 0x000322000c1e1900 */
[----:B------:R-:W-:-:S03]  /*0870*/  @!P2 IMAD.WIDE R10, R27, 0x4, R18 ;  /* 0x000000041b0aa825 */ /* 0x000fc600078e0212 */
[----:B------:R-:W5:Y:S01]  /*0880*/  @!P2 LDG.E R12, desc[UR6][R20.64] ;  /* 0x00000006140ca981 */ /* 0x000f62000c1e1900 */
[----:B------:R-:W-:-:S03]  /*0890*/  @!P3 IMAD.WIDE R8, R25, 0x4, R18 ;  /* 0x000000041908b825 */ /* 0x000fc600078e0212 */
[----:B------:R-:W5:Y:S01]  /*08a0*/  @!P3 LDG.E R29, desc[UR6][R22.64] ;  /* 0x00000006161db981 */ /* 0x000f62000c1e1900 */
[----:B-1----:R-:W-:-:S06]  /*08b0*/  CS2R R14, SRZ ;  /* 0x00000000000e7805 */ /* 0x002fcc000001ff00 */
[----:B------:R1:W5:Y:S04]  /*08c0*/  @!P2 LDG.E R15, desc[UR6][R10.64] ;  /* 0x000000060a0fa981 */ /* 0x000368000c1e1900 */
[----:B------:R1:W5:Y:S02]  /*08d0*/  @!P3 LDG.E R14, desc[UR6][R8.64] ;  /* 0x00000006080eb981 */ /* 0x000364000c1e1900 */
[----:B-1----:R-:W-:-:S04]  /*08e0*/  @!P1 IMAD.WIDE R10, R3, 0x2, R6 ;  /* 0x00000002030a9825 */ /* 0x002fc800078e0206 */
[----:B------:R-:W-:Y:S01]  /*08f0*/  @!P0 IMAD.WIDE R8, R5, 0x2, R6 ;  /* 0x0000000205088825 */ /* 0x000fe200078e0206 */
[----:B------:R-:W-:-:S03]  /*0900*/  ULEA UR4, UR5, UR4, 0x2 ;  /* 0x0000000405047291 */ /* 0x000fc6000f8e10ff */
[----:B0-----:R-:W-:-:S04]  /*0910*/  FMUL.FTZ R28, R28, UR8 ;  /* 0x000000081c1c7c20 */ /* 0x001fc80008410000 */
[----:B--2---:R-:W-:Y:S01]  /*0920*/  FFMA.FTZ R26, R26, UR9, R28 ;  /* 0x000000091a1a7c23 */ /* 0x004fe2000801001c */
[----:B---3--:R-:W-:-:S04]  /*0930*/  FMUL.FTZ R24, R24, UR8 ;  /* 0x0000000818187c20 */ /* 0x008fc80008410000 */
[----:B------:R-:W-:-:S05]  /*0940*/  F2FP.F16.F32.PACK_AB R26, RZ, R26 ;  /* 0x0000001aff1a723e */ /* 0x000fca00000000ff */
[----:B------:R3:W-:Y:S01]  /*0950*/  @!P0 STG.E.U16 desc[UR6][R8.64], R26 ;  /* 0x0000001a08008986 */ /* 0x0007e2000c101506 */
[----:B----4-:R-:W-:Y:S01]  /*0960*/  FFMA.FTZ R13, R13, UR9, R24 ;  /* 0x000000090d0d7c23 */ /* 0x010fe20008010018 */
[----:B-----5:R-:W-:Y:S01]  /*0970*/  FMUL.FTZ R12, R12, UR8 ;  /* 0x000000080c0c7c20 */ /* 0x020fe20008410000 */
[----:B------:R-:W-:-:S03]  /*0980*/  FMUL.FTZ R29, R29, UR8 ;  /* 0x000000081d1d7c20 */ /* 0x000fc60008410000 */
[----:B------:R-:W-:Y:S01]  /*0990*/  F2FP.F16.F32.PACK_AB R20, RZ, R13 ;  /* 0x0000000dff14723e */ /* 0x000fe200000000ff */
[----:B------:R-:W-:Y:S01]  /*09a0*/  FFMA.FTZ R12, R15, UR9, R12 ;  /* 0x000000090f0c7c23 */ /* 0x000fe2000801000c */
[----:B------:R-:W-:-:S04]  /*09b0*/  FFMA.FTZ R14, R14, UR9, R29 ;  /* 0x000000090e0e7c23 */ /* 0x000fc8000801001d */
[----:B------:R-:W-:Y:S01]  /*09c0*/  F2FP.F16.F32.PACK_AB R21, RZ, R12 ;  /* 0x0000000cff15723e */ /* 0x000fe200000000ff */
[----:B------:R-:W-:Y:S01]  /*09d0*/  @!P2 IMAD.WIDE R12, R27, 0x2, R6 ;  /* 0x000000021b0ca825 */ /* 0x000fe200078e0206 */
[----:B------:R-:W-:-:S03]  /*09e0*/  F2FP.F16.F32.PACK_AB R22, RZ, R14 ;  /* 0x0000000eff16723e */ /* 0x000fc600000000ff */
[----:B------:R-:W-:Y:S01]  /*09f0*/  @!P3 IMAD.WIDE R14, R25, 0x2, R6 ;  /* 0x00000002190eb825 */ /* 0x000fe200078e0206 */
[----:B------:R3:W-:Y:S04]  /*0a00*/  @!P1 STG.E.U16 desc[UR6][R10.64], R20 ;  /* 0x000000140a009986 */ /* 0x0007e8000c101506 */
[----:B------:R3:W-:Y:S04]  /*0a10*/  @!P2 STG.E.U16 desc[UR6][R12.64], R21 ;  /* 0x000000150c00a986 */ /* 0x0007e8000c101506 */
[----:B------:R3:W-:Y:S01]  /*0a20*/  @!P3 STG.E.U16 desc[UR6][R14.64], R22 ;  /* 0x000000160e00b986 */ /* 0x0007e2000c101506 */
[----:B------:R-:W-:-:S13]  /*0a30*/  ISETP.LE.AND P0, PT, R0, UR4, PT ;  /* 0x0000000400007c0c */ /* 0x000fda000bf03270 */
[----:B---3--:R-:W-:Y:S05]  /*0a40*/  @!P0 BRA `(.L_x_109) ;  /* 0xfffffffc00308947 */ /* 0x008fea000383ffff */
[----:B------:R-:W-:Y:S05]  /*0a50*/  BRA `(.L_x_104) ;  /* 0x0000001000cc7947 */ /* 0x000fea0003800000 */
.L_x_106:
[----:B------:R-:W-:Y:S01]  /*0a60*/  HFMA2 R4, -RZ, RZ, 0, 5.9604644775390625e-08 ;  /* 0x00000001ff047431 */ /* 0x000fe200000001ff */
[----:B------:R-:W0:Y:S01]  /*0a70*/  LDCU UR8, c[0x0][0xfe0] ;  /* 0x0001fc00ff0877ac */ /* 0x000e220008000800 */
[----:B------:R-:W2:Y:S01]  /*0a80*/  LDCU UR9, c[0x0][0xfdc] ;  /* 0x0001fb80ff0977ac */ /* 0x000ea20008000800 */
[----:B------:R-:W-:-:S05]  /*0a90*/  UMOV UR4, URZ ;  /* 0x000000ff00047c82 */ /* 0x000fca0008000000 */
.L_x_110:
[----:B-1----:R-:W-:Y:S02]  /*0aa0*/  VIADD R9, R2, UR4 ;  /* 0x0000000402097c36 */ /* 0x002fe40008000000 */
[----:B------:R-:W-:-:S03]  /*0ab0*/  IMAD.MOV.U32 R8, RZ, RZ, RZ ;  /* 0x000000ffff087224 */ /* 0x000fc600078e00ff */
[C---:B------:R-:W-:Y:S02]  /*0ac0*/  IADD3 R29, PT, PT, R9.reuse, UR5, RZ ;  /* 0x00000005091d7c10 */ /* 0x040fe4000fffe0ff */
[-C--:B------:R-:W-:Y:S02]  /*0ad0*/  ISETP.GE.AND P0, PT, R9, R0.reuse, PT ;  /* 0x000000000900720c */ /* 0x080fe40003f06270 */
[C---:B------:R-:W-:Y:S02]  /*0ae0*/  IADD3 R23, PT, PT, R29.reuse, UR5, RZ ;  /* 0x000000051d177c10 */ /* 0x040fe4000fffe0ff */
[-C--:B------:R-:W-:Y:S02]  /*0af0*/  ISETP.GE.AND P4, PT, R29, R0.reuse, PT ;  /* 0x000000001d00720c */ /* 0x080fe40003f86270 */
[C---:B------:R-:W-:Y:S01]  /*0b00*/  ISETP.GE.AND P3, PT, R23.reuse, R0, PT ;  /* 0x000000001700720c */ /* 0x040fe20003f66270 */
[----:B------:R-:W-:Y:S01]  /*0b10*/  VIADD R11, R23, UR5 ;  /* 0x00000005170b7c36 */ /* 0x000fe20008000000 */
[----:B------:R-:W-:-:S04]  /*0b20*/  MOV R10, RZ ;  /* 0x000000ff000a7202 */ /* 0x000fc80000000f00 */
[----:B------:R-:W-:Y:S01]  /*0b30*/  ISETP.GE.AND P2, PT, R11, R0, PT ;  /* 0x000000000b00720c */ /* 0x000fe20003f46270 */
[----:B------:R-:W-:Y:S01]  /*0b40*/  @!P0 IMAD.WIDE R24, R9, 0x4, R18 ;  /* 0x0000000409188825 */ /* 0x000fe200078e0212 */
[----:B------:R-:W-:-:S03]  /*0b50*/  MOV R22, RZ ;  /* 0x000000ff00167202 */ /* 0x000fc60000000f00 */
[--C-:B------:R-:W-:Y:S01]  /*0b60*/  @!P4 IMAD.WIDE R14, R29, 0x4, R16.reuse ;  /* 0x000000041d0ec825 */ /* 0x100fe200078e0210 */
[----:B------:R1:W2:Y:S03]  /*0b70*/  @!P0 LDG.E R8, desc[UR6][R24.64] ;  /* 0x0000000618088981 */ /* 0x0002a6000c1e1900 */
[----:B------:R-:W-:Y:S01]  /*0b80*/  @!P0 IMAD.WIDE R20, R9, 0x4, R16 ;  /* 0x0000000409148825 */ /* 0x000fe200078e0210 */
[----:B------:R3:W4:Y:S03]  /*0b90*/  @!P4 LDG.E R10, desc[UR6][R14.64] ;  /* 0x000000060e0ac981 */ /* 0x000726000c1e1900 */
[----:B------:R-:W-:Y:S01]  /*0ba0*/  IMAD.MOV.U32 R5, RZ, RZ, RZ ;  /* 0x000000ffff057224 */ /* 0x000fe200078e00ff */
[----:B------:R5:W0:Y:S01]  /*0bb0*/  @!P0 LDG.E R22, desc[UR6][R20.64] ;  /* 0x0000000614168981 */ /* 0x000a22000c1e1900 */
[----:B------:R-:W-:-:S04]  /*0bc0*/  @!P4 IMAD.WIDE R12, R29, 0x4, R18 ;  /* 0x000000041d0cc825 */ /* 0x000fc800078e0212 */
[--C-:B-1----:R-:W-:Y:S01]  /*0bd0*/  @!P3 IMAD.WIDE R24, R23, 0x4, R16.reuse ;  /* 0x000000041718b825 */ /* 0x102fe200078e0210 */
[----:B---3--:R-:W-:Y:S01]  /*0be0*/  CS2R R14, SRZ ;  /* 0x00000000000e7805 */ /* 0x008fe2000001ff00 */
[----:B------:R1:W3:Y:S02]  /*0bf0*/  @!P4 LDG.E R5, desc[UR6][R12.64] ;  /* 0x000000060c05c981 */ /* 0x0002e4000c1e1900 */
[----:B------:R-:W-:Y:S01]  /*0c00*/  @!P2 IMAD.WIDE R26, R11, 0x4, R16 ;  /* 0x000000040b1aa825 */ /* 0x000fe200078e0210 */
[----:B------:R-:W-:Y:S02]  /*0c10*/  MOV R28, RZ ;  /* 0x000000ff001c7202 */ /* 0x000fe40000000f00 */
[----:B------:R-:W3:Y:S01]  /*0c20*/  @!P3 LDG.E R14, desc[UR6][R24.64] ;  /* 0x00000006180eb981 */ /* 0x000ee2000c1e1900 */
[----:B------:R-:W-:Y:S02]  /*0c30*/  IMAD.MOV.U32 R3, RZ, RZ, RZ ;  /* 0x000000ffff037224 */ /* 0x000fe400078e00ff */
[--C-:B-----5:R-:W-:Y:S01]  /*0c40*/  @!P3 IMAD.WIDE R20, R23, 0x4, R18.reuse ;  /* 0x000000041714b825 */ /* 0x120fe200078e0212 */
[----:B------:R-:W5:Y:S03]  /*0c50*/  @!P2 LDG.E R15, desc[UR6][R26.64] ;  /* 0x000000061a0fa981 */ /* 0x000f66000c1e1900 */
[----:B-1----:R-:W-:Y:S01]  /*0c60*/  @!P2 IMAD.WIDE R12, R11, 0x4, R18 ;  /* 0x000000040b0ca825 */ /* 0x002fe200078e0212 */
[----:B------:R-:W5:Y:S04]  /*0c70*/  @!P3 LDG.E R3, desc[UR6][R20.64] ;  /* 0x000000061403b981 */ /* 0x000f68000c1e1900 */
[----:B------:R1:W5:Y:S01]  /*0c80*/  @!P2 LDG.E R28, desc[UR6][R12.64] ;  /* 0x000000060c1ca981 */ /* 0x000362000c1e1900 */
[----:B------:R-:W-:-:S02]  /*0c90*/  ISETP.GE.AND P1, PT, R9, R0, PT ;  /* 0x000000000900720c */ /* 0x000fc40003f26270 */
[----:B------:R-:W-:Y:S01]  /*0ca0*/  LOP3.LUT P0, RZ, R4, 0xff, RZ, 0xc0, !PT ;  /* 0x000000ff04ff7812 */ /* 0x000fe2000780c0ff */
[----:B------:R-:W-:Y:S01]  /*0cb0*/  ULEA UR4, UR5, UR4, 0x2 ;  /* 0x0000000405047291 */ /* 0x000fe2000f8e10ff */
[----:B-1----:R-:W-:-:S04]  /*0cc0*/  @!P4 IMAD.WIDE R12, R29, 0x2, R6 ;  /* 0x000000021d0cc825 */ /* 0x002fc800078e0206 */
[----:B0-----:R-:W-:Y:S01]  /*0cd0*/  FMUL.FTZ R22, R22, UR8 ;  /* 0x0000000816167c20 */ /* 0x001fe20008410000 */
[----:B----4-:R-:W-:-:S03]  /*0ce0*/  FMUL.FTZ R10, R10, UR8 ;  /* 0x000000080a0a7c20 */ /* 0x010fc60008410000 */
[----:B--2---:R-:W-:Y:S01]  /*0cf0*/  FFMA.FTZ R4, R8, UR9, R22 ;  /* 0x0000000908047c23 */ /* 0x004fe20008010016 */
[----:B---3--:R-:W-:-:S04]  /*0d00*/  FFMA.FTZ R20, R5, UR9, R10 ;  /* 0x0000000905147c23 */ /* 0x008fc8000801000a */
[----:B------:R-:W-:Y:S01]  /*0d10*/  F2FP.F16.F32.PACK_AB R4, RZ, R4 ;  /* 0x00000004ff04723e */ /* 0x000fe200000000ff */
[----:B------:R-:W-:Y:S01]  /*0d20*/  FMUL.FTZ R14, R14, UR8 ;  /* 0x000000080e0e7c20 */ /* 0x000fe20008410000 */
[----:B-----5:R-:W-:Y:S01]  /*0d30*/  FMUL.FTZ R15, R15, UR8 ;  /* 0x000000080f0f7c20 */ /* 0x020fe20008410000 */
[----:B------:R-:W-:Y:S02]  /*0d40*/  FSETP.NE.FTZ.AND P5, PT, |R8|, +INF , PT ;  /* 0x7f8000000800780b */ /* 0x000fe40003fb5200 */
[----:B------:R-:W-:Y:S01]  /*0d50*/  FFMA.FTZ R21, R3, UR9, R14 ;  /* 0x0000000903157c23 */ /* 0x000fe2000801000e */
[----:B------:R-:W-:-:S04]  /*0d60*/  @!P1 IMAD.WIDE R8, R9, 0x2, R6 ;  /* 0x0000000209089825 */ /* 0x000fc800078e0206 */
[----:B------:R-:W-:Y:S01]  /*0d70*/  FFMA.FTZ R22, R28, UR9, R15 ;  /* 0x000000091c167c23 */ /* 0x000fe2000801000f */
[----:B------:R-:W-:Y:S01]  /*0d80*/  @!P3 IMAD.WIDE R14, R23, 0x2, R6 ;  /* 0x00000002170eb825 */ /* 0x000fe200078e0206 */
[----:B------:R-:W-:Y:S02]  /*0d90*/  PRMT R23, R4, 0x7610, R23 ;  /* 0x0000761004177816 */ /* 0x000fe40000000017 */
[----:B------:R-:W-:Y:S01]  /*0da0*/  F2FP.F16.F32.PACK_AB R20, RZ, R20 ;  /* 0x00000014ff14723e */ /* 0x000fe200000000ff */
[----:B------:R-:W-:Y:S01]  /*0db0*/  @!P2 IMAD.WIDE R10, R11, 0x2, R6 ;  /* 0x000000020b0aa825 */ /* 0x000fe200078e0206 */
[----:B------:R-:W-:Y:S02]  /*0dc0*/  F2FP.F16.F32.PACK_AB R21, RZ, R21 ;  /* 0x00000015ff15723e */ /* 0x000fe400000000ff */
        /* <DEDUP_REMOVED lines=14> */
.L_x_105:
[----:B------:R-:W-:Y:S01]  /*0eb0*/  IMAD.MOV.U32 R4, RZ, RZ, 0x1 ;  /* 0x00000001ff047424 */ /* 0x000fe200078e00ff */
[----:B------:R-:W0:Y:S01]  /*0ec0*/  LDCU UR8, c[0x0][0xfe0] ;  /* 0x0001fc00ff0877ac */ /* 0x000e220008000800 */
[----:B------:R-:W2:Y:S01]  /*0ed0*/  LDCU UR9, c[0x0][0xfdc] ;  /* 0x0001fb80ff0977ac */ /* 0x000ea20008000800 */
[----:B------:R-:W-:-:S05]  /*0ee0*/  UMOV UR4, URZ ;  /* 0x000000ff00047c82 */ /* 0x000fca0008000000 */
.L_x_111:
[----:B-1----:R-:W-:Y:S02]  /*0ef0*/  IADD3 R9, PT, PT, R2, UR4, RZ ;  /* 0x0000000402097c10 */ /* 0x002fe4000fffe0ff */
[----:B------:R-:W-:Y:S02]  /*0f00*/  CS2R R28, SRZ ;  /* 0x00000000001c7805 */ /* 0x000fe4000001ff00 */
[C---:B------:R-:W-:Y:S01]  /*0f10*/  ISETP.GE.AND P0, PT, R9.reuse, R0, PT ;  /* 0x000000000900720c */ /* 0x040fe20003f06270 */
[----:B------:R-:W-:-:S05]  /*0f20*/  VIADD R3, R9, UR5 ;  /* 0x0000000509037c36 */ /* 0x000fca0008000000 */
[C---:B------:R-:W-:Y:S02]  /*0f30*/  IADD3 R11, PT, PT, R3.reuse, UR5, RZ ;  /* 0x00000005030b7c10 */ /* 0x040fe4000fffe0ff */
[-C--:B------:R-:W-:Y:S02]  /*0f40*/  ISETP.GE.AND P1, PT, R3, R0.reuse, PT ;  /* 0x000000000300720c */ /* 0x080fe40003f26270 */
[C---:B------:R-:W-:Y:S01]  /*0f50*/  ISETP.GE.AND P3, PT, R11.reuse, R0, PT ;  /* 0x000000000b00720c */ /* 0x040fe20003f66270 */
[----:B------:R-:W-:Y:S01]  /*0f60*/  VIADD R23, R11, UR5 ;  /* 0x000000050b177c36 */ /* 0x000fe20008000000 */
[----:B------:R-:W-:Y:S01]  /*0f70*/  MOV R5, RZ ;  /* 0x000000ff00057202 */ /* 0x000fe20000000f00 */
[----:B------:R-:W-:-:S03]  /*0f80*/  @!P0 IMAD.WIDE R24, R9, 0x4, R18 ;  /* 0x0000000409188825 */ /* 0x000fc600078e0212 */
[----:B------:R-:W-:Y:S01]  /*0f90*/  ISETP.GE.AND P2, PT, R23, R0, PT ;  /* 0x000000001700720c */ /* 0x000fe20003f46270 */
[----:B------:R-:W-:Y:S01]  /*0fa0*/  IMAD.MOV.U32 R22, RZ, RZ, RZ ;  /* 0x000000ffff167224 */ /* 0x000fe200078e00ff */
[----:B------:R-:W3:Y:S01]  /*0fb0*/  @!P0 LDG.E R28, desc[UR6][R24.64] ;  /* 0x00000006181c8981 */ /* 0x000ee2000c1e1900 */
[----:B------:R-:W-:Y:S02]  /*0fc0*/  HFMA2 R10, -RZ, RZ, 0, 0 ;  /* 0x00000000ff0a7431 */ /* 0x000fe400000001ff */
[----:B------:R-:W-:-:S04]  /*0fd0*/  @!P0 IMAD.WIDE R20, R9, 0x4, R16 ;  /* 0x0000000409148825 */ /* 0x000fc800078e0210 */
[C---:B------:R-:W-:Y:S01]  /*0fe0*/  @!P1 IMAD.WIDE R14, R3.reuse, 0x4, R16 ;  /* 0x00000004030e9825 */ /* 0x040fe200078e0210 */
[----:B------:R-:W0:Y:S03]  /*0ff0*/  @!P0 LDG.E R10, desc[UR6][R20.64] ;  /* 0x00000006140a8981 */ /* 0x000e26000c1e1900 */
[----:B------:R-:W-:Y:S01]  /*1000*/  @!P1 IMAD.WIDE R12, R3, 0x4, R18 ;  /* 0x00000004030c9825 */ /* 0x000fe200078e0212 */
[----:B------:R1:W4:Y:S03]  /*1010*/  @!P1 LDG.E R5, desc[UR6][R14.64] ;  /* 0x000000060e059981 */ /* 0x000326000c1e1900 */
[----:B------:R-:W-:Y:S01]  /*1020*/  @!P2 IMAD.WIDE R26, R23, 0x4, R16 ;  /* 0x00000004171aa825 */ /* 0x000fe200078e0210 */
[----:B------:R5:W2:Y:S01]  /*1030*/  @!P1 LDG.E R22, desc[UR6][R12.64] ;  /* 0x000000060c169981 */ /* 0x000aa2000c1e1900 */
[----:B-1----:R-:W-:-:S02]  /*1040*/  CS2R R14, SRZ ;  /* 0x00000000000e7805 */ /* 0x002fc4000001ff00 */
[----:B------:R-:W-:-:S04]  /*1050*/  @!P3 IMAD.WIDE R24, R11, 0x4, R16 ;  /* 0x000000040b18b825 */ /* 0x000fc800078e0210 */
[--C-:B-----5:R-:W-:Y:S01]  /*1060*/  @!P2 IMAD.WIDE R12, R23, 0x4, R18.reuse ;  /* 0x00000004170ca825 */ /* 0x120fe200078e0212 */
[----:B------:R-:W5:Y:S03]  /*1070*/  @!P2 LDG.E R14, desc[UR6][R26.64] ;  /* 0x000000061a0ea981 */ /* 0x000f66000c1e1900 */
[----:B------:R-:W-:Y:S01]  /*1080*/  IMAD.MOV.U32 R8, RZ, RZ, RZ ;  /* 0x000000ffff087224 */ /* 0x000fe200078e00ff */
[----:B------:R-:W5:Y:S01]  /*1090*/  @!P3 LDG.E R29, desc[UR6][R24.64] ;  /* 0x00000006181db981 */ /* 0x000f62000c1e1900 */
[----:B------:R-:W-:-:S03]  /*10a0*/  @!P3 IMAD.WIDE R20, R11, 0x4, R18 ;  /* 0x000000040b14b825 */ /* 0x000fc600078e0212 */
[----:B------:R-:W5:Y:S04]  /*10b0*/  @!P2 LDG.E R15, desc[UR6][R12.64] ;  /* 0x000000060c0fa981 */ /* 0x000f68000c1e1900 */
[----:B------:R0:W5:Y:S01]  /*10c0*/  @!P3 LDG.E R8, desc[UR6][R20.64] ;  /* 0x000000061408b981 */ /* 0x000162000c1e1900 */
[----:B------:R-:W-:Y:S01]  /*10d0*/  LOP3.LUT P0, RZ, R4, 0xff, RZ, 0xc0, !PT ;  /* 0x000000ff04ff7812 */ /* 0x000fe2000780c0ff */
[----:B------:R-:W-:Y:S01]  /*10e0*/  ULEA UR4, UR5, UR4, 0x2 ;  /* 0x0000000405047291 */ /* 0x000fe2000f8e10ff */
[----:B---3--:R-:W-:-:S04]  /*10f0*/  FSETP.NE.FTZ.AND P4, PT, |R28|, +INF , PT ;  /* 0x7f8000001c00780b */ /* 0x008fc80003f95200 */
[----:B------:R-:W-:Y:S02]  /*1100*/  PLOP3.LUT P0, PT, P0, P4, PT, 0x2f, 0xf2 ;  /* 0x0000000000f2781c */ /* 0x000fe40000708577 */
[----:B------:R-:W-:Y:S01]  /*1110*/  ISETP.GE.AND P4, PT, R9, R0, PT ;  /* 0x000000000900720c */ /* 0x000fe20003f86270 */
[C---:B0-----:R-:W-:Y:S01]  /*1120*/  FMUL.FTZ R21, R10.reuse, UR8 ;  /* 0x000000080a157c20 */ /* 0x041fe20008410000 */
[----:B------:R-:W-:Y:S01]  /*1130*/  FSETP.EQU.OR P0, PT, |R10|, +INF , P0 ;  /* 0x7f8000000a00780b */ /* 0x000fe2000070a600 */
[----:B----4-:R-:W-:Y:S01]  /*1140*/  FMUL.FTZ R25, R5, UR8 ;  /* 0x0000000805197c20 */ /* 0x010fe20008410000 */
[----:B--2---:R-:W-:Y:S01]  /*1150*/  FSETP.NE.FTZ.AND P5, PT, |R22|, +INF , PT ;  /* 0x7f8000001600780b */ /* 0x004fe20003fb5200 */
[----:B------:R-:W-:Y:S02]  /*1160*/  FFMA.FTZ R21, R28, UR9, R21 ;  /* 0x000000091c157c23 */ /* 0x000fe40008010015 */
[----:B------:R-:W-:Y:S01]  /*1170*/  FFMA.FTZ R25, R22, UR9, R25 ;  /* 0x0000000916197c23 */ /* 0x000fe20008010019 */
[----:B------:R-:W-:Y:S01]  /*1180*/  PLOP3.LUT P0, PT, P0, P5, PT, 0xf2, 0x2f ;  /* 0x00000000002f781c */ /* 0x000fe2000070be72 */
[----:B-----5:R-:W-:Y:S01]  /*1190*/  FMUL.FTZ R4, R14, UR8 ;  /* 0x000000080e047c20 */ /* 0x020fe20008410000 */
[----:B------:R-:W-:-:S03]  /*11a0*/  FMUL.FTZ R13, R29, UR8 ;  /* 0x000000081d0d7c20 */ /* 0x000fc60008410000 */
[----:B------:R-:W-:Y:S01]  /*11b0*/  FFMA.FTZ R4, R15, UR9, R4 ;  /* 0x000000090f047c23 */ /* 0x000fe20008010004 */
[----:B------:R-:W-:Y:S01]  /*11c0*/  FSETP.EQU.OR P5, PT, |R5|, +INF , P0 ;  /* 0x7f8000000500780b */ /* 0x000fe200007aa600 */
[----:B------:R-:W-:-:S03]  /*11d0*/  FFMA.FTZ R13, R8, UR9, R13 ;  /* 0x00000009080d7c23 */ /* 0x000fc6000801000d */
[----:B------:R-:W-:Y:S01]  /*11e0*/  F2FP.F16.F32.PACK_AB R20, RZ, R4 ;  /* 0x00000004ff14723e */ /* 0x000fe200000000ff */
[--C-:B------:R-:W-:Y:S01]  /*11f0*/  @!P4 IMAD.WIDE R4, R9, 0x2, R6.reuse ;  /* 0x000000020904c825 */ /* 0x100fe200078e0206 */
[----:B------:R-:W-:Y:S02]  /*1200*/  FSETP.NE.FTZ.AND P6, PT, |R8|, +INF , PT ;  /* 0x7f8000000800780b */ /* 0x000fe40003fd5200 */
[----:B------:R-:W-:Y:S01]  /*1210*/  F2FP.F16.F32.PACK_AB R21, RZ, R21 ;  /* 0x00000015ff15723e */ /* 0x000fe200000000ff */
[--C-:B------:R-:W-:Y:S01]  /*1220*/  @!P1 IMAD.WIDE R8, R3, 0x2, R6.reuse ;  /* 0x0000000203089825 */ /* 0x100fe200078e0206 */
[----:B------:R-:W-:Y:S02]  /*1230*/  FSETP.NE.FTZ.AND P0, PT, |R15|, +INF , PT ;  /* 0x7f8000000f00780b */ /* 0x000fe40003f15200 */
[----:B------:R-:W-:Y:S01]  /*1240*/  F2FP.F16.F32.PACK_AB R25, RZ, R25 ;  /* 0x00000019ff19723e */ /* 0x000fe200000000ff */
[--C-:B------:R-:W-:Y:S01]  /*1250*/  @!P3 IMAD.WIDE R10, R11, 0x2, R6.reuse ;  /* 0x000000020b0ab825 */ /* 0x100fe200078e0206 */
[----:B------:R-:W-:Y:S01]  /*1260*/  F2FP.F16.F32.PACK_AB R15, RZ, R13 ;  /* 0x0000000dff0f723e */ /* 0x000fe200000000ff */
[----:B------:R0:W-:Y:S02]  /*1270*/  @!P4 STG.E.U16 desc[UR6][R4.64], R21 ;  /* 0x000000150400c986 */ /* 0x0001e4000c101506 */
[----:B------:R-:W-:-:S02]  /*1280*/  @!P2 IMAD.WIDE R12, R23, 0x2, R6 ;  /* 0x00000002170ca825 */ /* 0x000fc400078e0206 */
[----:B------:R3:W-:Y:S01]  /*1290*/  @!P1 STG.E.U16 desc[UR6][R8.64], R25 ;  /* 0x0000001908009986 */ /* 0x0007e2000c101506 */
[----:B------:R-:W-:-:S03]  /*12a0*/  PLOP3.LUT P5, PT, P5, P6, PT, 0xf2, 0x2f ;  /* 0x00000000002f781c */ /* 0x000fc60002fade72 */
[----:B------:R3:W-:Y:S04]  /*12b0*/  @!P3 STG.E.U16 desc[UR6][R10.64], R15 ;  /* 0x0000000f0a00b986 */ /* 0x0007e8000c101506 */
[----:B------:R3:W-:Y:S01]  /*12c0*/  @!P2 STG.E.U16 desc[UR6][R12.64], R20 ;  /* 0x000000140c00a986 */ /* 0x0007e2000c101506 */
[----:B------:R-:W-:Y:S02]  /*12d0*/  FSETP.EQU.OR P5, PT, |R29|, +INF , P5 ;  /* 0x7f8000001d00780b */ /* 0x000fe40002faa600 */
[----:B------:R-:W-:Y:S02]  /*12e0*/  ISETP.LE.AND P1, PT, R0, UR4, PT ;  /* 0x0000000400007c0c */ /* 0x000fe4000bf23270 */
[----:B------:R-:W-:-:S04]  /*12f0*/  PLOP3.LUT P0, PT, P5, P0, PT, 0xf2, 0x2f ;  /* 0x00000000002f781c */ /* 0x000fc80002f01e72 */
[----:B------:R-:W-:-:S04]  /*1300*/  FSETP.NE.AND P0, PT, |R14|, +INF , !P0 ;  /* 0x7f8000000e00780b */ /* 0x000fc80004705200 */
[----:B------:R-:W-:-:S04]  /*1310*/  SEL R3, RZ, 0x1, !P0 ;  /* 0x00000001ff037807 */ /* 0x000fc80004000000 */
[----:B0-----:R-:W-:Y:S01]  /*1320*/  PRMT R4, R3, 0x7610, R4 ;  /* 0x0000761003047816 */ /* 0x001fe20000000004 */
[----:B---3--:R-:W-:Y:S06]  /*1330*/  @!P1 BRA `(.L_x_111) ;  /* 0xfffffff800ec9947 */ /* 0x008fec000383ffff */
[----:B------:R-:W-:Y:S05]  /*1340*/  BRA `(.L_x_104) ;  /* 0x0000000800907947 */ /* 0x000fea0003800000 */
.L_x_103:
        /* <DEDUP_REMOVED lines=24> */
[----:B------:R-:W-:-:S07]  /*14d0*/  IMAD.MOV.U32 R4, RZ, RZ, 0x1 ;  /* 0x00000001ff047424 */ /* 0x000fce00078e00ff */
.L_x_115:
[----:B------:R-:W-:-:S04]  /*14e0*/  IMAD.WIDE R8, R3, 0x10, R16 ;  /* 0x0000001003087825 */ /* 0x000fc800078e0210 */
[----:B------:R-:W-:Y:S02]  /*14f0*/  IMAD.WIDE R12, R3, 0x10, R18 ;  /* 0x00000010030c7825 */ /* 0x000fe400078e0212 */
[----:B------:R-:W2:Y:S04]  /*1500*/  LDG.E.128 R8, desc[UR6][R8.64] ;  /* 0x0000000608087981 */ /* 0x000ea8000c1e1d00 */
[----:B------:R-:W3:Y:S01]  /*1510*/  LDG.E.128 R12, desc[UR6][R12.64] ;  /* 0x000000060c0c7981 */ /* 0x000ee2000c1e1d00 */
[----:B------:R-:W-:Y:S01]  /*1520*/  LOP3.LUT P0, RZ, R4, 0xff, RZ, 0xc0, !PT ;  /* 0x000000ff04ff7812 */ /* 0x000fe2000780c0ff */
[----:B--2---:R-:W-:Y:S01]  /*1530*/  FMUL.FTZ R5, R10, UR5 ;  /* 0x000000050a057c20 */ /* 0x004fe20008410000 */
[----:B------:R-:W-:Y:S01]  /*1540*/  FMUL.FTZ R20, R9, UR5 ;  /* 0x0000000509147c20 */ /* 0x000fe20008410000 */
[----:B------:R-:W-:-:S02]  /*1550*/  FSETP.NE.FTZ.AND P1, PT, |R8|, +INF , PT ;  /* 0x7f8000000800780b */ /* 0x000fc40003f35200 */
[----:B---3--:R-:W-:Y:S01]  /*1560*/  FFMA.FTZ R21, R14, UR8, R5 ;  /* 0x000000080e157c23 */ /* 0x008fe20008010005 */
[----:B------:R-:W-:Y:S01]  /*1570*/  FMUL.FTZ R14, R11, UR5 ;  /* 0x000000050b0e7c20 */ /* 0x000fe20008410000 */
[----:B------:R-:W-:Y:S01]  /*1580*/  FFMA.FTZ R20, R13, UR8, R20 ;  /* 0x000000080d147c23 */ /* 0x000fe20008010014 */
[----:B------:R-:W-:Y:S01]  /*1590*/  FMUL.FTZ R5, R8, UR5 ;  /* 0x0000000508057c20 */ /* 0x000fe20008410000 */
[----:B------:R-:W-:Y:S01]  /*15a0*/  PLOP3.LUT P0, PT, P0, P1, PT, 0x2f, 0xf2 ;  /* 0x0000000000f2781c */ /* 0x000fe20000702577 */
[----:B------:R-:W-:Y:S01]  /*15b0*/  FFMA.FTZ R22, R15, UR8, R14 ;  /* 0x000000080f167c23 */ /* 0x000fe2000801000e */
[----:B------:R-:W-:Y:S01]  /*15c0*/  F2F.F16.F32 R21, R21 ;  /* 0x0000001500157304 */ /* 0x000fe20000200800 */
[----:B------:R-:W-:Y:S01]  /*15d0*/  FFMA.FTZ R5, R12, UR8, R5 ;  /* 0x000000080c057c23 */ /* 0x000fe20008010005 */
[----:B------:R-:W-:Y:S02]  /*15e0*/  FSETP.NE.FTZ.AND P1, PT, |R10|, +INF , PT ;  /* 0x7f8000000a00780b */ /* 0x000fe40003f35200 */
[----:B------:R-:W-:-:S04]  /*15f0*/  FSETP.EQU.OR P0, PT, |R9|, +INF , P0 ;  /* 0x7f8000000900780b */ /* 0x000fc8000070a600 */
[----:B------:R-:W0:Y:S01]  /*1600*/  F2F.F16.F32 R20, R20 ;  /* 0x0000001400147304 */ /* 0x000e220000200800 */
[----:B------:R-:W-:-:S04]  /*1610*/  PLOP3.LUT P0, PT, P0, P1, PT, 0xf2, 0x2f ;  /* 0x00000000002f781c */ /* 0x000fc80000703e72 */
[----:B------:R-:W-:-:S03]  /*1620*/  FSETP.NE.AND P0, PT, |R11|, +INF , !P0 ;  /* 0x7f8000000b00780b */ /* 0x000fc60004705200 */
[----:B------:R-:W2:Y:S01]  /*1630*/  F2F.F16.F32 R15, R22 ;  /* 0x00000016000f7304 */ /* 0x000ea20000200800 */
[----:B------:R-:W-:Y:S01]  /*1640*/  SEL R4, RZ, 0x1, !P0 ;  /* 0x00000001ff047807 */ /* 0x000fe20004000000 */
[----:B0-----:R-:W-:-:S06]  /*1650*/  IMAD.WIDE.U32 R12, R20, 0x10000, RZ ;  /* 0x00010000140c7825 */ /* 0x001fcc00078e00ff */
[----:B------:R-:W0:Y:S01]  /*1660*/  F2F.F16.F32 R5, R5 ;  /* 0x0000000500057304 */ /* 0x000e220000200800 */
[----:B--2---:R-:W-:-:S04]  /*1670*/  SHF.L.U32 R15, R15, 0x10, RZ ;  /* 0x000000100f0f7819 */ /* 0x004fc800000006ff */
[----:B------:R-:W-:Y:S02]  /*1680*/  LOP3.LUT R15, R13, R15, R21, 0xfe, !PT ;  /* 0x0000000f0d0f7212 */ /* 0x000fe400078efe15 */
[----:B0-----:R-:W-:Y:S01]  /*1690*/  LOP3.LUT R14, R12, R5, RZ, 0xfc, !PT ;  /* 0x000000050c0e7212 */ /* 0x001fe200078efcff */
[----:B------:R-:W-:-:S04]  /*16a0*/  IMAD.WIDE R12, R3, 0x8, R6 ;  /* 0x00000008030c7825 */ /* 0x000fc800078e0206 */
[----:B-1----:R-:W-:Y:S01]  /*16b0*/  IMAD.IADD R3, R0, 0x1, R3 ;  /* 0x0000000100037824 */ /* 0x002fe200078e0203 */
[----:B------:R0:W-:Y:S04]  /*16c0*/  STG.E.64 desc[UR6][R12.64], R14 ;  /* 0x0000000e0c007986 */ /* 0x0001e8000c101b06 */
[----:B------:R-:W-:-:S04]  /*16d0*/  SHF.L.U32 R5, R3, 0x2, RZ ;  /* 0x0000000203057819 */ /* 0x000fc800000006ff */
[----:B------:R-:W-:-:S13]  /*16e0*/  ISETP.GE.AND P1, PT, R5, R2, PT ;  /* 0x000000020500720c */ /* 0x000fda0003f26270 */
[----:B0-----:R-:W-:Y:S05]  /*16f0*/  @!P1 BRA `(.L_x_115) ;  /* 0xfffffffc00789947 */ /* 0x001fea000383ffff */
[----:B------:R-:W-:Y:S05]  /*1700*/  BRA `(.L_x_104) ;  /* 0x0000000400a07947 */ /* 0x000fea0003800000 */
.L_x_114:
[----:B------:R-:W-:-:S04]  /*1710*/  IMAD.WIDE R8, R3, 0x10, R16 ;  /* 0x0000001003087825 */ /* 0x000fc800078e0210 */
[----:B------:R-:W-:Y:S02]  /*1720*/  IMAD.WIDE R12, R3, 0x10, R18 ;  /* 0x00000010030c7825 */ /* 0x000fe400078e0212 */
[----:B------:R-:W2:Y:S04]  /*1730*/  LDG.E.128 R8, desc[UR6][R8.64] ;  /* 0x0000000608087981 */ /* 0x000ea8000c1e1d00 */
[----:B------:R-:W3:Y:S01]  /*1740*/  LDG.E.128 R12, desc[UR6][R12.64] ;  /* 0x000000060c0c7981 */ /* 0x000ee2000c1e1d00 */
[----:B--2---:R-:W-:Y:S01]  /*1750*/  FMUL.FTZ R20, R9, UR9 ;  /* 0x0000000909147c20 */ /* 0x004fe20008410000 */
[----:B------:R-:W-:Y:S01]  /*1760*/  FMUL.FTZ R5, R10, UR9 ;  /* 0x000000090a057c20 */ /* 0x000fe20008410000 */
[----:B------:R-:W-:Y:S02]  /*1770*/  FMUL.FTZ R10, R11, UR9 ;  /* 0x000000090b0a7c20 */ /* 0x000fe40008410000 */
[----:B---3--:R-:W-:Y:S01]  /*1780*/  FFMA.FTZ R20, R13, UR10, R20 ;  /* 0x0000000a0d147c23 */ /* 0x008fe20008010014 */
[----:B------:R-:W-:Y:S01]  /*1790*/  FFMA.FTZ R14, R14, UR10, R5 ;  /* 0x0000000a0e0e7c23 */ /* 0x000fe20008010005 */
[----:B------:R-:W-:Y:S01]  /*17a0*/  FFMA.FTZ R15, R15, UR10, R10 ;  /* 0x0000000a0f0f7c23 */ /* 0x000fe2000801000a */
[----:B------:R-:W-:-:S03]  /*17b0*/  FMUL.FTZ R5, R8, UR9 ;  /* 0x0000000908057c20 */ /* 0x000fc60008410000 */
[----:B------:R-:W0:Y:S01]  /*17c0*/  F2F.F16.F32 R20, R20 ;  /* 0x0000001400147304 */ /* 0x000e220000200800 */
[----:B------:R-:W-:-:S07]  /*17d0*/  FFMA.FTZ R5, R12, UR10, R5 ;  /* 0x0000000a0c057c23 */ /* 0x000fce0008010005 */
[----:B------:R-:W-:Y:S01]  /*17e0*/  F2F.F16.F32 R14, R14 ;  /* 0x0000000e000e7304 */ /* 0x000fe20000200800 */
[----:B0-----:R-:W-:-:S07]  /*17f0*/  IMAD.WIDE.U32 R8, R20, 0x10000, RZ ;  /* 0x0001000014087825 */ /* 0x001fce00078e00ff */
[----:B------:R-:W0:Y:S08]  /*1800*/  F2F.F16.F32 R15, R15 ;  /* 0x0000000f000f7304 */ /* 0x000e300000200800 */
[----:B------:R-:W2:Y:S01]  /*1810*/  F2F.F16.F32 R5, R5 ;  /* 0x0000000500057304 */ /* 0x000ea20000200800 */
[----:B0-----:R-:W-:-:S04]  /*1820*/  PRMT R11, R14, 0x5410, R15 ;  /* 0x000054100e0b7816 */ /* 0x001fc8000000000f */
[----:B------:R-:W-:Y:S02]  /*1830*/  LOP3.LUT R11, R11, R9, RZ, 0xfc, !PT ;  /* 0x000000090b0b7212 */ /* 0x000fe400078efcff */
[----:B--2---:R-:W-:Y:S01]  /*1840*/  LOP3.LUT R10, R8, R5, RZ, 0xfc, !PT ;  /* 0x00000005080a7212 */ /* 0x004fe200078efcff */
[----:B------:R-:W-:-:S04]  /*1850*/  IMAD.WIDE R8, R3, 0x8, R6 ;  /* 0x0000000803087825 */ /* 0x000fc800078e0206 */
[----:B-1----:R-:W-:Y:S01]  /*1860*/  IMAD.IADD R3, R0, 0x1, R3 ;  /* 0x0000000100037824 */ /* 0x002fe200078e0203 */
[----:B------:R0:W-:Y:S04]  /*1870*/  STG.E.64 desc[UR6][R8.64], R10 ;  /* 0x0000000a08007986 */ /* 0x0001e8000c101b06 */
[----:B------:R-:W-:-:S04]  /*1880*/  SHF.L.U32 R13, R3, 0x2, RZ ;  /* 0x00000002030d7819 */ /* 0x000fc800000006ff */
[----:B------:R-:W-:-:S13]  /*1890*/  ISETP.GE.AND P0, PT, R13, R2, PT ;  /* 0x000000020d00720c */ /* 0x000fda0003f06270 */
[----:B0-----:R-:W-:Y:S05]  /*18a0*/  @!P0 BRA `(.L_x_114) ;  /* 0xfffffffc00988947 */ /* 0x001fea000383ffff */
[----:B------:R-:W-:Y:S05]  /*18b0*/  BRA `(.L_x_104) ;  /* 0x0000000400347947 */ /* 0x000fea0003800000 */
.L_x_113:
[----:B------:R-:W-:-:S07]  /*18c0*/  IMAD.MOV.U32 R4, RZ, RZ, 0x1 ;  /* 0x00000001ff047424 */ /* 0x000fce00078e00ff */
.L_x_116:
[----:B------:R-:W-:-:S04]  /*18d0*/  IMAD.WIDE R8, R3, 0x10, R16 ;  /* 0x0000001003087825 */ /* 0x000fc800078e0210 */
[----:B------:R-:W-:Y:S02]  /*18e0*/  IMAD.WIDE R12, R3, 0x10, R18 ;  /* 0x00000010030c7825 */ /* 0x000fe400078e0212 */
[----:B------:R-:W2:Y:S04]  /*18f0*/  LDG.E.128 R8, desc[UR6][R8.64] ;  /* 0x0000000608087981 */ /* 0x000ea8000c1e1d00 */
[----:B------:R-:W3:Y:S01]  /*1900*/  LDG.E.128 R12, desc[UR6][R12.64] ;  /* 0x000000060c0c7981 */ /* 0x000ee2000c1e1d00 */
[----:B------:R-:W-:Y:S01]  /*1910*/  LOP3.LUT P1, RZ, R4, 0xff, RZ, 0xc0, !PT ;  /* 0x000000ff04ff7812 */ /* 0x000fe2000782c0ff */
[----:B--2---:R-:W-:Y:S01]  /*1920*/  FMUL.FTZ R20, R9, UR11 ;  /* 0x0000000b09147c20 */ /* 0x004fe20008410000 */
[----:B------:R-:W-:Y:S01]  /*1930*/  FMUL.FTZ R5, R10, UR11 ;  /* 0x0000000b0a057c20 */ /* 0x000fe20008410000 */
[----:B------:R-:W-:-:S02]  /*1940*/  FMUL.FTZ R10, R11, UR11 ;  /* 0x0000000b0b0a7c20 */ /* 0x000fc40008410000 */
[----:B---3--:R-:W-:Y:S01]  /*1950*/  FFMA.FTZ R20, R13, UR12, R20 ;  /* 0x0000000c0d147c23 */ /* 0x008fe20008010014 */
[----:B------:R-:W-:Y:S01]  /*1960*/  FFMA.FTZ R21, R14, UR12, R5 ;  /* 0x0000000c0e157c23 */ /* 0x000fe20008010005 */
[----:B------:R-:W-:Y:S01]  /*1970*/  FMUL.FTZ R5, R8, UR11 ;  /* 0x0000000b08057c20 */ /* 0x000fe20008410000 */
[----:B------:R-:W-:Y:S01]  /*1980*/  FFMA.FTZ R22, R15, UR12, R10 ;  /* 0x0000000c0f167c23 */ /* 0x000fe2000801000a */
[C---:B------:R-:W-:Y:S02]  /*1990*/  FSETP.NE.FTZ.AND P0, PT, |R12|.reuse, +INF , PT ;  /* 0x7f8000000c00780b */ /* 0x040fe40003f15200 */
[----:B------:R-:W-:Y:S01]  /*19a0*/  FFMA.FTZ R5, R12, UR12, R5 ;  /* 0x0000000c0c057c23 */ /* 0x000fe20008010005 */
[----:B------:R-:W0:Y:S01]  /*19b0*/  F2F.F16.F32 R20, R20 ;  /* 0x0000001400147304 */ /* 0x000e220000200800 */
[----:B------:R-:W-:Y:S02]  /*19c0*/  PLOP3.LUT P0, PT, P1, P0, PT, 0x2f, 0xf2 ;  /* 0x0000000000f2781c */ /* 0x000fe40000f00577 */
[----:B------:R-:W-:-:S02]  /*19d0*/  FSETP.NE.FTZ.AND P1, PT, |R14|, +INF , PT ;  /* 0x7f8000000e00780b */ /* 0x000fc40003f35200 */
[----:B------:R-:W-:-:S03]  /*19e0*/  FSETP.EQU.OR P0, PT, |R13|, +INF , P0 ;  /* 0x7f8000000d00780b */ /* 0x000fc6000070a600 */
[----:B------:R-:W2:Y:S01]  /*19f0*/  F2F.F16.F32 R11, R22 ;  /* 0x00000016000b7304 */ /* 0x000ea20000200800 */
[----:B------:R-:W-:-:S04]  /*1a00*/  PLOP3.LUT P0, PT, P0, P1, PT, 0xf2, 0x2f ;  /* 0x00000000002f781c */ /* 0x000fc80000703e72 */
[----:B------:R-:W-:Y:S01]  /*1a10*/  FSETP.NE.AND P0, PT, |R15|, +INF , !P0 ;  /* 0x7f8000000f00780b */ /* 0x000fe20004705200 */
[----:B0-----:R-:W-:Y:S02]  /*1a20*/  IMAD.WIDE.U32 R8, R20, 0x10000, RZ ;  /* 0x0001000014087825 */ /* 0x001fe400078e00ff */
[----:B------:R-:W0:Y:S01]  /*1a30*/  F2F.F16.F32 R21, R21 ;  /* 0x0000001500157304 */ /* 0x000e220000200800 */
[----:B------:R-:W-:Y:S02]  /*1a40*/  SEL R4, RZ, 0x1, !P0 ;  /* 0x00000001ff047807 */ /* 0x000fe40004000000 */
[----:B--2---:R-:W-:-:S05]  /*1a50*/  SHF.L.U32 R11, R11, 0x10, RZ ;  /* 0x000000100b0b7819 */ /* 0x004fca00000006ff */
[----:B------:R-:W2:Y:S01]  /*1a60*/  F2F.F16.F32 R5, R5 ;  /* 0x0000000500057304 */ /* 0x000ea20000200800 */
[----:B0-----:R-:W-:Y:S02]  /*1a70*/  LOP3.LUT R11, R9, R11, R21, 0xfe, !PT ;  /* 0x0000000b090b7212 */ /* 0x001fe400078efe15 */
        /* <DEDUP_REMOVED lines=8> */
.L_x_112:
[----:B------:R-:W-:-:S07]  /*1b00*/  IMAD.MOV.U32 R4, RZ, RZ, 0x1 ;  /* 0x00000001ff047424 */ /* 0x000fce00078e00ff */
.L_x_117:
[----:B0-----:R-:W-:-:S04]  /*1b10*/  IMAD.WIDE R8, R3, 0x10, R16 ;  /* 0x0000001003087825 */ /* 0x001fc800078e0210 */
[----:B------:R-:W-:Y:S02]  /*1b20*/  IMAD.WIDE R12, R3, 0x10, R18 ;  /* 0x00000010030c7825 */ /* 0x000fe400078e0212 */
[----:B------:R-:W2:Y:S04]  /*1b30*/  LDG.E.128 R8, desc[UR6][R8.64] ;  /* 0x0000000608087981 */ /* 0x000ea8000c1e1d00 */
[----:B------:R-:W3:Y:S01]  /*1b40*/  LDG.E.128 R12, desc[UR6][R12.64] ;  /* 0x000000060c0c7981 */ /* 0x000ee2000c1e1d00 */
[----:B------:R-:W-:Y:S01]  /*1b50*/  LOP3.LUT P1, RZ, R4, 0xff, RZ, 0xc0, !PT ;  /* 0x000000ff04ff7812 */ /* 0x000fe2000782c0ff */
[----:B--2---:R-:W-:Y:S01]  /*1b60*/  FMUL.FTZ R20, R9, UR13 ;  /* 0x0000000d09147c20 */ /* 0x004fe20008410000 */
[----:B------:R-:W-:-:S03]  /*1b70*/  FMUL.FTZ R5, R10, UR13 ;  /* 0x0000000d0a057c20 */ /* 0x000fc60008410000 */
[----:B---3--:R-:W-:Y:S01]  /*1b80*/  FFMA.FTZ R21, R13, UR14, R20 ;  /* 0x0000000e0d157c23 */ /* 0x008fe20008010014 */
[----:B------:R-:W-:Y:S01]  /*1b90*/  FMUL.FTZ R20, R11, UR13 ;  /* 0x0000000d0b147c20 */ /* 0x000fe20008410000 */
[----:B------:R-:W-:Y:S01]  /*1ba0*/  FFMA.FTZ R22, R14, UR14, R5 ;  /* 0x0000000e0e167c23 */ /* 0x000fe20008010005 */
[----:B------:R-:W-:Y:S01]  /*1bb0*/  FMUL.FTZ R5, R8, UR13 ;  /* 0x0000000d08057c20 */ /* 0x000fe20008410000 */
[----:B------:R-:W0:Y:S01]  /*1bc0*/  F2F.F16.F32 R24, R21 ;  /* 0x0000001500187304 */ /* 0x000e220000200800 */
[----:B------:R-:W-:Y:S01]  /*1bd0*/  FFMA.FTZ R23, R15, UR14, R20 ;  /* 0x0000000e0f177c23 */ /* 0x000fe20008010014 */
[C---:B------:R-:W-:Y:S01]  /*1be0*/  FSETP.NE.FTZ.AND P0, PT, |R12|.reuse, +INF , PT ;  /* 0x7f8000000c00780b */ /* 0x040fe20003f15200 */
[----:B------:R-:W-:-:S03]  /*1bf0*/  FFMA.FTZ R20, R12, UR14, R5 ;  /* 0x0000000e0c147c23 */ /* 0x000fc60008010005 */
[----:B------:R-:W-:Y:S02]  /*1c00*/  PLOP3.LUT P0, PT, P1, P0, PT, 0x2f, 0xf2 ;  /* 0x0000000000f2781c */ /* 0x000fe40000f00577 */
[----:B------:R-:W2:Y:S01]  /*1c10*/  F2F.F16.F32 R23, R23 ;  /* 0x0000001700177304 */ /* 0x000ea20000200800 */
[----:B------:R-:W-:Y:S02]  /*1c20*/  FSETP.NE.FTZ.AND P1, PT, |R13|, +INF , PT ;  /* 0x7f8000000d00780b */ /* 0x000fe40003f35200 */
[----:B------:R-:W-:-:S04]  /*1c30*/  FSETP.EQU.OR P0, PT, |R8|, +INF , P0 ;  /* 0x7f8000000800780b */ /* 0x000fc8000070a600 */
[----:B------:R-:W-:Y:S01]  /*1c40*/  PLOP3.LUT P0, PT, P0, P1, PT, 0xf2, 0x2f ;  /* 0x00000000002f781c */ /* 0x000fe20000703e72 */
[----:B------:R-:W3:Y:S01]  /*1c50*/  F2F.F16.F32 R22, R22 ;  /* 0x0000001600167304 */ /* 0x000ee20000200800 */
[----:B0-----:R-:W-:Y:S01]  /*1c60*/  IMAD.WIDE.U32 R4, R24, 0x10000, RZ ;  /* 0x0001000018047825 */ /* 0x001fe200078e00ff */
[----:B------:R-:W-:Y:S02]  /*1c70*/  FSETP.NE.FTZ.AND P1, PT, |R14|, +INF , PT ;  /* 0x7f8000000e00780b */ /* 0x000fe40003f35200 */
[----:B------:R-:W-:Y:S01]  /*1c80*/  FSETP.EQU.OR P0, PT, |R9|, +INF , P0 ;  /* 0x7f8000000900780b */ /* 0x000fe2000070a600 */
[----:B------:R-:W-:Y:S01]  /*1c90*/  IMAD.WIDE R8, R3, 0x8, R6 ;  /* 0x0000000803087825 */ /* 0x000fe200078e0206 */
[----:B--2---:R-:W-:Y:S02]  /*1ca0*/  SHF.L.U32 R13, R23, 0x10, RZ ;  /* 0x00000010170d7819 */ /* 0x004fe400000006ff */
[----:B------:R-:W0:Y:S01]  /*1cb0*/  F2F.F16.F32 R21, R20 ;  /* 0x0000001400157304 */ /* 0x000e220000200800 */
[----:B------:R-:W-:Y:S01]  /*1cc0*/  PLOP3.LUT P0, PT, P0, P1, PT, 0xf2, 0x2f ;  /* 0x00000000002f781c */ /* 0x000fe20000703e72 */
[----:B-1----:R-:W-:Y:S01]  /*1cd0*/  IMAD.IADD R3, R0, 0x1, R3 ;  /* 0x0000000100037824 */ /* 0x002fe200078e0203 */
[----:B------:R-:W-:-:S02]  /*1ce0*/  FSETP.NE.FTZ.AND P1, PT, |R15|, +INF , PT ;  /* 0x7f8000000f00780b */ /* 0x000fc40003f35200 */
[----:B------:R-:W-:Y:S02]  /*1cf0*/  FSETP.EQU.OR P0, PT, |R10|, +INF , P0 ;  /* 0x7f8000000a00780b */ /* 0x000fe4000070a600 */
[----:B---3--:R-:W-:Y:S02]  /*1d00*/  LOP3.LUT R13, R5, R13, R22, 0xfe, !PT ;  /* 0x0000000d050d7212 */ /* 0x008fe400078efe16 */
[----:B------:R-:W-:Y:S02]  /*1d10*/  SHF.L.U32 R5, R3, 0x2, RZ ;  /* 0x0000000203057819 */ /* 0x000fe400000006ff */
[----:B------:R-:W-:Y:S02]  /*1d20*/  PLOP3.LUT P0, PT, P0, P1, PT, 0xf2, 0x2f ;  /* 0x00000000002f781c */ /* 0x000fe40000703e72 */
[----:B------:R-:W-:Y:S02]  /*1d30*/  ISETP.GE.AND P1, PT, R5, R2, PT ;  /* 0x000000020500720c */ /* 0x000fe40003f26270 */
[----:B0-----:R-:W-:-:S02]  /*1d40*/  LOP3.LUT R12, R4, R21, RZ, 0xfc, !PT ;  /* 0x00000015040c7212 */ /* 0x001fc400078efcff */
[----:B------:R-:W-:-:S03]  /*1d50*/  FSETP.NE.AND P0, PT, |R11|, +INF , !P0 ;  /* 0x7f8000000b00780b */ /* 0x000fc60004705200 */
[----:B------:R0:W-:Y:S01]  /*1d60*/  STG.E.64 desc[UR6][R8.64], R12 ;  /* 0x0000000c08007986 */ /* 0x0001e2000c101b06 */
[----:B------:R-:W-:-:S05]  /*1d70*/  SEL R4, RZ, 0x1, !P0 ;  /* 0x00000001ff047807 */ /* 0x000fca0004000000 */
[----:B------:R-:W-:Y:S05]  /*1d80*/  @!P1 BRA `(.L_x_117) ;  /* 0xfffffffc00609947 */ /* 0x000fea000383ffff */
.L_x_104:
[----:B------:R-:W-:Y:S05]  /*1d90*/  BSYNC.RECONVERGENT B0 ;  /* 0x0000000000007941 */ /* 0x000fea0003800200 */
.L_x_102:
[----:B------:R-:W-:-:S04]  /*1da0*/  PRMT R0, R4, 0x9910, RZ ;  /* 0x0000991004007816 */ /* 0x000fc800000000ff */
[----:B------:R-:W-:-:S13]  /*1db0*/  ISETP.NE.AND P0, PT, R0, RZ, PT ;  /* 0x000000ff0000720c */ /* 0x000fda0003f05270 */
[----:B------:R-:W-:Y:S05]  /*1dc0*/  @P0 EXIT ;  /* 0x000000000000094d */ /* 0x000fea0003800000 */
[----:B------:R-:W1:Y:S01]  /*1dd0*/  LDC.64 R2, c[0x0][0x388] ;  /* 0x0000e200ff027b82 */ /* 0x000e620000000a00 */
[----:B------:R-:W-:-:S05]  /*1de0*/  IMAD.MOV.U32 R5, RZ, RZ, 0x1 ;  /* 0x00000001ff057424 */ /* 0x000fca00078e00ff */
[----:B-1----:R-:W-:Y:S01]  /*1df0*/  STG.E.STRONG.SYS desc[UR6][R2.64], R5 ;  /* 0x0000000502007986 */ /* 0x002fe2000c115906 */
[----:B------:R-:W-:Y:S05]  /*1e00*/  EXIT ;  /* 0x000000000000794d */ /* 0x000fea0003800000 */
.L_x_118:
        /* <DEDUP_REMOVED lines=15> */
.L_x_142:


//--------------------- .text._Z25multi_tensor_apply_kernelI18TensorListMetadataILi3EE12AxpbyFunctorIfffEJffiEEvlPViT_T0_DpT1_ --------------------------
	.section	.text._Z25multi_tensor_apply_kernelI18TensorListMetadataILi3EE12AxpbyFunctorIfffEJffiEEvlPViT_T0_DpT1_,"ax",@progbits
	.align	128
        .global         _Z25multi_tensor_apply_kernelI18TensorListMetadataILi3EE12AxpbyFunctorIfffEJffiEEvlPViT_T0_DpT1_
        .type           _Z25multi_tensor_apply_kernelI18TensorListMetadataILi3EE12AxpbyFunctorIfffEJffiEEvlPViT_T0_DpT1_,@function
        .size           _Z25multi_tensor_apply_kernelI18TensorListMetadataILi3EE12AxpbyFunctorIfffEJffiEEvlPViT_T0_DpT1_,(.L_x_143 - _Z25multi_tensor_apply_kernelI18TensorListMetadataILi3EE12AxpbyFunctorIfffEJffiEEvlPViT_T0_DpT1_)
        .other          _Z25multi_tensor_apply_kernelI18TensorListMetadataILi3EE12AxpbyFunctorIfffEJffiEEvlPViT_T0_DpT1_,@"STO_CUDA_ENTRY STV_DEFAULT"
_Z25multi_tensor_apply_kernelI18TensorListMetadataILi3EE12AxpbyFunctorIfffEJffiEEvlPViT_T0_DpT1_:
.text._Z25multi_tensor_apply_kernelI18TensorListMetadataILi3EE12AxpbyFunctorIfffEJffiEEvlPViT_T0_DpT1_:
        /* <DEDUP_REMOVED lines=45> */
.L_x_125:
[----:B-1----:R-:W-:Y:S01]  /*02d0*/  IADD3 R5, PT, PT, R2, UR4, RZ ;  /* 0x0000000402057c10 */ /* 0x002fe2000fffe0ff */
[----:B------:R-:W-:-:S03]  /*02e0*/  IMAD.MOV.U32 R10, RZ, RZ, RZ ;  /* 0x000000ffff0a7224 */ /* 0x000fc600078e00ff */
[C---:B------:R-:W-:Y:S02]  /*02f0*/  IADD3 R27, PT, PT, R5.reuse, UR5, RZ ;  /* 0x00000005051b7c10 */ /* 0x040fe4000fffe0ff */
[-C--:B------:R-:W-:Y:S02]  /*0300*/  ISETP.GE.AND P0, PT, R5, R3.reuse, PT ;  /* 0x000000030500720c */ /* 0x080fe40003f06270 */
[C---:B------:R-:W-:Y:S02]  /*0310*/  IADD3 R11, PT, PT, R27.reuse, UR5, RZ ;  /* 0x000000051b0b7c10 */ /* 0x040fe4000fffe0ff */
[-C--:B------:R-:W-:Y:S02]  /*0320*/  ISETP.GE.AND P4, PT, R27, R3.reuse, PT ;  /* 0x000000031b00720c */ /* 0x080fe40003f86270 */
[C---:B------:R-:W-:Y:S02]  /*0330*/  IADD3 R9, PT, PT, R11.reuse, UR5, RZ ;  /* 0x000000050b097c10 */ /* 0x040fe4000fffe0ff */
[----:B------:R-:W-:-:S02]  /*0340*/  ISETP.GE.AND P3, PT, R11, R3, PT ;  /* 0x000000030b00720c */ /* 0x000fc40003f66270 */
[----:B------:R-:W-:Y:S01]  /*0350*/  ISETP.GE.AND P2, PT, R9, R3, PT ;  /* 0x000000030900720c */ /* 0x000fe20003f46270 */
[----:B------:R-:W-:Y:S02]  /*0360*/  HFMA2 R26, -RZ, RZ, 0, 0 ;  /* 0x00000000ff1a7431 */ /* 0x000fe400000001ff */
[----:B------:R-:W-:Y:S01]  /*0370*/  @!P0 IMAD.WIDE R18, R5, 0x4, R22 ;  /* 0x0000000405128825 */ /* 0x000fe200078e0216 */
[----:B------:R-:W-:-:S03]  /*0380*/  CS2R R28, SRZ ;  /* 0x00000000001c7805 */ /* 0x000fc6000001ff00 */
[----:B------:R-:W-:Y:S01]  /*0390*/  @!P4 IMAD.WIDE R14, R27, 0x4, R22 ;  /* 0x000000041b0ec825 */ /* 0x000fe200078e0216 */
[----:B------:R1:W2:Y:S03]  /*03a0*/  @!P0 LDG.E R10, desc[UR6][R18.64] ;  /* 0x00000006120a8981 */ /* 0x0002a6000c1e1900 */
[--C-:B------:R-:W-:Y:S01]  /*03b0*/  @!P0 IMAD.WIDE R16, R5, 0x4, R20.reuse ;  /* 0x0000000405108825 */ /* 0x100fe200078e0214 */
[----:B------:R3:W4:Y:S03]  /*03c0*/  @!P4 LDG.E R26, desc[UR6][R14.64] ;  /* 0x000000060e1ac981 */ /* 0x000726000c1e1900 */
[----:B------:R-:W-:Y:S01]  /*03d0*/  IMAD.MOV.U32 R4, RZ, RZ, RZ ;  /* 0x000000ffff047224 */ /* 0x000fe200078e00ff */
[----:B------:R5:W0:Y:S01]  /*03e0*/  @!P0 LDG.E R28, desc[UR6][R16.64] ;  /* 0x00000006101c8981 */ /* 0x000a22000c1e1900 */
[----:B------:R-:W-:Y:S01]  /*03f0*/  @!P4 IMAD.WIDE R12, R27, 0x4, R20 ;  /* 0x000000041b0cc825 */ /* 0x000fe200078e0214 */
[----:B------:R-:W-:-:S03]  /*0400*/  MOV R8, RZ ;  /* 0x000000ff00087202 */ /* 0x000fc60000000f00 */
[--C-:B-1----:R-:W-:Y:S01]  /*0410*/  @!P3 IMAD.WIDE R18, R11, 0x4, R20.reuse ;  /* 0x000000040b12b825 */ /* 0x102fe200078e0214 */
[----:B---3--:R-:W-:Y:S01]  /*0420*/  CS2R R14, SRZ ;  /* 0x00000000000e7805 */ /* 0x008fe2000001ff00 */
[----:B------:R1:W3:Y:S02]  /*0430*/  @!P4 LDG.E R4, desc[UR6][R12.64] ;  /* 0x000000060c04c981 */ /* 0x0002e4000c1e1900 */
[----:B------:R-:W-:Y:S02]  /*0440*/  @!P2 IMAD.WIDE R24, R9, 0x4, R20 ;  /* 0x000000040918a825 */ /* 0x000fe400078e0214 */
[----:B------:R-:W4:Y:S02]  /*0450*/  @!P3 LDG.E R29, desc[UR6][R18.64] ;  /* 0x00000006121db981 */ /* 0x000f24000c1e1900 */
[--C-:B-----5:R-:W-:Y:S02]  /*0460*/  @!P3 IMAD.WIDE R16, R11, 0x4, R22.reuse ;  /* 0x000000040b10b825 */ /* 0x120fe400078e0216 */
[----:B------:R-:W5:Y:S02]  /*0470*/  @!P2 LDG.E R14, desc[UR6][R24.64] ;  /* 0x00000006180ea981 */ /* 0x000f64000c1e1900 */
[----:B-1----:R-:W-:-:S02]  /*0480*/  @!P2 IMAD.WIDE R12, R9, 0x4, R22 ;  /* 0x00000004090ca825 */ /* 0x002fc400078e0216 */
[----:B------:R-:W5:Y:S04]  /*0490*/  @!P3 LDG.E R8, desc[UR6][R16.64] ;  /* 0x000000061008b981 */ /* 0x000f68000c1e1900 */
[----:B------:R1:W5:Y:S01]  /*04a0*/  @!P2 LDG.E R15, desc[UR6][R12.64] ;  /* 0x000000060c0fa981 */ /* 0x000362000c1e1900 */
[----:B------:R-:W-:Y:S02]  /*04b0*/  ISETP.GE.AND P1, PT, R5, R3, PT ;  /* 0x000000030500720c */ /* 0x000fe40003f26270 */
[----:B------:R-:W-:Y:S01]  /*04c0*/  LOP3.LUT P0, RZ, R0, 0xff, RZ, 0xc0, !PT ;  /* 0x000000ff00ff7812 */ /* 0x000fe2000780c0ff */
[----:B------:R-:W-:-:S10]  /*04d0*/  ULEA UR4, UR5, UR4, 0x2 ;  /* 0x0000000405047291 */ /* 0x000fd4000f8e10ff */
[----:B-1----:R-:W-:-:S04]  /*04e0*/  @!P1 IMAD.WIDE R12, R5, 0x4, R6 ;  /* 0x00000004050c9825 */ /* 0x002fc800078e0206 */
[C---:B0-----:R-:W-:Y:S01]  /*04f0*/  FMUL.FTZ R17, R28.reuse, UR8 ;  /* 0x000000081c117c20 */ /* 0x041fe20008410000 */
[----:B------:R-:W-:-:S03]  /*0500*/  FSETP.NE.FTZ.AND P5, PT, |R28|, +INF , PT ;  /* 0x7f8000001c00780b */ /* 0x000fc60003fb5200 */
[----:B--2---:R-:W-:Y:S01]  /*0510*/  FFMA.FTZ R19, R10, UR9, R17 ;  /* 0x000000090a137c23 */ /* 0x004fe20008010011 */
[----:B---3--:R-:W-:Y:S01]  /*0520*/  FMUL.FTZ R0, R4, UR8 ;  /* 0x0000000804007c20 */ /* 0x008fe20008410000 */
[----:B----4-:R-:W-:-:S03]  /*0530*/  FMUL.FTZ R16, R29, UR8 ;  /* 0x000000081d107c20 */ /* 0x010fc60008410000 */
[----:B------:R-:W-:Y:S01]  /*0540*/  FFMA.FTZ R26, R26, UR9, R0 ;  /* 0x000000091a1a7c23 */ /* 0x000fe20008010000 */
[----:B-----5:R-:W-:Y:S01]  /*0550*/  FMUL.FTZ R18, R14, UR8 ;  /* 0x000000080e127c20 */ /* 0x020fe20008410000 */
[----:B------:R-:W-:-:S04]  /*0560*/  @!P3 IMAD.WIDE R10, R11, 0x4, R6 ;  /* 0x000000040b0ab825 */ /* 0x000fc800078e0206 */
[----:B------:R-:W-:Y:S01]  /*0570*/  FFMA.FTZ R25, R8, UR9, R16 ;  /* 0x0000000908197c23 */ /* 0x000fe20008010010 */
[----:B------:R-:W-:Y:S01]  /*0580*/  @!P4 IMAD.WIDE R16, R27, 0x4, R6 ;  /* 0x000000041b10c825 */ /* 0x000fe200078e0206 */
[----:B------:R-:W-:-:S03]  /*0590*/  PLOP3.LUT P0, PT, P0, P5, PT, 0x2f, 0xf2 ;  /* 0x0000000000f2781c */ /* 0x000fc6000070a577 */
[----:B------:R-:W-:Y:S01]  /*05a0*/  FFMA.FTZ R15, R15, UR9, R18 ;  /* 0x000000090f0f7c23 */ /* 0x000fe20008010012 */
[----:B------:R-:W-:Y:S01]  /*05b0*/  @!P2 IMAD.WIDE R8, R9, 0x4, R6 ;  /* 0x000000040908a825 */ /* 0x000fe200078e0206 */
[----:B------:R3:W-:Y:S01]  /*05c0*/  @!P1 STG.E desc[UR6][R12.64], R19 ;  /* 0x000000130c009986 */ /* 0x0007e2000c101906 */
[----:B------:R-:W-:-:S03]  /*05d0*/  FSETP.EQU.OR P0, PT, |R4|, +INF , P0 ;  /* 0x7f8000000400780b */ /* 0x000fc6000070a600 */
        /* <DEDUP_REMOVED lines=10> */
.L_x_124:
[----:B------:R-:W0:Y:S01]  /*0680*/  LDCU UR8, c[0x0][0xfe0] ;  /* 0x0001fc00ff0877ac */ /* 0x000e220008000800 */
[----:B------:R-:W2:Y:S01]  /*0690*/  LDCU UR9, c[0x0][0xfdc] ;  /* 0x0001fb80ff0977ac */ /* 0x000ea20008000800 */
[----:B------:R-:W-:-:S05]  /*06a0*/  UMOV UR4, URZ ;  /* 0x000000ff00047c82 */ /* 0x000fca0008000000 */
.L_x_126:
[----:B-1----:R-:W-:Y:S02]  /*06b0*/  VIADD R5, R2, UR4 ;  /* 0x0000000402057c36 */ /* 0x002fe40008000000 */
[----:B------:R-:W-:-:S03]  /*06c0*/  HFMA2 R12, -RZ, RZ, 0, 0 ;  /* 0x00000000ff0c7431 */ /* 0x000fc600000001ff */
        /* <DEDUP_REMOVED lines=8> */
[----:B------:R-:W-:-:S03]  /*0750*/  CS2R R28, SRZ ;  /* 0x00000000001c7805 */ /* 0x000fc6000001ff00 */
[----:B------:R-:W-:Y:S01]  /*0760*/  IMAD.MOV.U32 R4, RZ, RZ, RZ ;  /* 0x000000ffff047224 */ /* 0x000fe200078e00ff */
[----:B------:R1:W3:Y:S01]  /*0770*/  @!P0 LDG.E R12, desc[UR6][R24.64] ;  /* 0x00000006180c8981 */ /* 0x0002e2000c1e1900 */
[----:B------:R-:W-:Y:S01]  /*0780*/  @!P1 IMAD.WIDE R16, R9, 0x4, R20 ;  /* 0x0000000409109825 */ /* 0x000fe200078e0214 */
[----:B------:R-:W-:-:S03]  /*0790*/  MOV R10, RZ ;  /* 0x000000ff000a7202 */ /* 0x000fc60000000f00 */
[----:B------:R-:W-:Y:S01]  /*07a0*/  @!P0 IMAD.WIDE R18, R5, 0x4, R20 ;  /* 0x0000000405128825 */ /* 0x000fe200078e0214 */
[----:B------:R4:W0:Y:S03]  /*07b0*/  @!P1 LDG.E R4, desc[UR6][R16.64] ;  /* 0x0000000610049981 */ /* 0x000826000c1e1900 */
[----:B------:R-:W-:Y:S02]  /*07c0*/  HFMA2 R8, -RZ, RZ, 0, 0 ;  /* 0x00000000ff087431 */ /* 0x000fe400000001ff */
[----:B------:R-:W-:Y:S01]  /*07d0*/  @!P1 IMAD.WIDE R14, R9, 0x4, R22 ;  /* 0x00000004090e9825 */ /* 0x000fe200078e0216 */
[----:B------:R5:W2:Y:S03]  /*07e0*/  @!P0 LDG.E R28, desc[UR6][R18.64] ;  /* 0x00000006121c8981 */ /* 0x000aa6000c1e1900 */
[----:B-1----:R-:W-:Y:S01]  /*07f0*/  @!P2 IMAD.WIDE R24, R13, 0x4, R20 ;  /* 0x000000040d18a825 */ /* 0x002fe200078e0214 */
[----:B------:R1:W3:Y:S01]  /*0800*/  @!P1 LDG.E R10, desc[UR6][R14.64] ;  /* 0x000000060e0a9981 */ /* 0x0002e2000c1e1900 */
[----:B----4-:R-:W-:-:S02]  /*0810*/  CS2R R16, SRZ ;  /* 0x0000000000107805 */ /* 0x010fc4000001ff00 */
[----:B------:R-:W-:Y:S01]  /*0820*/  @!P3 IMAD.WIDE R26, R11, 0x4, R20 ;  /* 0x000000040b1ab825 */ /* 0x000fe200078e0214 */
[----:B------:R-:W4:Y:S03]  /*0830*/  @!P2 LDG.E R29, desc[UR6][R24.64] ;  /* 0x00000006181da981 */ /* 0x000f26000c1e1900 */
[--C-:B-----5:R-:W-:Y:S01]  /*0840*/  @!P2 IMAD.WIDE R18, R13, 0x4, R22.reuse ;  /* 0x000000040d12a825 */ /* 0x120fe200078e0216 */
[----:B------:R-:W5:Y:S03]  /*0850*/  @!P3 LDG.E R16, desc[UR6][R26.64] ;  /* 0x000000061a10b981 */ /* 0x000f66000c1e1900 */
[----:B-1----:R-:W-:Y:S01]  /*0860*/  @!P3 IMAD.WIDE R14, R11, 0x4, R22 ;  /* 0x000000040b0eb825 */ /* 0x002fe200078e0216 */
[----:B------:R3:W5:Y:S04]  /*0870*/  @!P2 LDG.E R8, desc[UR6][R18.64] ;  /* 0x000000061208a981 */ /* 0x000768000c1e1900 */
[----:B------:R-:W5:Y:S01]  /*0880*/  @!P3 LDG.E R17, desc[UR6][R14.64] ;  /* 0x000000060e11b981 */ /* 0x000f62000c1e1900 */
[----:B------:R-:W-:Y:S01]  /*0890*/  ULEA UR4, UR5, UR4, 0x2 ;  /* 0x0000000405047291 */ /* 0x000fe2000f8e10ff */
[----:B0-----:R-:W-:Y:S01]  /*08a0*/  FMUL.FTZ R4, R4, UR8 ;  /* 0x0000000804047c20 */ /* 0x001fe20008410000 */
[----:B--2---:R-:W-:-:S03]  /*08b0*/  FMUL.FTZ R28, R28, UR8 ;  /* 0x000000081c1c7c20 */ /* 0x004fc60008410000 */
[----:B---3--:R-:W-:Y:S01]  /*08c0*/  FFMA.FTZ R18, R10, UR9, R4 ;  /* 0x000000090a127c23 */ /* 0x008fe20008010004 */
[----:B----4-:R-:W-:Y:S01]  /*08d0*/  FMUL.FTZ R29, R29, UR8 ;  /* 0x000000081d1d7c20 */ /* 0x010fe20008410000 */
[----:B------:R-:W-:Y:S01]  /*08e0*/  FFMA.FTZ R19, R12, UR9, R28 ;  /* 0x000000090c137c23 */ /* 0x000fe2000801001c */
[----:B------:R-:W-:-:S04]  /*08f0*/  @!P0 IMAD.WIDE R4, R5, 0x4, R6 ;  /* 0x0000000405048825 */ /* 0x000fc800078e0206 */
[----:B-----5:R-:W-:Y:S01]  /*0900*/  FMUL.FTZ R16, R16, UR8 ;  /* 0x0000000810107c20 */ /* 0x020fe20008410000 */
[----:B------:R-:W-:-:S04]  /*0910*/  @!P2 IMAD.WIDE R12, R13, 0x4, R6 ;  /* 0x000000040d0ca825 */ /* 0x000fc800078e0206 */
[----:B------:R-:W-:Y:S01]  /*0920*/  FFMA.FTZ R29, R8, UR9, R29 ;  /* 0x00000009081d7c23 */ /* 0x000fe2000801001d */
[----:B------:R-:W-:-:S04]  /*0930*/  @!P1 IMAD.WIDE R8, R9, 0x4, R6 ;  /* 0x0000000409089825 */ /* 0x000fc800078e0206 */
[----:B------:R-:W-:Y:S01]  /*0940*/  FFMA.FTZ R17, R17, UR9, R16 ;  /* 0x0000000911117c23 */ /* 0x000fe20008010010 */
[----:B------:R-:W-:Y:S01]  /*0950*/  @!P3 IMAD.WIDE R10, R11, 0x4, R6 ;  /* 0x000000040b0ab825 */ /* 0x000fe200078e0206 */
[----:B------:R3:W-:Y:S04]  /*0960*/  @!P0 STG.E desc[UR6][R4.64], R19 ;  /* 0x0000001304008986 */ /* 0x0007e8000c101906 */
[----:B------:R3:W-:Y:S04]  /*0970*/  @!P1 STG.E desc[UR6][R8.64], R18 ;  /* 0x0000001208009986 */ /* 0x0007e8000c101906 */
[----:B------:R3:W-:Y:S04]  /*0980*/  @!P2 STG.E desc[UR6][R12.64], R29 ;  /* 0x0000001d0c00a986 */ /* 0x0007e8000c101906 */
[----:B------:R3:W-:Y:S01]  /*0990*/  @!P3 STG.E desc[UR6][R10.64], R17 ;  /* 0x000000110a00b986 */ /* 0x0007e2000c101906 */
[----:B------:R-:W-:-:S13]  /*09a0*/  ISETP.LE.AND P0, PT, R3, UR4, PT ;  /* 0x0000000403007c0c */ /* 0x000fda000bf03270 */
[----:B---3--:R-:W-:Y:S05]  /*09b0*/  @!P0 BRA `(.L_x_126) ;  /* 0xfffffffc003c8947 */ /* 0x008fea000383ffff */
[----:B------:R-:W-:Y:S05]  /*09c0*/  BRA `(.L_x_121) ;  /* 0x0000001000207947 */ /* 0x000fea0003800000 */
.L_x_123:
[----:B------:R-:W-:Y:S01]  /*09d0*/  MOV R0, 0x1 ;  /* 0x0000000100007802 */ /* 0x000fe20000000f00 */
[----:B------:R-:W0:Y:S01]  /*09e0*/  LDCU UR8, c[0x0][0xfe0] ;  /* 0x0001fc00ff0877ac */ /* 0x000e220008000800 */
[----:B------:R-:W2:Y:S01]  /*09f0*/  LDCU UR9, c[0x0][0xfdc] ;  /* 0x0001fb80ff0977ac */ /* 0x000ea20008000800 */
[----:B------:R-:W-:-:S05]  /*0a00*/  UMOV UR4, URZ ;  /* 0x000000ff00047c82 */ /* 0x000fca0008000000 */
.L_x_127:
        /* <DEDUP_REMOVED lines=9> */
[----:B------:R-:W-:Y:S02]  /*0aa0*/  IMAD.MOV.U32 R8, RZ, RZ, RZ ;  /* 0x000000ffff087224 */ /* 0x000fe400078e00ff */
[----:B------:R-:W-:Y:S01]  /*0ab0*/  @!P0 IMAD.WIDE R24, R19, 0x4, R22 ;  /* 0x0000000413188825 */ /* 0x000fe200078e0216 */
[----:B------:R-:W-:-:S03]  /*0ac0*/  MOV R18, RZ ;  /* 0x000000ff00127202 */ /* 0x000fc60000000f00 */
[--C-:B------:R-:W-:Y:S01]  /*0ad0*/  @!P4 IMAD.WIDE R14, R29, 0x4, R20.reuse ;  /* 0x000000041d0ec825 */ /* 0x100fe200078e0214 */
[----:B------:R-:W-:Y:S01]  /*0ae0*/  CS2R R4, SRZ ;  /* 0x0000000000047805 */ /* 0x000fe2000001ff00 */
[----:B------:R1:W3:Y:S02]  /*0af0*/  @!P0 LDG.E R10, desc[UR6][R24.64] ;  /* 0x00000006180a8981 */ /* 0x0002e4000c1e1900 */
[----:B------:R-:W-:Y:S02]  /*0b00*/  HFMA2 R28, -RZ, RZ, 0, 0 ;  /* 0x00000000ff1c7431 */ /* 0x000fe400000001ff */
[----:B------:R-:W-:Y:S01]  /*0b10*/  @!P0 IMAD.WIDE R16, R19, 0x4, R20 ;  /* 0x0000000413108825 */ /* 0x000fe200078e0214 */
[----:B------:R4:W0:Y:S03]  /*0b20*/  @!P4 LDG.E R8, desc[UR6][R14.64] ;  /* 0x000000060e08c981 */ /* 0x000826000c1e1900 */
[----:B------:R-:W-:Y:S01]  /*0b30*/  @!P4 IMAD.WIDE R12, R29, 0x4, R22 ;  /* 0x000000041d0cc825 */ /* 0x000fe200078e0216 */
[----:B------:R5:W2:Y:S03]  /*0b40*/  @!P0 LDG.E R18, desc[UR6][R16.64] ;  /* 0x0000000610128981 */ /* 0x000aa6000c1e1900 */
[----:B-1----:R-:W-:Y:S01]  /*0b50*/  @!P3 IMAD.WIDE R24, R11, 0x4, R20 ;  /* 0x000000040b18b825 */ /* 0x002fe200078e0214 */
[----:B------:R1:W2:Y:S01]  /*0b60*/  @!P4 LDG.E R5, desc[UR6][R12.64] ;  /* 0x000000060c05c981 */ /* 0x0002a2000c1e1900 */
[----:B----4-:R-:W-:-:S02]  /*0b70*/  CS2R R14, SRZ ;  /* 0x00000000000e7805 */ /* 0x010fc4000001ff00 */
[----:B------:R-:W-:Y:S01]  /*0b80*/  @!P2 IMAD.WIDE R26, R9, 0x4, R20 ;  /* 0x00000004091aa825 */ /* 0x000fe200078e0214 */
[----:B------:R4:W2:Y:S03]  /*0b90*/  @!P3 LDG.E R28, desc[UR6][R24.64] ;  /* 0x00000006181cb981 */ /* 0x0008a6000c1e1900 */
[--C-:B-----5:R-:W-:Y:S01]  /*0ba0*/  @!P3 IMAD.WIDE R16, R11, 0x4, R22.reuse ;  /* 0x000000040b10b825 */ /* 0x120fe200078e0216 */
[----:B------:R-:W5:Y:S03]  /*0bb0*/  @!P2 LDG.E R14, desc[UR6][R26.64] ;  /* 0x000000061a0ea981 */ /* 0x000f66000c1e1900 */
[----:B-1----:R-:W-:Y:S01]  /*0bc0*/  @!P2 IMAD.WIDE R12, R9, 0x4, R22 ;  /* 0x00000004090ca825 */ /* 0x002fe200078e0216 */
[----:B------:R1:W5:Y:S04]  /*0bd0*/  @!P3 LDG.E R4, desc[UR6][R16.64] ;  /* 0x000000061004b981 */ /* 0x000368000c1e1900 */
[----:B------:R2:W5:Y:S01]  /*0be0*/  @!P2 LDG.E R15, desc[UR6][R12.64] ;  /* 0x000000060c0fa981 */ /* 0x000562000c1e1900 */
[----:B------:R-:W-:Y:S01]  /*0bf0*/  ISETP.GE.AND P1, PT, R19, R3, PT ;  /* 0x000000031300720c */ /* 0x000fe20003f26270 */
[----:B----4-:R-:W-:Y:S01]  /*0c00*/  @!P2 IMAD.WIDE R24, R9, 0x4, R6 ;  /* 0x000000040918a825 */ /* 0x010fe200078e0206 */
[----:B------:R-:W-:Y:S01]  /*0c10*/  LOP3.LUT P0, RZ, R0, 0xff, RZ, 0xc0, !PT ;  /* 0x000000ff00ff7812 */ /* 0x000fe2000780c0ff */
[----:B------:R-:W-:-:S10]  /*0c20*/  ULEA UR4, UR5, UR4, 0x2 ;  /* 0x0000000405047291 */ /* 0x000fd4000f8e10ff */
[----:B-1----:R-:W-:Y:S01]  /*0c30*/  @!P1 IMAD.WIDE R16, R19, 0x4, R6 ;  /* 0x0000000413109825 */ /* 0x002fe200078e0206 */
[----:B---3--:R-:W-:-:S03]  /*0c40*/  FSETP.NE.FTZ.AND P5, PT, |R10|, +INF , PT ;  /* 0x7f8000000a00780b */ /* 0x008fc60003fb5200 */
[----:B0-----:R-:W-:Y:S01]  /*0c50*/  FMUL.FTZ R8, R8, UR8 ;  /* 0x0000000808087c20 */ /* 0x001fe20008410000 */
[----:B--2---:R-:W-:-:S04]  /*0c60*/  FMUL.FTZ R18, R18, UR8 ;  /* 0x0000000812127c20 */ /* 0x004fc80008410000 */
[----:B------:R-:W-:Y:S01]  /*0c70*/  FFMA.FTZ R13, R10, UR9, R18 ;  /* 0x000000090a0d7c23 */ /* 0x000fe20008010012 */
[----:B------:R-:W-:-:S04]  /*0c80*/  @!P4 IMAD.WIDE R18, R29, 0x4, R6 ;  /* 0x000000041d12c825 */ /* 0x000fc800078e0206 */
[----:B------:R-:W-:Y:S01]  /*0c90*/  FMUL.FTZ R9, R28, UR8 ;  /* 0x000000081c097c20 */ /* 0x000fe20008410000 */
[----:B------:R-:W-:Y:S01]  /*0ca0*/  FFMA.FTZ R27, R5, UR9, R8 ;  /* 0x00000009051b7c23 */ /* 0x000fe20008010008 */
[----:B-----5:R-:W-:Y:S01]  /*0cb0*/  FMUL.FTZ R14, R14, UR8 ;  /* 0x000000080e0e7c20 */ /* 0x020fe20008410000 */
[----:B------:R-:W-:Y:S01]  /*0cc0*/  @!P3 IMAD.WIDE R10, R11, 0x4, R6 ;  /* 0x000000040b0ab825 */ /* 0x000fe200078e0206 */
[----:B------:R-:W-:-:S03]  /*0cd0*/  PLOP3.LUT P0, PT, P0, P5, PT, 0x2f, 0xf2 ;  /* 0x0000000000f2781c */ /* 0x000fc6000070a577 */
[----:B------:R-:W-:Y:S01]  /*0ce0*/  FFMA.FTZ R9, R4, UR9, R9 ;  /* 0x0000000904097c23 */ /* 0x000fe20008010009 */
        /* <DEDUP_REMOVED lines=13> */
.L_x_122:
[----:B------:R-:W-:Y:S01]  /*0dc0*/  MOV R0, 0x1 ;  /* 0x0000000100007802 */ /* 0x000fe20000000f00 */
[----:B------:R-:W0:Y:S01]  /*0dd0*/  LDCU UR8, c[0x0][0xfe0] ;  /* 0x0001fc00ff0877ac */ /* 0x000e220008000800 */
[----:B------:R-:W2:Y:S01]  /*0de0*/  LDCU UR9, c[0x0][0xfdc] ;  /* 0x0001fb80ff0977ac */ /* 0x000ea20008000800 */
[----:B------:R-:W-:-:S05]  /*0df0*/  UMOV UR4, URZ ;  /* 0x000000ff00047c82 */ /* 0x000fca0008000000 */
.L_x_128:
[----:B-1----:R-:W-:Y:S01]  /*0e00*/  VIADD R9, R2, UR4 ;  /* 0x0000000402097c36 */ /* 0x002fe20008000000 */
[----:B------:R-:W-:Y:S01]  /*0e10*/  CS2R R28, SRZ ;  /* 0x00000000001c7805 */ /* 0x000fe2000001ff00 */
[----:B------:R-:W-:-:S03]  /*0e20*/  IMAD.MOV.U32 R10, RZ, RZ, RZ ;  /* 0x000000ffff0a7224 */ /* 0x000fc600078e00ff */
[C---:B------:R-:W-:Y:S02]  /*0e30*/  ISETP.GE.AND P0, PT, R9.reuse, R3, PT ;  /* 0x000000030900720c */ /* 0x040fe40003f06270 */
[----:B------:R-:W-:-:S04]  /*0e40*/  IADD3 R5, PT, PT, R9, UR5, RZ ;  /* 0x0000000509057c10 */ /* 0x000fc8000fffe0ff */
[C---:B------:R-:W-:Y:S02]  /*0e50*/  IADD3 R25, PT, PT, R5.reuse, UR5, RZ ;  /* 0x0000000505197c10 */ /* 0x040fe4000fffe0ff */
[-C--:B------:R-:W-:Y:S02]  /*0e60*/  ISETP.GE.AND P2, PT, R5, R3.reuse, PT ;  /* 0x000000030500720c */ /* 0x080fe40003f46270 */
[C---:B------:R-:W-:Y:S02]  /*0e70*/  IADD3 R11, PT, PT, R25.reuse, UR5, RZ ;  /* 0x00000005190b7c10 */ /* 0x040fe4000fffe0ff */
[-C--:B------:R-:W-:Y:S01]  /*0e80*/  ISETP.GE.AND P4, PT, R25, R3.reuse, PT ;  /* 0x000000031900720c */ /* 0x080fe20003f86270 */
[----:B------:R-:W-:Y:S01]  /*0e90*/  @!P0 IMAD.WIDE R18, R9, 0x4, R22 ;  /* 0x0000000409128825 */ /* 0x000fe200078e0216 */
[----:B------:R-:W-:-:S03]  /*0ea0*/  ISETP.GE.AND P3, PT, R11, R3, PT ;  /* 0x000000030b00720c */ /* 0x000fc60003f66270 */
[----:B------:R-:W-:Y:S02]  /*0eb0*/  HFMA2 R24, -RZ, RZ, 0, 0 ;  /* 0x00000000ff187431 */ /* 0x000fe400000001ff */
[----:B------:R-:W-:Y:S01]  /*0ec0*/  IMAD.MOV.U32 R4, RZ, RZ, RZ ;  /* 0x000000ffff047224 */ /* 0x000fe200078e00ff */
[----:B------:R1:W3:Y:S01]  /*0ed0*/  @!P0 LDG.E R10, desc[UR6][R18.64] ;  /* 0x00000006120a8981 */ /* 0x0002e2000c1e1900 */
[----:B------:R-:W-:-:S04]  /*0ee0*/  @!P0 IMAD.WIDE R26, R9, 0x4, R20 ;  /* 0x00000004091a8825 */ /* 0x000fc800078e0214 */
[C---:B------:R-:W-:Y:S01]  /*0ef0*/  @!P2 IMAD.WIDE R14, R5.reuse, 0x4, R20 ;  /* 0x00000004050ea825 */ /* 0x040fe200078e0214 */
[----:B------:R-:W-:Y:S01]  /*0f00*/  MOV R8, RZ ;  /* 0x000000ff00087202 */ /* 0x000fe20000000f00 */
[----:B------:R-:W4:Y:S02]  /*0f10*/  @!P0 LDG.E R28, desc[UR6][R26.64] ;  /* 0x000000061a1c8981 */ /* 0x000f24000c1e1900 */
[--C-:B------:R-:W-:Y:S02]  /*0f20*/  @!P2 IMAD.WIDE R16, R5, 0x4, R22.reuse ;  /* 0x000000040510a825 */ /* 0x100fe400078e0216 */
[----:B------:R5:W0:Y:S02]  /*0f30*/  @!P2 LDG.E R4, desc[UR6][R14.64] ;  /* 0x000000060e04a981 */ /* 0x000a24000c1e1900 */
[C---:B------:R-:W-:Y:S02]  /*0f40*/  @!P4 IMAD.WIDE R12, R25.reuse, 0x4, R22 ;  /* 0x00000004190cc825 */ /* 0x040fe400078e0216 */
[----:B------:R2:W4:Y:S02]  /*0f50*/  @!P2 LDG.E R24, desc[UR6][R16.64] ;  /* 0x000000061018a981 */ /* 0x000524000c1e1900 */
[----:B-1----:R-:W-:-:S02]  /*0f60*/  @!P4 IMAD.WIDE R18, R25, 0x4, R20 ;  /* 0x000000041912c825 */ /* 0x002fc400078e0214 */
[----:B------:R1:W4:Y:S02]  /*0f70*/  @!P4 LDG.E R8, desc[UR6][R12.64] ;  /* 0x000000060c08c981 */ /* 0x000324000c1e1900 */
[----:B-----5:R-:W-:Y:S02]  /*0f80*/  HFMA2 R14, -RZ, RZ, 0, 0 ;  /* 0x00000000ff0e7431 */ /* 0x020fe400000001ff */
[C---:B------:R-:W-:Y:S01]  /*0f90*/  @!P3 IMAD.WIDE R26, R11.reuse, 0x4, R20 ;  /* 0x000000040b1ab825 */ /* 0x040fe200078e0214 */
[----:B------:R-:W5:Y:S03]  /*0fa0*/  @!P4 LDG.E R29, desc[UR6][R18.64] ;  /* 0x00000006121dc981 */ /* 0x000f66000c1e1900 */
[----:B--2---:R-:W-:Y:S01]  /*0fb0*/  IMAD.MOV.U32 R16, RZ, RZ, RZ ;  /* 0x000000ffff107224 */ /* 0x004fe200078e00ff */
[----:B------:R-:W2:Y:S01]  /*0fc0*/  @!P3 LDG.E R14, desc[UR6][R26.64] ;  /* 0x000000061a0eb981 */ /* 0x000ea2000c1e1900 */
[----:B-1----:R-:W-:-:S05]  /*0fd0*/  @!P3 IMAD.WIDE R12, R11, 0x4, R22 ;  /* 0x000000040b0cb825 */ /* 0x002fca00078e0216 */
[----:B------:R1:W2:Y:S01]  /*0fe0*/  @!P3 LDG.E R16, desc[UR6][R12.64] ;  /* 0x000000060c10b981 */ /* 0x0002a2000c1e1900 */
[----:B------:R-:W-:Y:S01]  /*0ff0*/  LOP3.LUT P0, RZ, R0, 0xff, RZ, 0xc0, !PT ;  /* 0x000000ff00ff7812 */ /* 0x000fe2000780c0ff */
[----:B------:R-:W-:Y:S01]  /*1000*/  ULEA UR4, UR5, UR4, 0x2 ;  /* 0x0000000405047291 */ /* 0x000fe2000f8e10ff */
[----:B---3--:R-:W-:-:S04]  /*1010*/  FSETP.NE.FTZ.AND P1, PT, |R10|, +INF , PT ;  /* 0x7f8000000a00780b */ /* 0x008fc80003f35200 */
[----:B------:R-:W-:Y:S02]  /*1020*/  PLOP3.LUT P0, PT, P0, P1, PT, 0x2f, 0xf2 ;  /* 0x0000000000f2781c */ /* 0x000fe40000702577 */
[----:B------:R-:W-:Y:S02]  /*1030*/  ISETP.GE.AND P1, PT, R9, R3, PT ;  /* 0x000000030900720c */ /* 0x000fe40003f26270 */
[----:B----4-:R-:W-:Y:S01]  /*1040*/  FSETP.EQU.OR P0, PT, |R28|, +INF , P0 ;  /* 0x7f8000001c00780b */ /* 0x010fe2000070a600 */
[----:B0-----:R-:W-:Y:S01]  /*1050*/  FMUL.FTZ R17, R4, UR8 ;  /* 0x0000000804117c20 */ /* 0x001fe20008410000 */
[----:B------:R-:W-:-:S03]  /*1060*/  FSETP.NE.FTZ.AND P5, PT, |R24|, +INF , PT ;  /* 0x7f8000001800780b */ /* 0x000fc60003fb5200 */
[----:B-1----:R-:W-:Y:S01]  /*1070*/  FFMA.FTZ R13, R24, UR9, R17 ;  /* 0x00000009180d7c23 */ /* 0x002fe20008010011 */
[----:B------:R-:W-:Y:S01]  /*1080*/  FMUL.FTZ R15, R28, UR8 ;  /* 0x000000081c0f7c20 */ /* 0x000fe20008410000 */
[----:B------:R-:W-:Y:S01]  /*1090*/  PLOP3.LUT P0, PT, P0, P5, PT, 0xf2, 0x2f ;  /* 0x00000000002f781c */ /* 0x000fe2000070be72 */
[----:B-----5:R-:W-:Y:S01]  /*10a0*/  FMUL.FTZ R17, R29, UR8 ;  /* 0x000000081d117c20 */ /* 0x020fe20008410000 */
[----:B------:R-:W-:Y:S01]  /*10b0*/  FSETP.NE.FTZ.AND P6, PT, |R8|, +INF , PT ;  /* 0x7f8000000800780b */ /* 0x000fe20003fd5200 */
[----:B--2---:R-:W-:Y:S02]  /*10c0*/  FMUL.FTZ R19, R14, UR8 ;  /* 0x000000080e137c20 */ /* 0x004fe40008410000 */
[----:B------:R-:W-:Y:S01]  /*10d0*/  FFMA.FTZ R27, R8, UR9, R17 ;  /* 0x00000009081b7c23 */ /* 0x000fe20008010011 */
[----:B------:R-:W-:Y:S01]  /*10e0*/  FFMA.FTZ R15, R10, UR9, R15 ;  /* 0x000000090a0f7c23 */ /* 0x000fe2000801000f */
[----:B------:R-:W-:Y:S01]  /*10f0*/  FSETP.EQU.OR P5, PT, |R4|, +INF , P0 ;  /* 0x7f8000000400780b */ /* 0x000fe200007aa600 */
[----:B------:R-:W-:Y:S01]  /*1100*/  @!P1 IMAD.WIDE R8, R9, 0x4, R6 ;  /* 0x0000000409089825 */ /* 0x000fe200078e0206 */
[----:B------:R-:W-:-:S03]  /*1110*/  FSETP.NE.FTZ.AND P0, PT, |R16|, +INF , PT ;  /* 0x7f8000001000780b */ /* 0x000fc60003f15200 */
        /* <DEDUP_REMOVED lines=16> */
.L_x_120:
        /* <DEDUP_REMOVED lines=24> */
.L_x_132:
[----:B------:R-:W-:-:S04]  /*13a0*/  IMAD.WIDE R8, R5, 0x10, R20 ;  /* 0x0000001005087825 */ /* 0x000fc800078e0214 */
[C---:B------:R-:W-:Y:S02]  /*13b0*/  IMAD.WIDE R16, R5.reuse, 0x10, R22 ;  /* 0x0000001005107825 */ /* 0x040fe400078e0216 */
[----:B------:R-:W2:Y:S04]  /*13c0*/  LDG.E.128 R8, desc[UR6][R8.64] ;  /* 0x0000000608087981 */ /* 0x000ea8000c1e1d00 */
[----:B------:R0:W3:Y:S01]  /*13d0*/  LDG.E.128 R12, desc[UR6][R16.64] ;  /* 0x00000006100c7981 */ /* 0x0000e2000c1e1d00 */
[----:B------:R-:W-:Y:S01]  /*13e0*/  LOP3.LUT P0, RZ, R0, 0xff, RZ, 0xc0, !PT ;  /* 0x000000ff00ff7812 */ /* 0x000fe2000780c0ff */
[----:B0-----:R-:W-:Y:S01]  /*13f0*/  IMAD.WIDE R16, R5, 0x10, R6 ;  /* 0x0000001005107825 */ /* 0x001fe200078e0206 */
[----:B-1----:R-:W-:-:S03]  /*1400*/  IADD3 R5, PT, PT, R2, R5, RZ ;  /* 0x0000000502057210 */ /* 0x002fc60007ffe0ff */
[----:B--2---:R-:W-:Y:S01]  /*1410*/  FMUL.FTZ R19, R8, UR5 ;  /* 0x0000000508137c20 */ /* 0x004fe20008410000 */
[----:B------:R-:W-:Y:S01]  /*1420*/  FMUL.FTZ R0, R9, UR5 ;  /* 0x0000000509007c20 */ /* 0x000fe20008410000 */
[----:B------:R-:W-:Y:S01]  /*1430*/  FMUL.FTZ R25, R10, UR5 ;  /* 0x000000050a197c20 */ /* 0x000fe20008410000 */
[----:B------:R-:W-:Y:S01]  /*1440*/  FMUL.FTZ R4, R11, UR5 ;  /* 0x000000050b047c20 */ /* 0x000fe20008410000 */
[----:B------:R-:W-:Y:S01]  /*1450*/  FSETP.NE.FTZ.AND P1, PT, |R8|, +INF , PT ;  /* 0x7f8000000800780b */ /* 0x000fe20003f35200 */
[----:B---3--:R-:W-:Y:S01]  /*1460*/  FFMA.FTZ R12, R12, UR8, R19 ;  /* 0x000000080c0c7c23 */ /* 0x008fe20008010013 */
[----:B------:R-:W-:Y:S01]  /*1470*/  FFMA.FTZ R13, R13, UR8, R0 ;  /* 0x000000080d0d7c23 */ /* 0x000fe20008010000 */
[----:B------:R-:W-:Y:S01]  /*1480*/  FFMA.FTZ R14, R14, UR8, R25 ;  /* 0x000000080e0e7c23 */ /* 0x000fe20008010019 */
[----:B------:R-:W-:Y:S01]  /*1490*/  FFMA.FTZ R15, R15, UR8, R4 ;  /* 0x000000080f0f7c23 */ /* 0x000fe20008010004 */
[----:B------:R-:W-:Y:S02]  /*14a0*/  PLOP3.LUT P0, PT, P0, P1, PT, 0x2f, 0xf2 ;  /* 0x0000000000f2781c */ /* 0x000fe40000702577 */
[----:B------:R-:W-:-:S02]  /*14b0*/  FSETP.NE.FTZ.AND P1, PT, |R10|, +INF , PT ;  /* 0x7f8000000a00780b */ /* 0x000fc40003f35200 */
[----:B------:R0:W-:Y:S01]  /*14c0*/  STG.E.128 desc[UR6][R16.64], R12 ;  /* 0x0000000c10007986 */ /* 0x0001e2000c101d06 */
[----:B------:R-:W-:Y:S02]  /*14d0*/  FSETP.EQU.OR P0, PT, |R9|, +INF , P0 ;  /* 0x7f8000000900780b */ /* 0x000fe4000070a600 */
[----:B------:R-:W-:Y:S02]  /*14e0*/  SHF.L.U32 R0, R5, 0x2, RZ ;  /* 0x0000000205007819 */ /* 0x000fe400000006ff */
[----:B------:R-:W-:Y:S02]  /*14f0*/  PLOP3.LUT P0, PT, P0, P1, PT, 0xf2, 0x2f ;  /* 0x00000000002f781c */ /* 0x000fe40000703e72 */
[----:B------:R-:W-:Y:S02]  /*1500*/  ISETP.GE.AND P1, PT, R0, R3, PT ;  /* 0x000000030000720c */ /* 0x000fe40003f26270 */
[----:B------:R-:W-:-:S04]  /*1510*/  FSETP.NE.AND P0, PT, |R11|, +INF , !P0 ;  /* 0x7f8000000b00780b */ /* 0x000fc80004705200 */
[----:B------:R-:W-:-:S07]  /*1520*/  SEL R0, RZ, 0x1, !P0 ;  /* 0x00000001ff007807 */ /* 0x000fce0004000000 */
[----:B0-----:R-:W-:Y:S05]  /*1530*/  @!P1 BRA `(.L_x_132) ;  /* 0xfffffffc00989947 */ /* 0x001fea000383ffff */
[----:B------:R-:W-:Y:S05]  /*1540*/  BRA `(.L_x_121) ;  /* 0x0000000400407947 */ /* 0x000fea0003800000 */
.L_x_131:
[----:B------:R-:W-:-:S04]  /*1550*/  IMAD.WIDE R8, R5, 0x10, R20 ;  /* 0x0000001005087825 */ /* 0x000fc800078e0214 */
[----:B------:R-:W-:Y:S02]  /*1560*/  IMAD.WIDE R16, R5, 0x10, R22 ;  /* 0x0000001005107825 */ /* 0x000fe400078e0216 */
[----:B------:R-:W2:Y:S04]  /*1570*/  LDG.E.128 R8, desc[UR6][R8.64] ;  /* 0x0000000608087981 */ /* 0x000ea8000c1e1d00 */
[----:B------:R-:W3:Y:S01]  /*1580*/  LDG.E.128 R12, desc[UR6][R16.64] ;  /* 0x00000006100c7981 */ /* 0x000ee2000c1e1d00 */
[----:B--2---:R-:W-:Y:S01]  /*1590*/  FMUL.FTZ R25, R10, UR9 ;  /* 0x000000090a197c20 */ /* 0x004fe20008410000 */
[----:B------:R-:W-:Y:S01]  /*15a0*/  FMUL.FTZ R10, R11, UR9 ;  /* 0x000000090b0a7c20 */ /* 0x000fe20008410000 */
[----:B------:R-:W-:Y:S01]  /*15b0*/  FMUL.FTZ R19, R8, UR9 ;  /* 0x0000000908137c20 */ /* 0x000fe20008410000 */
[----:B------:R-:W-:Y:S01]  /*15c0*/  FMUL.FTZ R4, R9, UR9 ;  /* 0x0000000909047c20 */ /* 0x000fe20008410000 */
[----:B---3--:R-:W-:Y:S01]  /*15d0*/  FFMA.FTZ R14, R14, UR10, R25 ;  /* 0x0000000a0e0e7c23 */ /* 0x008fe20008010019 */
[----:B------:R-:W-:Y:S01]  /*15e0*/  FFMA.FTZ R15, R15, UR10, R10 ;  /* 0x0000000a0f0f7c23 */ /* 0x000fe2000801000a */
[----:B------:R-:W-:-:S04]  /*15f0*/  IMAD.WIDE R10, R5, 0x10, R6 ;  /* 0x00000010050a7825 */ /* 0x000fc800078e0206 */
[----:B------:R-:W-:Y:S01]  /*1600*/  FFMA.FTZ R12, R12, UR10, R19 ;  /* 0x0000000a0c0c7c23 */ /* 0x000fe20008010013 */
[----:B------:R-:W-:Y:S01]  /*1610*/  FFMA.FTZ R13, R13, UR10, R4 ;  /* 0x0000000a0d0d7c23 */ /* 0x000fe20008010004 */
[----:B-1----:R-:W-:-:S04]  /*1620*/  IADD3 R5, PT, PT, R2, R5, RZ ;  /* 0x0000000502057210 */ /* 0x002fc80007ffe0ff */
[----:B------:R0:W-:Y:S01]  /*1630*/  STG.E.128 desc[UR6][R10.64], R12 ;  /* 0x0000000c0a007986 */ /* 0x0001e2000c101d06 */
[----:B------:R-:W-:-:S05]  /*1640*/  IMAD.SHL.U32 R4, R5, 0x4, RZ ;  /* 0x0000000405047824 */ /* 0x000fca00078e00ff */
[----:B------:R-:W-:-:S13]  /*1650*/  ISETP.GE.AND P0, PT, R4, R3, PT ;  /* 0x000000030400720c */ /* 0x000fda0003f06270 */
[----:B0-----:R-:W-:Y:S05]  /*1660*/  @!P0 BRA `(.L_x_131) ;  /* 0xfffffffc00b88947 */ /* 0x001fea000383ffff */
[----:B------:R-:W-:Y:S05]  /*1670*/  BRA `(.L_x_121) ;  /* 0x0000000000f47947 */ /* 0x000fea0003800000 */
.L_x_130:
[----:B------:R-:W-:-:S07]  /*1680*/  MOV R0, 0x1 ;  /* 0x0000000100007802 */ /* 0x000fce0000000f00 */
.L_x_133:
[----:B------:R-:W-:-:S04]  /*1690*/  IMAD.WIDE R10, R5, 0x10, R20 ;  /* 0x00000010050a7825 */ /* 0x000fc800078e0214 */
[----:B------:R-:W-:Y:S02]  /*16a0*/  IMAD.WIDE R12, R5, 0x10, R22 ;  /* 0x00000010050c7825 */ /* 0x000fe400078e0216 */
[----:B------:R-:W2:Y:S04]  /*16b0*/  LDG.E.128 R8, desc[UR6][R10.64] ;  /* 0x000000060a087981 */ /* 0x000ea8000c1e1d00 */
[----:B------:R-:W3:Y:S01]  /*16c0*/  LDG.E.128 R12, desc[UR6][R12.64] ;  /* 0x000000060c0c7981 */ /* 0x000ee2000c1e1d00 */
[----:B------:R-:W-:Y:S01]  /*16d0*/  LOP3.LUT P1, RZ, R0, 0xff, RZ, 0xc0, !PT ;  /* 0x000000ff00ff7812 */ /* 0x000fe2000782c0ff */
[----:B--2---:R-:W-:Y:S01]  /*16e0*/  FMUL.FTZ R17, R8, UR11 ;  /* 0x0000000b08117c20 */ /* 0x004fe20008410000 */
[----:B------:R-:W-:Y:S01]  /*16f0*/  FMUL.FTZ R0, R9, UR11 ;  /* 0x0000000b09007c20 */ /* 0x000fe20008410000 */
[----:B------:R-:W-:Y:S01]  /*1700*/  FMUL.FTZ R19, R10, UR11 ;  /* 0x0000000b0a137c20 */ /* 0x000fe20008410000 */
[----:B------:R-:W-:Y:S01]  /*1710*/  FMUL.FTZ R4, R11, UR11 ;  /* 0x0000000b0b047c20 */ /* 0x000fe20008410000 */
[C---:B---3--:R-:W-:Y:S01]  /*1720*/  FSETP.NE.FTZ.AND P0, PT, |R12|.reuse, +INF , PT ;  /* 0x7f8000000c00780b */ /* 0x048fe20003f15200 */
[----:B------:R-:W-:Y:S01]  /*1730*/  FFMA.FTZ R8, R12, UR12, R17 ;  /* 0x0000000c0c087c23 */ /* 0x000fe20008010011 */
[----:B------:R-:W-:-:S04]  /*1740*/  IMAD.WIDE R16, R5, 0x10, R6 ;  /* 0x0000001005107825 */ /* 0x000fc800078e0206 */
[----:B------:R-:W-:Y:S01]  /*1750*/  FFMA.FTZ R9, R13, UR12, R0 ;  /* 0x0000000c0d097c23 */ /* 0x000fe20008010000 */
[----:B------:R-:W-:Y:S01]  /*1760*/  FFMA.FTZ R10, R14, UR12, R19 ;  /* 0x0000000c0e0a7c23 */ /* 0x000fe20008010013 */
        /* <DEDUP_REMOVED lines=13> */
.L_x_129:
[----:B------:R-:W-:-:S07]  /*1840*/  IMAD.MOV.U32 R0, RZ, RZ, 0x1 ;  /* 0x00000001ff007424 */ /* 0x000fce00078e00ff */
.L_x_134:
[----:B------:R-:W-:-:S04]  /*1850*/  IMAD.WIDE R8, R5, 0x10, R22 ;  /* 0x0000001005087825 */ /* 0x000fc800078e0216 */
[----:B------:R-:W-:Y:S02]  /*1860*/  IMAD.WIDE R12, R5, 0x10, R20 ;  /* 0x00000010050c7825 */ /* 0x000fe400078e0214 */
[----:B------:R-:W2:Y:S04]  /*1870*/  LDG.E.128 R8, desc[UR6][R8.64] ;  /* 0x0000000608087981 */ /* 0x000ea8000c1e1d00 */
[----:B------:R-:W3:Y:S01]  /*1880*/  LDG.E.128 R12, desc[UR6][R12.64] ;  /* 0x000000060c0c7981 */ /* 0x000ee2000c1e1d00 */
[----:B------:R-:W-:Y:S02]  /*1890*/  LOP3.LUT P1, RZ, R0, 0xff, RZ, 0xc0, !PT ;  /* 0x000000ff00ff7812 */ /* 0x000fe4000782c0ff */
[----:B--2---:R-:W-:-:S04]  /*18a0*/  FSETP.NE.FTZ.AND P0, PT, |R8|, +INF , PT ;  /* 0x7f8000000800780b */ /* 0x004fc80003f15200 */
[----:B------:R-:W-:Y:S01]  /*18b0*/  PLOP3.LUT P0, PT, P1, P0, PT, 0x2f, 0xf2 ;  /* 0x0000000000f2781c */ /* 0x000fe20000f00577 */
[C---:B---3--:R-:W-:Y:S01]  /*18c0*/  FMUL.FTZ R17, R12.reuse, UR13 ;  /* 0x0000000d0c117c20 */ /* 0x048fe20008410000 */
[----:B------:R-:W-:Y:S01]  /*18d0*/  FSETP.NE.FTZ.AND P1, PT, |R9|, +INF , PT ;  /* 0x7f8000000900780b */ /* 0x000fe20003f35200 */
[----:B------:R-:W-:Y:S01]  /*18e0*/  FMUL.FTZ R0, R13, UR13 ;  /* 0x0000000d0d007c20 */ /* 0x000fe20008410000 */
[----:B------:R-:W-:Y:S01]  /*18f0*/  FSETP.EQU.OR P0, PT, |R12|, +INF , P0 ;  /* 0x7f8000000c00780b */ /* 0x000fe2000070a600 */
[----:B------:R-:W-:Y:S02]  /*1900*/  FFMA.FTZ R16, R8, UR14, R17 ;  /* 0x0000000e08107c23 */ /* 0x000fe40008010011 */
[----:B------:R-:W-:Y:S01]  /*1910*/  FFMA.FTZ R17, R9, UR14, R0 ;  /* 0x0000000e09117c23 */ /* 0x000fe20008010000 */
[----:B------:R-:W-:Y:S01]  /*1920*/  PLOP3.LUT P0, PT, P0, P1, PT, 0xf2, 0x2f ;  /* 0x00000000002f781c */ /* 0x000fe20000703e72 */
[----:B------:R-:W-:Y:S01]  /*1930*/  FMUL.FTZ R0, R15, UR13 ;  /* 0x0000000d0f007c20 */ /* 0x000fe20008410000 */
[----:B------:R-:W-:Y:S01]  /*1940*/  FSETP.NE.FTZ.AND P1, PT, |R10|, +INF , PT ;  /* 0x7f8000000a00780b */ /* 0x000fe20003f35200 */
[----:B------:R-:W-:Y:S01]  /*1950*/  IMAD.WIDE R8, R5, 0x10, R6 ;  /* 0x0000001005087825 */ /* 0x000fe200078e0206 */
[----:B------:R-:W-:-:S03]  /*1960*/  FSETP.EQU.OR P0, PT, |R13|, +INF , P0 ;  /* 0x7f8000000d00780b */ /* 0x000fc6000070a600 */
[----:B------:R-:W-:Y:S01]  /*1970*/  FMUL.FTZ R13, R14, UR13 ;  /* 0x0000000d0e0d7c20 */ /* 0x000fe20008410000 */
[C---:B------:R-:W-:Y:S01]  /*1980*/  FFMA.FTZ R19, R11.reuse, UR14, R0 ;  /* 0x0000000e0b137c23 */ /* 0x040fe20008010000 */
[----:B-1----:R-:W-:Y:S02]  /*1990*/  IADD3 R5, PT, PT, R2, R5, RZ ;  /* 0x0000000502057210 */ /* 0x002fe40007ffe0ff */
[----:B------:R-:W-:Y:S01]  /*19a0*/  FFMA.FTZ R18, R10, UR14, R13 ;  /* 0x0000000e0a127c23 */ /* 0x000fe2000801000d */
[----:B------:R-:W-:Y:S02]  /*19b0*/  PLOP3.LUT P0, PT, P0, P1, PT, 0xf2, 0x2f ;  /* 0x00000000002f781c */ /* 0x000fe40000703e72 */
        /* <DEDUP_REMOVED lines=9> */
.L_x_121:
[----:B------:R-:W-:Y:S05]  /*1a50*/  BSYNC.RECONVERGENT B0 ;  /* 0x0000000000007941 */ /* 0x000fea0003800200 */
.L_x_119:
[----:B------:R-:W-:-:S04]  /*1a60*/  PRMT R0, R0, 0x9910, RZ ;  /* 0x0000991000007816 */ /* 0x000fc800000000ff */
[----:B------:R-:W-:-:S13]  /*1a70*/  ISETP.NE.AND P0, PT, R0, RZ, PT ;  /* 0x000000ff0000720c */ /* 0x000fda0003f05270 */
[----:B------:R-:W-:Y:S05]  /*1a80*/  @P0 EXIT ;  /* 0x000000000000094d */ /* 0x000fea0003800000 */
[----:B------:R-:W0:Y:S01]  /*1a90*/  LDC.64 R2, c[0x0][0x388] ;  /* 0x0000e200ff027b82 */ /* 0x000e220000000a00 */
[----:B------:R-:W-:-:S05]  /*1aa0*/  HFMA2 R5, -RZ, RZ, 0, 5.9604644775390625e-08 ;  /* 0x00000001ff057431 */ /* 0x000fca00000001ff */
[----:B0-----:R-:W-:Y:S01]  /*1ab0*/  STG.E.STRONG.SYS desc[UR6][R2.64], R5 ;  /* 0x0000000502007986 */ /* 0x001fe2000c115906 */
[----:B------:R-:W-:Y:S05]  /*1ac0*/  EXIT ;  /* 0x000000000000794d */ /* 0x000fea0003800000 */
.L_x_135:
        /* <DEDUP_REMOVED lines=11> */
.L_x_143:


//--------------------- .nv.shared.reserved.0     --------------------------
	.section	.nv.shared.reserved.0,"aw",@nobits
	.weak		__nv_reservedSMEM_offset_0_alias
	.size		__nv_reservedSMEM_offset_0_alias, 0, 64
	.other		__nv_reservedSMEM_offset_0_alias,@"STO_CUDA_RESERVED_SHARED STV_DEFAULT"
__nv_reservedSMEM_offset_0_alias:
	.zero		0
	.zero		64


//--------------------- .nv.global                --------------------------
	.section	.nv.global,"aw",@nobits
.nv.global:
	.type		_ZN59_INTERNAL_2387b98c_28_multi_tensor_axpby_kernel_cu_35eb66404cuda3std3__48in_placeE,@object
	.size		_ZN59_INTERNAL_2387b98c_28_multi_tensor_axpby_kernel_cu_35eb66404cuda3std3__48in_placeE,(_ZN59_INTERNAL_2387b98c_28_multi_tensor_axpby_kernel_cu_35eb66404cuda3std6ranges3__45__cpo8distanceE - _ZN59_INTERNAL_2387b98c_28_multi_tensor_axpby_kernel_cu_35eb66404cuda3std3__48in_placeE)
_ZN59_INTERNAL_2387b98c_28_multi_tensor_axpby_kernel_cu_35eb66404cuda3std3__48in_placeE:
	.zero		1
	.type		_ZN59_INTERNAL_2387b98c_28_multi_tensor_axpby_kernel_cu_35eb66404cuda3std6ranges3__45__cpo8distanceE,@object
	.size		_ZN59_INTERNAL_2387b98c_28_multi_tensor_axpby_kernel_cu_35eb66404cuda3std6ranges3__45__cpo8distanceE,(_ZN59_INTERNAL_2387b98c_28_multi_tensor_axpby_kernel_cu_35eb66404cuda3std3__45__cpo6cbeginE - _ZN59_INTERNAL_2387b98c_28_multi_tensor_axpby_kernel_cu_35eb66404cuda3std6ranges3__45__cpo8distanceE)
_ZN59_INTERNAL_2387b98c_28_multi_tensor_axpby_kernel_cu_35eb66404cuda3std6ranges3__45__cpo8distanceE:
	.zero		1
	.type		_ZN59_INTERNAL_2387b98c_28_multi_tensor_axpby_kernel_cu_35eb66404cuda3std3__45__cpo6cbeginE,@object
	.size		_ZN59_INTERNAL_2387b98c_28_multi_tensor_axpby_kernel_cu_35eb66404cuda3std3__45__cpo6cbeginE,(_ZN59_INTERNAL_2387b98c_28_multi_tensor_axpby_kernel_cu_35eb66404cuda3std6ranges3__45__cpo7advanceE - _ZN59_INTERNAL_2387b98c_28_multi_tensor_axpby_kernel_cu_35eb66404cuda3std3__45__cpo6cbeginE)
_ZN59_INTERNAL_2387b98c_28_multi_tensor_axpby_kernel_cu_35eb66404cuda3std3__45__cpo6cbeginE:
	.zero		1
	.type		_ZN59_INTERNAL_2387b98c_28_multi_tensor_axpby_kernel_cu_35eb66404cuda3std6ranges3__45__cpo7advanceE,@object
	.size		_ZN59_INTERNAL_2387b98c_28_multi_tensor_axpby_kernel_cu_35eb66404cuda3std6ranges3__45__cpo7advanceE,(_ZN59_INTERNAL_2387b98c_28_multi_tensor_axpby_kernel_cu_35eb66404cuda3std3__45__cpo7crbeginE - _ZN59_INTERNAL_2387b98c_28_multi_tensor_axpby_kernel_cu_35eb66404cuda3std6ranges3__45__cpo7advanceE)
_ZN59_INTERNAL_2387b98c_28_multi_tensor_axpby_kernel_cu_35eb66404cuda3std6ranges3__45__cpo7advanceE:
	.zero		1
	.type		_ZN59_INTERNAL_2387b98c_28_multi_tensor_axpby_kernel_cu_35eb66404cuda3std3__45__cpo7crbeginE,@object
	.size		_ZN59_INTERNAL_2387b98c_28_multi_tensor_axpby_kernel_cu_35eb66404cuda3std3__45__cpo7crbeginE,(_ZN59_INTERNAL_2387b98c_28_multi_tensor_axpby_kernel_cu_35eb66404cuda3std6ranges3__45__cpo4dataE - _ZN59_INTERNAL_2387b98c_28_multi_tensor_axpby_kernel_cu_35eb66404cuda3std3__45__cpo7crbeginE)
_ZN59_INTERNAL_2387b98c_28_multi_tensor_axpby_kernel_cu_35eb66404cuda3std3__45__cpo7crbeginE:
	.zero		1
	.type		_ZN59_INTERNAL_2387b98c_28_multi_tensor_axpby_kernel_cu_35eb66404cuda3std6ranges3__45__cpo4dataE,@object
	.size		_ZN59_INTERNAL_2387b98c_28_multi_tensor_axpby_kernel_cu_35eb66404cuda3std6ranges3__45__cpo4dataE,(_ZN59_INTERNAL_2387b98c_28_multi_tensor_axpby_kernel_cu_35eb66404cuda3std6ranges3__45__cpo5beginE - _ZN59_INTERNAL_2387b98c_28_multi_tensor_axpby_kernel_cu_35eb66404cuda3std6ranges3__45__cpo4dataE)
_ZN59_INTERNAL_2387b98c_28_multi_tensor_axpby_kernel_cu_35eb66404cuda3std6ranges3__45__cpo4dataE:
	.zero		1
	.type		_ZN59_INTERNAL_2387b98c_28_multi_tensor_axpby_kernel_cu_35eb66404cuda3std6ranges3__45__cpo5beginE,@object
	.size		_ZN59_INTERNAL_2387b98c_28_multi_tensor_axpby_kernel_cu_35eb66404cuda3std6ranges3__45__cpo5beginE,(_ZN59_INTERNAL_2387b98c_28_multi_tensor_axpby_kernel_cu_35eb66404cuda3std3__461_GLOBAL__N__2387b98c_28_multi_tensor_axpby_kernel_cu_35eb66406ignoreE - _ZN59_INTERNAL_2387b98c_28_multi_tensor_axpby_kernel_cu_35eb66404cuda3std6ranges3__45__cpo5beginE)
_ZN59_INTERNAL_2387b98c_28_multi_tensor_axpby_kernel_cu_35eb66404cuda3std6ranges3__45__cpo5beginE:
	.zero		1
	.type		_ZN59_INTERNAL_2387b98c_28_multi_tensor_axpby_kernel_cu_35eb66404cuda3std3__461_GLOBAL__N__2387b98c_28_multi_tensor_axpby_kernel_cu_35eb66406ignoreE,@object
	.size		_ZN59_INTERNAL_2387b98c_28_multi_tensor_axpby_kernel_cu_35eb66404cuda3std3__461_GLOBAL__N__2387b98c_28_multi_tensor_axpby_kernel_cu_35eb66406ignoreE,(_ZN59_INTERNAL_2387b98c_28_multi_tensor_axpby_kernel_cu_35eb66404cuda3std6ranges3__45__cpo4sizeE - _ZN59_INTERNAL_2387b98c_28_multi_tensor_axpby_kernel_cu_35eb66404cuda3std3__461_GLOBAL__N__2387b98c_28_multi_tensor_axpby_kernel_cu_35eb66406ignoreE)
_ZN59_INTERNAL_2387b98c_28_multi_tensor_axpby_kernel_cu_35eb66404cuda3std3__461_GLOBAL__N__2387b98c_28_multi_tensor_axpby_kernel_cu_35eb66406ignoreE:
	.zero		1
	.type		_ZN59_INTERNAL_2387b98c_28_multi_tensor_axpby_kernel_cu_35eb66404cuda3std6ranges3__45__cpo4sizeE,@object
	.size		_ZN59_INTERNAL_2387b98c_28_multi_tensor_axpby_kernel_cu_35eb66404cuda3std6ranges3__45__cpo4sizeE,(_ZN59_INTERNAL_2387b98c_28_multi_tensor_axpby_kernel_cu_35eb66404cuda3std3__45__cpo5beginE - _ZN59_INTERNAL_2387b98c_28_multi_tensor_axpby_kernel_cu_35eb66404cuda3std6ranges3__45__cpo4sizeE)
_ZN59_INTERNAL_2387b98c_28_multi_tensor_axpby_kernel_cu_35eb66404cuda3std6ranges3__45__cpo4sizeE:
	.zero		1
	.type		_ZN59_INTERNAL_2387b98c_28_multi_tensor_axpby_kernel_cu_35eb66404cuda3std3__45__cpo5beginE,@object
	.size		_ZN59_INTERNAL_2387b98c_28_multi_tensor_axpby_kernel_cu_35eb66404cuda3std3__45__cpo5beginE,(_ZN59_INTERNAL_2387b98c_28_multi_tensor_axpby_kernel_cu_35eb66404cuda3std6ranges3__45__cpo6cbeginE - _ZN59_INTERNAL_2387b98c_28_multi_tensor_axpby_kernel_cu_35eb66404cuda3std3__45__cpo5beginE)
_ZN59_INTERNAL_2387b98c_28_multi_tensor_axpby_kernel_cu_35eb66404cuda3std3__45__cpo5beginE:
	.zero		1
	.type		_ZN59_INTERNAL_2387b98c_28_multi_tensor_axpby_kernel_cu_35eb66404cuda3std6ranges3__45__cpo6cbeginE,@object
	.size		_ZN59_INTERNAL_2387b98c_28_multi_tensor_axpby_kernel_cu_35eb66404cuda3std6ranges3__45__cpo6cbeginE,(_ZN59_INTERNAL_2387b98c_28_multi_tensor_axpby_kernel_cu_35eb66404cuda3std3__45__cpo6rbeginE - _ZN59_INTERNAL_2387b98c_28_multi_tensor_axpby_kernel_cu_35eb66404cuda3std6ranges3__45__cpo6cbeginE)
_ZN59_INTERNAL_2387b98c_28_multi_tensor_axpby_kernel_cu_35eb66404cuda3std6ranges3__45__cpo6cbeginE:
	.zero		1
	.type		_ZN59_INTERNAL_2387b98c_28_multi_tensor_axpby_kernel_cu_35eb66404cuda3std3__45__cpo6rbeginE,@object
	.size		_ZN59_INTERNAL_2387b98c_28_multi_tensor_axpby_kernel_cu_35eb66404cuda3std3__45__cpo6rbeginE,(_ZN59_INTERNAL_2387b98c_28_multi_tensor_axpby_kernel_cu_35eb66404cuda3std6ranges3__45__cpo4nextE - _ZN59_INTERNAL_2387b98c_28_multi_tensor_axpby_kernel_cu_35eb66404cuda3std3__45__cpo6rbeginE)
_ZN59_INTERNAL_2387b98c_28_multi_tensor_axpby_kernel_cu_35eb66404cuda3std3__45__cpo6rbeginE:
	.zero		1
	.type		_ZN59_INTERNAL_2387b98c_28_multi_tensor_axpby_kernel_cu_35eb66404cuda3std6ranges3__45__cpo4nextE,@object
	.size		_ZN59_INTERNAL_2387b98c_28_multi_tensor_axpby_kernel_cu_35eb66404cuda3std6ranges3__45__cpo4nextE,(_ZN59_INTERNAL_2387b98c_28_multi_tensor_axpby_kernel_cu_35eb66404cuda3std6ranges3__45__cpo4swapE - _ZN59_INTERNAL_2387b98c_28_multi_tensor_axpby_kernel_cu_35eb66404cuda3std6ranges3__45__cpo4nextE)
_ZN59_INTERNAL_2387b98c_28_multi_tensor_axpby_kernel_cu_35eb66404cuda3std6ranges3__45__cpo4nextE:
	.zero		1
	.type		_ZN59_INTERNAL_2387b98c_28_multi_tensor_axpby_kernel_cu_35eb66404cuda3std6ranges3__45__cpo4swapE,@object
	.size		_ZN59_INTERNAL_2387b98c_28_multi_tensor_axpby_kernel_cu_35eb66404cuda3std6ranges3__45__cpo4swapE,(_ZN59_INTERNAL_2387b98c_28_multi_tensor_axpby_kernel_cu_35eb66404cuda3std3__420unreachable_sentinelE - _ZN59_INTERNAL_2387b98c_28_multi_tensor_axpby_kernel_cu_35eb66404cuda3std6ranges3__45__cpo4swapE)
_ZN59_INTERNAL_2387b98c_28_multi_tensor_axpby_kernel_cu_35eb66404cuda3std6ranges3__45__cpo4swapE:
	.zero		1
	.type		_ZN59_INTERNAL_2387b98c_28_multi_tensor_axpby_kernel_cu_35eb66404cuda3std3__420unreachable_sentinelE,@object
	.size		_ZN59_INTERNAL_2387b98c_28_multi_tensor_axpby_kernel_cu_35eb66404cuda3std3__420unreachable_sentinelE,(_ZN59_INTERNAL_2387b98c_28_multi_tensor_axpby_kernel_cu_35eb66406thrust24THRUST_300001_SM_1030_NS6system6detail10sequential3seqE - _ZN59_INTERNAL_2387b98c_28_multi_tensor_axpby_kernel_cu_35eb66404cuda3std3__420unreachable_sentinelE)
_ZN59_INTERNAL_2387b98c_28_multi_tensor_axpby_kernel_cu_35eb66404cuda3std3__420unreachable_sentinelE:
	.zero		1
	.type		_ZN59_INTERNAL_2387b98c_28_multi_tensor_axpby_kernel_cu_35eb66406thrust24THRUST_300001_SM_1030_NS6system6detail10sequential3seqE,@object
	.size		_ZN59_INTERNAL_2387b98c_28_multi_tensor_axpby_kernel_cu_35eb66406thrust24THRUST_300001_SM_1030_NS6system6detail10sequential3seqE,(_ZN59_INTERNAL_2387b98c_28_multi_tensor_axpby_kernel_cu_35eb66404cuda3std3__45__cpo4cendE - _ZN59_INTERNAL_2387b98c_28_multi_tensor_axpby_kernel_cu_35eb66406thrust24THRUST_300001_SM_1030_NS6system6detail10sequential3seqE)
_ZN59_INTERNAL_2387b98c_28_multi_tensor_axpby_kernel_cu_35eb66406thrust24THRUST_300001_SM_1030_NS6system6detail10sequential3seqE:
	.zero		1
	.type		_ZN59_INTERNAL_2387b98c_28_multi_tensor_axpby_kernel_cu_35eb66404cuda3std3__45__cpo4cendE,@object
	.size		_ZN59_INTERNAL_2387b98c_28_multi_tensor_axpby_kernel_cu_35eb66404cuda3std3__45__cpo4cendE,(_ZN59_INTERNAL_2387b98c_28_multi_tensor_axpby_kernel_cu_35eb66404cuda3std6ranges3__45__cpo9iter_swapE - _ZN59_INTERNAL_2387b98c_28_multi_tensor_axpby_kernel_cu_35eb66404cuda3std3__45__cpo4cendE)
_ZN59_INTERNAL_2387b98c_28_multi_tensor_axpby_kernel_cu_35eb66404cuda3std3__45__cpo4cendE:
	.zero		1
	.type		_ZN59_INTERNAL_2387b98c_28_multi_tensor_axpby_kernel_cu_35eb66404cuda3std6ranges3__45__cpo9iter_swapE,@object
	.size		_ZN59_INTERNAL_2387b98c_28_multi_tensor_axpby_kernel_cu_35eb66404cuda3std6ranges3__45__cpo9iter_swapE,(_ZN59_INTERNAL_2387b98c_28_multi_tensor_axpby_kernel_cu_35eb66404cuda3std3__45__cpo5crendE - _ZN59_INTERNAL_2387b98c_28_multi_tensor_axpby_kernel_cu_35eb66404cuda3std6ranges3__45__cpo9iter_swapE)
_ZN59_INTERNAL_2387b98c_28_multi_tensor_axpby_kernel_cu_35eb66404cuda3std6ranges3__45__cpo9iter_swapE:
	.zero		1
	.type		_ZN59_INTERNAL_2387b98c_28_multi_tensor_axpby_kernel_cu_35eb66404cuda3std3__45__cpo5crendE,@object
	.size		_ZN59_INTERNAL_2387b98c_28_multi_tensor_axpby_kernel_cu_35eb66404cuda3std3__45__cpo5crendE,(_ZN59_INTERNAL_2387b98c_28_multi_tensor_axpby_kernel_cu_35eb66404cuda3std6ranges3__45__cpo5cdataE - _ZN59_INTERNAL_2387b98c_28_multi_tensor_axpby_kernel_cu_35eb66404cuda3std3__45__cpo5crendE)
_ZN59_INTERNAL_2387b98c_28_multi_tensor_axpby_kernel_cu_35eb66404cuda3std3__45__cpo5crendE:
	.zero		1
	.type		_ZN59_INTERNAL_2387b98c_28_multi_tensor_axpby_kernel_cu_35eb66404cuda3std6ranges3__45__cpo5cdataE,@object
	.size		_ZN59_INTERNAL_2387b98c_28_multi_tensor_axpby_kernel_cu_35eb66404cuda3std6ranges3__45__cpo5cdataE,(_ZN59_INTERNAL_2387b98c_28_multi_tensor_axpby_kernel_cu_35eb66404cuda3std6ranges3__45__cpo3endE - _ZN59_INTERNAL_2387b98c_28_multi_tensor_axpby_kernel_cu_35eb66404cuda3std6ranges3__45__cpo5cdataE)
_ZN59_INTERNAL_2387b98c_28_multi_tensor_axpby_kernel_cu_35eb66404cuda3std6ranges3__45__cpo5cdataE:
	.zero		1
	.type		_ZN59_INTERNAL_2387b98c_28_multi_tensor_axpby_kernel_cu_35eb66404cuda3std6ranges3__45__cpo3endE,@object
	.size		_ZN59_INTERNAL_2387b98c_28_multi_tensor_axpby_kernel_cu_35eb66404cuda3std6ranges3__45__cpo3endE,(_ZN59_INTERNAL_2387b98c_28_multi_tensor_axpby_kernel_cu_35eb66404cuda3std3__419piecewise_constructE - _ZN59_INTERNAL_2387b98c_28_multi_tensor_axpby_kernel_cu_35eb66404cuda3std6ranges3__45__cpo3endE)
_ZN59_INTERNAL_2387b98c_28_multi_tensor_axpby_kernel_cu_35eb66404cuda3std6ranges3__45__cpo3endE:
	.zero		1
	.type		_ZN59_INTERNAL_2387b98c_28_multi_tensor_axpby_kernel_cu_35eb66404cuda3std3__419piecewise_constructE,@object
	.size		_ZN59_INTERNAL_2387b98c_28_multi_tensor_axpby_kernel_cu_35eb66404cuda3std3__419piecewise_constructE,(_ZN59_INTERNAL_2387b98c_28_multi_tensor_axpby_kernel_cu_35eb66404cuda3std6ranges3__45__cpo5ssizeE - _ZN59_INTERNAL_2387b98c_28_multi_tensor_axpby_kernel_cu_35eb66404cuda3std3__419piecewise_constructE)
_ZN59_INTERNAL_2387b98c_28_multi_tensor_axpby_kernel_cu_35eb66404cuda3std3__419piecewise_constructE:
	.zero		1
	.type		_ZN59_INTERNAL_2387b98c_28_multi_tensor_axpby_kernel_cu_35eb66404cuda3std6ranges3__45__cpo5ssizeE,@object
	.size		_ZN59_INTERNAL_2387b98c_28_multi_tensor_axpby_kernel_cu_35eb66404cuda3std6ranges3__45__cpo5ssizeE,(_ZN59_INTERNAL_2387b98c_28_multi_tensor_axpby_kernel_cu_35eb66404cuda3std3__45__cpo3endE - _ZN59_INTERNAL_2387b98c_28_multi_tensor_axpby_kernel_cu_35eb66404cuda3std6ranges3__45__cpo5ssizeE)
_ZN59_INTERNAL_2387b98c_28_multi_tensor_axpby_kernel_cu_35eb66404cuda3std6ranges3__45__cpo5ssizeE:
	.zero		1
	.type		_ZN59_INTERNAL_2387b98c_28_multi_tensor_axpby_kernel_cu_35eb66404cuda3std3__45__cpo3endE,@object
	.size		_ZN59_INTERNAL_2387b98c_28_multi_tensor_axpby_kernel_cu_35eb66404cuda3std3__45__cpo3endE,(_ZN59_INTERNAL_2387b98c_28_multi_tensor_axpby_kernel_cu_35eb66404cuda3std6ranges3__45__cpo4cendE - _ZN59_INTERNAL_2387b98c_28_multi_tensor_axpby_kernel_cu_35eb66404cuda3std3__45__cpo3endE)
_ZN59_INTERNAL_2387b98c_28_multi_tensor_axpby_kernel_cu_35eb66404cuda3std3__45__cpo3endE:
	.zero		1
	.type		_ZN59_INTERNAL_2387b98c_28_multi_tensor_axpby_kernel_cu_35eb66404cuda3std6ranges3__45__cpo4cendE,@object
	.size		_ZN59_INTERNAL_2387b98c_28_multi_tensor_axpby_kernel_cu_35eb66404cuda3std6ranges3__45__cpo4cendE,(_ZN59_INTERNAL_2387b98c_28_multi_tensor_axpby_kernel_cu_35eb66404cuda3std3__45__cpo4rendE - _ZN59_INTERNAL_2387b98c_28_multi_tensor_axpby_kernel_cu_35eb66404cuda3std6ranges3__45__cpo4cendE)
_ZN59_INTERNAL_2387b98c_28_multi_tensor_axpby_kernel_cu_35eb66404cuda3std6ranges3__45__cpo4cendE:
	.zero		1
	.type		_ZN59_INTERNAL_2387b98c_28_multi_tensor_axpby_kernel_cu_35eb66404cuda3std3__45__cpo4rendE,@object
	.size		_ZN59_INTERNAL_2387b98c_28_multi_tensor_axpby_kernel_cu_35eb66404cuda3std3__45__cpo4rendE,(_ZN59_INTERNAL_2387b98c_28_multi_tensor_axpby_kernel_cu_35eb66404cuda3std6ranges3__45__cpo4prevE - _ZN59_INTERNAL_2387b98c_28_multi_tensor_axpby_kernel_cu_35eb66404cuda3std3__45__cpo4rendE)
_ZN59_INTERNAL_2387b98c_28_multi_tensor_axpby_kernel_cu_35eb66404cuda3std3__45__cpo4rendE:
	.zero		1
	.type		_ZN59_INTERNAL_2387b98c_28_multi_tensor_axpby_kernel_cu_35eb66404cuda3std6ranges3__45__cpo4prevE,@object
	.size		_ZN59_INTERNAL_2387b98c_28_multi_tensor_axpby_kernel_cu_35eb66404cuda3std6ranges3__45__cpo4prevE,(_ZN59_INTERNAL_2387b98c_28_multi_tensor_axpby_kernel_cu_35eb66404cuda3std6ranges3__45__cpo9iter_moveE - _ZN59_INTERNAL_2387b98c_28_multi_tensor_axpby_kernel_cu_35eb66404cuda3std6ranges3__45__cpo4prevE)
_ZN59_INTERNAL_2387b98c_28_multi_tensor_axpby_kernel_cu_35eb66404cuda3std6ranges3__45__cpo4prevE:
	.zero		1
	.type		_ZN59_INTERNAL_2387b98c_28_multi_tensor_axpby_kernel_cu_35eb66404cuda3std6ranges3__45__cpo9iter_moveE,@object
	.size		_ZN59_INTERNAL_2387b98c_28_multi_tensor_axpby_kernel_cu_35eb66404cuda3std6ranges3__45__cpo9iter_moveE,(.L_13 - _ZN59_INTERNAL_2387b98c_28_multi_tensor_axpby_kernel_cu_35eb66404cuda3std6ranges3__45__cpo9iter_moveE)
_ZN59_INTERNAL_2387b98c_28_multi_tensor_axpby_kernel_cu_35eb66404cuda3std6ranges3__45__cpo9iter_moveE:
	.zero		1
.L_13:


//--------------------- .nv.constant0._Z25multi_tensor_apply_kernelI18TensorListMetadataILi3EE12AxpbyFunctorIN3c104HalfES4_S4_EJffiEEvlPViT_T0_DpT1_ --------------------------
	.section	.nv.constant0._Z25multi_tensor_apply_kernelI18TensorListMetadataILi3EE12AxpbyFunctorIN3c104HalfES4_S4_EJffiEEvlPViT_T0_DpT1_,"a",@progbits
	.sectionflags	@""
	.align	4
.nv.constant0._Z25multi_tensor_apply_kernelI18TensorListMetadataILi3EE12AxpbyFunctorIN3c104HalfES4_S4_EJffiEEvlPViT_T0_DpT1_:
	.zero		4072


//--------------------- .nv.constant0._Z25multi_tensor_apply_kernelI18TensorListMetadataILi3EE12AxpbyFunctorIN3c104HalfES4_fEJffiEEvlPViT_T0_DpT1_ --------------------------
	.section	.nv.constant0._Z25multi_tensor_apply_kernelI18TensorListMetadataILi3EE12AxpbyFunctorIN3c104HalfES4_fEJffiEEvlPViT_T0_DpT1_,"a",@progbits
	.sectionflags	@""
	.align	4
.nv.constant0._Z25multi_tensor_apply_kernelI18TensorListMetadataILi3EE12AxpbyFunctorIN3c104HalfES4_fEJffiEEvlPViT_T0_DpT1_:
	.zero		4072


//--------------------- .nv.constant0._Z25multi_tensor_apply_kernelI18TensorListMetadataILi3EE12AxpbyFunctorIN3c104HalfEfS4_EJffiEEvlPViT_T0_DpT1_ --------------------------
	.section	.nv.constant0._Z25multi_tensor_apply_kernelI18TensorListMetadataILi3EE12AxpbyFunctorIN3c104HalfEfS4_EJffiEEvlPViT_T0_DpT1_,"a",@progbits
	.sectionflags	@""
	.align	4
.nv.constant0._Z25multi_tensor_apply_kernelI18TensorListMetadataILi3EE12AxpbyFunctorIN3c104HalfEfS4_EJffiEEvlPViT_T0_DpT1_:
	.zero		4072


//--------------------- .nv.constant0._Z25multi_tensor_apply_kernelI18TensorListMetadataILi3EE12AxpbyFunctorIN3c104HalfEffEJffiEEvlPViT_T0_DpT1_ --------------------------
	.section	.nv.constant0._Z25multi_tensor_apply_kernelI18TensorListMetadataILi3EE12AxpbyFunctorIN3c104HalfEffEJffiEEvlPViT_T0_DpT1_,"a",@progbits
	.sectionflags	@""
	.align	4
.nv.constant0._Z25multi_tensor_apply_kernelI18TensorListMetadataILi3EE12AxpbyFunctorIN3c104HalfEffEJffiEEvlPViT_T0_DpT1_:
	.zero		4072


//--------------------- .nv.constant0._Z25multi_tensor_apply_kernelI18TensorListMetadataILi3EE12AxpbyFunctorIfN3c104HalfES4_EJffiEEvlPViT_T0_DpT1_ --------------------------
	.section	.nv.constant0._Z25multi_tensor_apply_kernelI18TensorListMetadataILi3EE12AxpbyFunctorIfN3c104HalfES4_EJffiEEvlPViT_T0_DpT1_,"a",@progbits
	.sectionflags	@""
	.align	4
.nv.constant0._Z25multi_tensor_apply_kernelI18TensorListMetadataILi3EE12AxpbyFunctorIfN3c104HalfES4_EJffiEEvlPViT_T0_DpT1_:
	.zero		4072


//--------------------- .nv.constant0._Z25multi_tensor_apply_kernelI18TensorListMetadataILi3EE12AxpbyFunctorIfN3c104HalfEfEJffiEEvlPViT_T0_DpT1_ --------------------------
	.section	.nv.constant0._Z25multi_tensor_apply_kernelI18TensorListMetadataILi3EE12AxpbyFunctorIfN3c104HalfEfEJffiEEvlPViT_T0_DpT1_,"a",@progbits
	.sectionflags	@""
	.align	4
.nv.constant0._Z25multi_tensor_apply_kernelI18TensorListMetadataILi3EE12AxpbyFunctorIfN3c104HalfEfEJffiEEvlPViT_T0_DpT1_:
	.zero		4072


//--------------------- .nv.constant0._Z25multi_tensor_apply_kernelI18TensorListMetadataILi3EE12AxpbyFunctorIffN3c104HalfEEJffiEEvlPViT_T0_DpT1_ --------------------------
	.section	.nv.constant0._Z25multi_tensor_apply_kernelI18TensorListMetadataILi3EE12AxpbyFunctorIffN3c104HalfEEJffiEEvlPViT_T0_DpT1_,"a",@progbits
	.sectionflags	@""
	.align	4
.nv.constant0._Z25multi_tensor_apply_kernelI18TensorListMetadataILi3EE12AxpbyFunctorIffN3c104HalfEEJffiEEvlPViT_T0_DpT1_:
	.zero		4072


//--------------------- .nv.constant0._Z25multi_tensor_apply_kernelI18TensorListMetadataILi3EE12AxpbyFunctorIfffEJffiEEvlPViT_T0_DpT1_ --------------------------
	.section	.nv.constant0._Z25multi_tensor_apply_kernelI18TensorListMetadataILi3EE12AxpbyFunctorIfffEJffiEEvlPViT_T0_DpT1_,"a",@progbits
	.sectionflags	@""
	.align	4
.nv.constant0._Z25multi_tensor_apply_kernelI18TensorListMetadataILi3EE12AxpbyFunctorIfffEJffiEEvlPViT_T0_DpT1_:
	.zero		4072


//--------------------- SYMBOLS --------------------------

	.type		.nv.reservedSmem.offset0,@object
	.size		.nv.reservedSmem.offset0,0x4
